// auto-generated by cutlass_sweep.gemm — config: {"arch": "sm_100", "cluster_m": 2, "cluster_n": 2, "dtype": "bf16", "stages": 4, "tile_k": 32, "tile_m": 256, "tile_n": 256}
#include "cutlass/cutlass.h"
#include "cutlass/gemm/collective/collective_builder.hpp"
#include "cutlass/gemm/device/gemm_universal_adapter.h"
#include "cutlass/gemm/kernel/gemm_universal.hpp"
#include "cutlass/epilogue/collective/collective_builder.hpp"

using ElemA = cutlass::bfloat16_t;
using ElemB = cutlass::bfloat16_t;
using ElemCD = cutlass::bfloat16_t;
using Acc  = float;
using TileShape    = cute::Shape<cute::_256, cute::_256, cute::_32>;
using ClusterShape = cute::Shape<cute::_2, cute::_2, cute::_1>;

using CollectiveEpilogue = typename cutlass::epilogue::collective::CollectiveBuilder<
    cutlass::arch::Sm100, cutlass::arch::OpClassTensorOp,
    TileShape, ClusterShape,
    cutlass::epilogue::collective::EpilogueTileAuto,
    Acc, Acc,
    ElemCD, cutlass::layout::RowMajor, 128 / cutlass::sizeof_bits<ElemCD>::value,
    ElemCD, cutlass::layout::RowMajor, 128 / cutlass::sizeof_bits<ElemCD>::value,
    cutlass::epilogue::collective::EpilogueScheduleAuto
  >::CollectiveOp;

using CollectiveMainloop = typename cutlass::gemm::collective::CollectiveBuilder<
    cutlass::arch::Sm100, cutlass::arch::OpClassTensorOp,
    ElemA, cutlass::layout::RowMajor, 128 / cutlass::sizeof_bits<ElemA>::value,
    ElemB, cutlass::layout::ColumnMajor, 128 / cutlass::sizeof_bits<ElemB>::value,
    Acc,
    TileShape, ClusterShape,
    cutlass::gemm::collective::StageCount<4>,
    cutlass::gemm::collective::KernelScheduleAuto
  >::CollectiveOp;

using GemmKernel = cutlass::gemm::kernel::GemmUniversal<
    cute::Shape<int,int,int,int>,
    CollectiveMainloop,
    CollectiveEpilogue
>;
using Gemm = cutlass::gemm::device::GemmUniversalAdapter<GemmKernel>;

// Force the device kernel symbol into the cubin without needing a host main.
auto* _anchor = &cutlass::device_kernel<GemmKernel>;


// ===== COMPILED SASS (sm_100a) =====

	.target	sm_100a

	.elftype	@"ET_EXEC"


//--------------------- .note.nv.tkinfo           --------------------------
	.section	.note.nv.tkinfo,"",@"SHT_NOTE"
	.sectionflags	@"SHF_NOTE_NV_TKINFO"
	.tkinfo
        /*0018*/ 	.word	0x00000002
        /*0030*/ 	.string	""
        /*0030*/ 	.string	"ptxas"
        /*0030*/ 	.string	"Cuda compilation tools, release 13.0, V13.0.88"
        /*0030*/ 	.string	"Build cuda_13.0.r13.0/compiler.36424714_0"
        /*0030*/ 	.string	"-arch sm_100a -m 64 "



//--------------------- .note.nv.cuinfo           --------------------------
	.section	.note.nv.cuinfo,"",@"SHT_NOTE"
	.sectionflags	@"SHF_NOTE_NV_CUINFO"
        /*0018*/ 	.short	0x0002
        /*001a*/ 	.short	0x0064
        /*001c*/ 	.short	0x0082
	.zero		2


//--------------------- .nv.info                  --------------------------
	.section	.nv.info,"",@"SHT_CUDA_INFO"
	.align	4


	//----- nvinfo : EIATTR_REGCOUNT
	.align		4
        /*0000*/ 	.byte	0x04, 0x2f
        /*0002*/ 	.short	(.L_19 - .L_18)
	.align		4
.L_18:
        /*0004*/ 	.word	index@(_ZN7cutlass13device_kernelINS_4gemm6kernel13GemmUniversalIN4cute5tupleIJiiiiEEENS1_10collective13CollectiveMmaINS1_35MainloopSm100TmaUmmaWarpSpecializedILi4ELi2ELi2ENS5_IJNS4_1CILi2EEESB_NSA_ILi1EEEEEEEENS5_IJNSA_ILi256EEESF_NSA_ILi32EEEEEENS_10bfloat16_tENS5_IJlSC_lEEESI_SJ_NS4_8TiledMMAINS4_8MMA_AtomIJNS4_26SM100_MMA_F16BF16_2x1SM_SSISI_SI_fLi256ELi256ELNS4_4UMMA5MajorE0ELSO_0ELNSN_7ScaleInE0ELSP_0EEEEEENS4_6LayoutINS5_IJSC_SC_SC_EEENS5_IJNSA_ILi0EEESU_SU_EEEEENS5_IJNS4_10UnderscoreESX_SX_EEEEENS4_28SM100_TMA_2SM_LOAD_MULTICASTENS4_14ComposedLayoutINS4_7SwizzleILi2ELi4ELi3EEENS4_18smem_ptr_flag_bitsILi16EEENSS_INS5_IJNSA_ILi8EEESG_EEENS5_IJSG_SC_EEEEEEEvNS4_8identityENS4_18SM100_TMA_2SM_LOADES1A_vS1B_EENS_8epilogue10collective18CollectiveEpilogueINS1E_23Sm100TmaWarpSpecializedILi4ELi2ELi64ELb1ELb0EEEJNS5_IJNSA_ILi128EEESF_SG_EEENS5_IJNSS_IS1J_SC_EENSS_INSA_ILi64EEESC_EEEEESI_SJ_SI_SJ_NS1E_6fusion15FusionCallbacksIS1I_NS1P_17LinearCombinationISI_fSI_fLNS_15FloatRoundStyleE2EEES1K_S1O_JEEENS4_5SM1004TMEM4LOAD26SM100_TMEM_LOAD_32dp32b64xENS4_13SM90_TMA_LOADENS11_INS12_ILi3ELi4ELi3EEES15_NSS_INS5_IJS16_S1M_EEENS5_IJS1M_SC_EEEEEEENS4_39AutoVectorizingCopyWithAssumedAlignmentILi128EEENS4_14SM90_TMA_STOREES24_S26_S26_EEEvvEEEEvNT_6ParamsE)
        /*0008*/ 	.word	0x000000ad


	//----- nvinfo : EIATTR_FRAME_SIZE
	.align		4
.L_19:
        /*000c*/ 	.byte	0x04, 0x11
        /*000e*/ 	.short	(.L_21 - .L_20)
	.align		4
.L_20:
        /*0010*/ 	.word	index@($__internal_2_$__cuda_sm10x_tcgen05_guardrail_trap_unallocated_columns_being_dealloced)
        /*0014*/ 	.word	0x00000000


	//----- nvinfo : EIATTR_FRAME_SIZE
	.align		4
.L_21:
        /*0018*/ 	.byte	0x04, 0x11
        /*001a*/ 	.short	(.L_23 - .L_22)
	.align		4
.L_22:
        /*001c*/ 	.word	index@($__internal_1_$__cuda_sm10x_tcgen05_guardrail_trap_phase_invalid_during_alloc)
        /*0020*/ 	.word	0x00000000


	//----- nvinfo : EIATTR_FRAME_SIZE
	.align		4
.L_23:
        /*0024*/ 	.byte	0x04, 0x11
        /*0026*/ 	.short	(.L_25 - .L_24)
	.align		4
.L_24:
        /*0028*/ 	.word	index@($__internal_0_$__cuda_sm10x_tcgen05_guardrail_trap_col_being_dealloced_not_returned_by_alloc)
        /*002c*/ 	.word	0x00000000


	//----- nvinfo : EIATTR_FRAME_SIZE
	.align		4
.L_25:
        /*0030*/ 	.byte	0x04, 0x11
        /*0032*/ 	.short	(.L_27 - .L_26)
	.align		4
.L_26:
        /*0034*/ 	.word	index@(_ZN7cutlass13device_kernelINS_4gemm6kernel13GemmUniversalIN4cute5tupleIJiiiiEEENS1_10collective13CollectiveMmaINS1_35MainloopSm100TmaUmmaWarpSpecializedILi4ELi2ELi2ENS5_IJNS4_1CILi2EEESB_NSA_ILi1EEEEEEEENS5_IJNSA_ILi256EEESF_NSA_ILi32EEEEEENS_10bfloat16_tENS5_IJlSC_lEEESI_SJ_NS4_8TiledMMAINS4_8MMA_AtomIJNS4_26SM100_MMA_F16BF16_2x1SM_SSISI_SI_fLi256ELi256ELNS4_4UMMA5MajorE0ELSO_0ELNSN_7ScaleInE0ELSP_0EEEEEENS4_6LayoutINS5_IJSC_SC_SC_EEENS5_IJNSA_ILi0EEESU_SU_EEEEENS5_IJNS4_10UnderscoreESX_SX_EEEEENS4_28SM100_TMA_2SM_LOAD_MULTICASTENS4_14ComposedLayoutINS4_7SwizzleILi2ELi4ELi3EEENS4_18smem_ptr_flag_bitsILi16EEENSS_INS5_IJNSA_ILi8EEESG_EEENS5_IJSG_SC_EEEEEEEvNS4_8identityENS4_18SM100_TMA_2SM_LOADES1A_vS1B_EENS_8epilogue10collective18CollectiveEpilogueINS1E_23Sm100TmaWarpSpecializedILi4ELi2ELi64ELb1ELb0EEEJNS5_IJNSA_ILi128EEESF_SG_EEENS5_IJNSS_IS1J_SC_EENSS_INSA_ILi64EEESC_EEEEESI_SJ_SI_SJ_NS1E_6fusion15FusionCallbacksIS1I_NS1P_17LinearCombinationISI_fSI_fLNS_15FloatRoundStyleE2EEES1K_S1O_JEEENS4_5SM1004TMEM4LOAD26SM100_TMEM_LOAD_32dp32b64xENS4_13SM90_TMA_LOADENS11_INS12_ILi3ELi4ELi3EEES15_NSS_INS5_IJS16_S1M_EEENS5_IJS1M_SC_EEEEEEENS4_39AutoVectorizingCopyWithAssumedAlignmentILi128EEENS4_14SM90_TMA_STOREES24_S26_S26_EEEvvEEEEvNT_6ParamsE)
        /*0038*/ 	.word	0x00000000


	//----- nvinfo : EIATTR_MIN_STACK_SIZE
	.align		4
.L_27:
        /*003c*/ 	.byte	0x04, 0x12
        /*003e*/ 	.short	(.L_29 - .L_28)
	.align		4
.L_28:
        /*0040*/ 	.word	index@(_ZN7cutlass13device_kernelINS_4gemm6kernel13GemmUniversalIN4cute5tupleIJiiiiEEENS1_10collective13CollectiveMmaINS1_35MainloopSm100TmaUmmaWarpSpecializedILi4ELi2ELi2ENS5_IJNS4_1CILi2EEESB_NSA_ILi1EEEEEEEENS5_IJNSA_ILi256EEESF_NSA_ILi32EEEEEENS_10bfloat16_tENS5_IJlSC_lEEESI_SJ_NS4_8TiledMMAINS4_8MMA_AtomIJNS4_26SM100_MMA_F16BF16_2x1SM_SSISI_SI_fLi256ELi256ELNS4_4UMMA5MajorE0ELSO_0ELNSN_7ScaleInE0ELSP_0EEEEEENS4_6LayoutINS5_IJSC_SC_SC_EEENS5_IJNSA_ILi0EEESU_SU_EEEEENS5_IJNS4_10UnderscoreESX_SX_EEEEENS4_28SM100_TMA_2SM_LOAD_MULTICASTENS4_14ComposedLayoutINS4_7SwizzleILi2ELi4ELi3EEENS4_18smem_ptr_flag_bitsILi16EEENSS_INS5_IJNSA_ILi8EEESG_EEENS5_IJSG_SC_EEEEEEEvNS4_8identityENS4_18SM100_TMA_2SM_LOADES1A_vS1B_EENS_8epilogue10collective18CollectiveEpilogueINS1E_23Sm100TmaWarpSpecializedILi4ELi2ELi64ELb1ELb0EEEJNS5_IJNSA_ILi128EEESF_SG_EEENS5_IJNSS_IS1J_SC_EENSS_INSA_ILi64EEESC_EEEEESI_SJ_SI_SJ_NS1E_6fusion15FusionCallbacksIS1I_NS1P_17LinearCombinationISI_fSI_fLNS_15FloatRoundStyleE2EEES1K_S1O_JEEENS4_5SM1004TMEM4LOAD26SM100_TMEM_LOAD_32dp32b64xENS4_13SM90_TMA_LOADENS11_INS12_ILi3ELi4ELi3EEES15_NSS_INS5_IJS16_S1M_EEENS5_IJS1M_SC_EEEEEEENS4_39AutoVectorizingCopyWithAssumedAlignmentILi128EEENS4_14SM90_TMA_STOREES24_S26_S26_EEEvvEEEEvNT_6ParamsE)
        /*0044*/ 	.word	0x00000000
.L_29:


//--------------------- .nv.compat                --------------------------
	.section	.nv.compat,"",@"SHT_CUDA_COMPAT_INFO"
	.align	4
        /*0000*/ 	.byte	0x02, 0x09, 0x01, 0x00, 0x02, 0x02, 0x02, 0x00, 0x02, 0x05, 0x05, 0x00, 0x03, 0x07, 0x01, 0x01
        /*0010*/ 	.byte	0x02, 0x03, 0x01, 0x00, 0x02, 0x06, 0x01, 0x00, 0x04, 0x0b, 0x08, 0x00, 0x09, 0x00, 0x00, 0x00
        /*0020*/ 	.byte	0x00, 0x00, 0x00, 0x00


//--------------------- .nv.info._ZN7cutlass13device_kernelINS_4gemm6kernel13GemmUniversalIN4cute5tupleIJiiiiEEENS1_10collective13CollectiveMmaINS1_35MainloopSm100TmaUmmaWarpSpecializedILi4ELi2ELi2ENS5_IJNS4_1CILi2EEESB_NSA_ILi1EEEEEEEENS5_IJNSA_ILi256EEESF_NSA_ILi32EEEEEENS_10bfloat16_tENS5_IJlSC_lEEESI_SJ_NS4_8TiledMMAINS4_8MMA_AtomIJNS4_26SM100_MMA_F16BF16_2x1SM_SSISI_SI_fLi256ELi256ELNS4_4UMMA5MajorE0ELSO_0ELNSN_7ScaleInE0ELSP_0EEEEEENS4_6LayoutINS5_IJSC_SC_SC_EEENS5_IJNSA_ILi0EEESU_SU_EEEEENS5_IJNS4_10UnderscoreESX_SX_EEEEENS4_28SM100_TMA_2SM_LOAD_MULTICASTENS4_14ComposedLayoutINS4_7SwizzleILi2ELi4ELi3EEENS4_18smem_ptr_flag_bitsILi16EEENSS_INS5_IJNSA_ILi8EEESG_EEENS5_IJSG_SC_EEEEEEEvNS4_8identityENS4_18SM100_TMA_2SM_LOADES1A_vS1B_EENS_8epilogue10collective18CollectiveEpilogueINS1E_23Sm100TmaWarpSpecializedILi4ELi2ELi64ELb1ELb0EEEJNS5_IJNSA_ILi128EEESF_SG_EEENS5_IJNSS_IS1J_SC_EENSS_INSA_ILi64EEESC_EEEEESI_SJ_SI_SJ_NS1E_6fusion15FusionCallbacksIS1I_NS1P_17LinearCombinationISI_fSI_fLNS_15FloatRoundStyleE2EEES1K_S1O_JEEENS4_5SM1004TMEM4LOAD26SM100_TMEM_LOAD_32dp32b64xENS4_13SM90_TMA_LOADENS11_INS12_ILi3ELi4ELi3EEES15_NSS_INS5_IJS16_S1M_EEENS5_IJS1M_SC_EEEEEEENS4_39AutoVectorizingCopyWithAssumedAlignmentILi128EEENS4_14SM90_TMA_STOREES24_S26_S26_EEEvvEEEEvNT_6ParamsE --------------------------
	.section	.nv.info._ZN7cutlass13device_kernelINS_4gemm6kernel13GemmUniversalIN4cute5tupleIJiiiiEEENS1_10collective13CollectiveMmaINS1_35MainloopSm100TmaUmmaWarpSpecializedILi4ELi2ELi2ENS5_IJNS4_1CILi2EEESB_NSA_ILi1EEEEEEEENS5_IJNSA_ILi256EEESF_NSA_ILi32EEEEEENS_10bfloat16_tENS5_IJlSC_lEEESI_SJ_NS4_8TiledMMAINS4_8MMA_AtomIJNS4_26SM100_MMA_F16BF16_2x1SM_SSISI_SI_fLi256ELi256ELNS4_4UMMA5MajorE0ELSO_0ELNSN_7ScaleInE0ELSP_0EEEEEENS4_6LayoutINS5_IJSC_SC_SC_EEENS5_IJNSA_ILi0EEESU_SU_EEEEENS5_IJNS4_10UnderscoreESX_SX_EEEEENS4_28SM100_TMA_2SM_LOAD_MULTICASTENS4_14ComposedLayoutINS4_7SwizzleILi2ELi4ELi3EEENS4_18smem_ptr_flag_bitsILi16EEENSS_INS5_IJNSA_ILi8EEESG_EEENS5_IJSG_SC_EEEEEEEvNS4_8identityENS4_18SM100_TMA_2SM_LOADES1A_vS1B_EENS_8epilogue10collective18CollectiveEpilogueINS1E_23Sm100TmaWarpSpecializedILi4ELi2ELi64ELb1ELb0EEEJNS5_IJNSA_ILi128EEESF_SG_EEENS5_IJNSS_IS1J_SC_EENSS_INSA_ILi64EEESC_EEEEESI_SJ_SI_SJ_NS1E_6fusion15FusionCallbacksIS1I_NS1P_17LinearCombinationISI_fSI_fLNS_15FloatRoundStyleE2EEES1K_S1O_JEEENS4_5SM1004TMEM4LOAD26SM100_TMEM_LOAD_32dp32b64xENS4_13SM90_TMA_LOADENS11_INS12_ILi3ELi4ELi3EEES15_NSS_INS5_IJS16_S1M_EEENS5_IJS1M_SC_EEEEEEENS4_39AutoVectorizingCopyWithAssumedAlignmentILi128EEENS4_14SM90_TMA_STOREES24_S26_S26_EEEvvEEEEvNT_6ParamsE,"",@"SHT_CUDA_INFO"
	.sectionflags	@""
	.align	4


	//----- nvinfo : EIATTR_CUDA_API_VERSION
	.align		4
        /*0000*/ 	.byte	0x04, 0x37
        /*0002*/ 	.short	(.L_31 - .L_30)
.L_30:
        /*0004*/ 	.word	0x00000082


	//----- nvinfo : EIATTR_KPARAM_INFO
	.align		4
.L_31:
        /*0008*/ 	.byte	0x04, 0x17
        /*000a*/ 	.short	(.L_33 - .L_32)
.L_32:
        /*000c*/ 	.word	0x00000000
        /*0010*/ 	.short	0x0000
        /*0012*/ 	.short	0x0000
        /*0014*/ 	.byte	0x00, 0xf0, 0x01, 0x20


	//----- nvinfo : EIATTR_AT_ENTRY_FRAGMENTS
	.align		4
.L_33:
        /*0018*/ 	.byte	0x04, 0x4f
        /*001a*/ 	.short	(.L_35 - .L_34)


	//   ....[0]....
.L_34:
        /*001c*/ 	.word	0x00000007


	//----- nvinfo : EIATTR_RESERVED_SMEM_USED
	.align		4
.L_35:
        /*0020*/ 	.byte	0x01, 0x41
	.zero		2


	//----- nvinfo : EIATTR_SPARSE_MMA_MASK
	.align		4
        /*0024*/ 	.byte	0x03, 0x50
        /*0026*/ 	.short	0x0000


	//----- nvinfo : EIATTR_TCGEN05_2CTA_USED
	.align		4
        /*0028*/ 	.byte	0x01, 0x52
	.zero		2


	//----- nvinfo : EIATTR_MAXREG_COUNT
	.align		4
        /*002c*/ 	.byte	0x03, 0x1b
        /*002e*/ 	.short	0x00ff


	//----- nvinfo : EIATTR_NUM_BARRIERS
	.align		4
        /*0030*/ 	.byte	0x02, 0x4c
        /*0032*/ 	.byte	0x07
	.zero		1


	//----- nvinfo : EIATTR_EXTERNS
	.align		4
        /*0034*/ 	.byte	0x04, 0x0f
        /*0036*/ 	.short	(.L_37 - .L_36)


	//   ....[0]....
	.align		4
.L_36:
        /*0038*/ 	.word	index@(__assertfail)


	//----- nvinfo : EIATTR_MERCURY_ISA_VERSION
	.align		4
.L_37:
        /*003c*/ 	.byte	0x03, 0x5f
        /*003e*/ 	.short	0x0101


	//----- nvinfo : EIATTR_INT_WARP_WIDE_INSTR_OFFSETS
	.align		4
        /*0040*/ 	.byte	0x04, 0x31
        /*0042*/ 	.short	(.L_39 - .L_38)


	//   ....[0]....
.L_38:
        /*0044*/ 	.word	0x00000d30


	//   ....[1]....
        /*0048*/ 	.word	0x00000dd0


	//   ....[2]....
        /*004c*/ 	.word	0x00004070


	//   ....[3]....
        /*0050*/ 	.word	0x00004090


	//   ....[4]....
        /*0054*/ 	.word	0x000040c0


	//   ....[5]....
        /*0058*/ 	.word	0x00004c00


	//   ....[6]....
        /*005c*/ 	.word	0x00004c70


	//   ....[7]....
        /*0060*/ 	.word	0x00004d50


	//   ....[8]....
        /*0064*/ 	.word	0x00004dd0


	//   ....[9]....
        /*0068*/ 	.word	0x00004ed0


	//   ....[10]....
        /*006c*/ 	.word	0x00004f50


	//   ....[11]....
        /*0070*/ 	.word	0x00005040


	//   ....[12]....
        /*0074*/ 	.word	0x000050f0


	//----- nvinfo : EIATTR_COOP_GROUP_MASK_REGIDS
	.align		4
.L_39:
        /*0078*/ 	.byte	0x04, 0x29
        /*007a*/ 	.short	(.L_41 - .L_40)


	//   ....[0]....
.L_40:
        /*007c*/ 	.word	0xffffffff


	//   ....[1]....
        /*0080*/ 	.word	0xffffffff


	//   ....[2]....
        /*0084*/ 	.word	0xffffffff


	//   ....[3]....
        /*0088*/ 	.word	0xffffffff


	//   ....[4]....
        /*008c*/ 	.word	0xffffffff


	//   ....[5]....
        /*0090*/ 	.word	0xffffffff


	//   ....[6]....
        /*0094*/ 	.word	0xffffffff


	//   ....[7]....
        /*0098*/ 	.word	0xffffffff


	//   ....[8]....
        /*009c*/ 	.word	0xffffffff


	//   ....[9]....
        /*00a0*/ 	.word	0xffffffff


	//   ....[10]....
        /*00a4*/ 	.word	0xffffffff


	//   ....[11]....
        /*00a8*/ 	.word	0xffffffff


	//   ....[12]....
        /*00ac*/ 	.word	0xffffffff


	//   ....[13]....
        /*00b0*/ 	.word	0xffffffff


	//----- nvinfo : EIATTR_COOP_GROUP_INSTR_OFFSETS
	.align		4
.L_41:
        /*00b4*/ 	.byte	0x04, 0x28
        /*00b6*/ 	.short	(.L_43 - .L_42)


	//   ....[0]....
.L_42:
        /*00b8*/ 	.word	0x000000b0


	//   ....[1]....
        /*00bc*/ 	.word	0x00000520


	//   ....[2]....
        /*00c0*/ 	.word	0x000006e0


	//   ....[3]....
        /*00c4*/ 	.word	0x00000870


	//   ....[4]....
        /*00c8*/ 	.word	0x00000960


	//   ....[5]....
        /*00cc*/ 	.word	0x00000ac0


	//   ....[6]....
        /*00d0*/ 	.word	0x00000c10


	//   ....[7]....
        /*00d4*/ 	.word	0x00000e50


	//   ....[8]....
        /*00d8*/ 	.word	0x000021a0


	//   ....[9]....
        /*00dc*/ 	.word	0x00003050


	//   ....[10]....
        /*00e0*/ 	.word	0x00003520


	//   ....[11]....
        /*00e4*/ 	.word	0x00003550


	//   ....[12]....
        /*00e8*/ 	.word	0x00003f70


	//   ....[13]....
        /*00ec*/ 	.word	0x00004180


	//----- nvinfo : EIATTR_VRC_CTA_INIT_COUNT
	.align		4
.L_43:
        /*00f0*/ 	.byte	0x02, 0x4a
        /*00f2*/ 	.byte	0x80
	.zero		1


	//----- nvinfo : EIATTR_SYSCALL_OFFSETS
	.align		4
        /*00f4*/ 	.byte	0x04, 0x46
        /*00f6*/ 	.short	(.L_45 - .L_44)


	//   ....[0]....
.L_44:
        /*00f8*/ 	.word	0x00005d70


	//   ....[1]....
        /*00fc*/ 	.word	0x00005e60


	//   ....[2]....
        /*0100*/ 	.word	0x00006840


	//   ....[3]....
        /*0104*/ 	.word	0x00007c90


	//   ....[4]....
        /*0108*/ 	.word	0x000090c0


	//   ....[5]....
        /*010c*/ 	.word	0x0000a4e0


	//----- nvinfo : EIATTR_MBARRIER_INSTR_OFFSETS
	.align		4
.L_45:
        /*0110*/ 	.byte	0x04, 0x39
        /*0112*/ 	.short	(.L_47 - .L_46)


	//   ....[0]....
.L_46:
        /*0114*/ 	.word	0x00000650
        /*0118*/ 	.word	0x000000ff
        /*011c*/ 	.word	0x00000000
        /*0120*/ 	.short	0x0100
        /*0122*/ 	.byte	0x04
	.zero		1


	//   ....[1]....
        /*0124*/ 	.word	0x00000660
        /*0128*/ 	.word	0x000000ff
        /*012c*/ 	.word	0x00000020
        /*0130*/ 	.short	0x0100
        /*0132*/ 	.byte	0x04
	.zero		1


	//   ....[2]....
        /*0134*/ 	.word	0x00000670
        /*0138*/ 	.word	0x000000ff
        /*013c*/ 	.word	0x00000008
        /*0140*/ 	.short	0x0100
        /*0142*/ 	.byte	0x04
	.zero		1


	//   ....[3]....
        /*0144*/ 	.word	0x00000680
        /*0148*/ 	.word	0x000000ff
        /*014c*/ 	.word	0x00000028
        /*0150*/ 	.short	0x0100
        /*0152*/ 	.byte	0x04
	.zero		1


	//   ....[4]....
        /*0154*/ 	.word	0x00000690
        /*0158*/ 	.word	0x000000ff
        /*015c*/ 	.word	0x00000010
        /*0160*/ 	.short	0x0100
        /*0162*/ 	.byte	0x04
	.zero		1


	//   ....[5]....
        /*0164*/ 	.word	0x000006a0
        /*0168*/ 	.word	0x000000ff
        /*016c*/ 	.word	0x00000030
        /*0170*/ 	.short	0x0100
        /*0172*/ 	.byte	0x04
	.zero		1


	//   ....[6]....
        /*0174*/ 	.word	0x000006b0
        /*0178*/ 	.word	0x000000ff
        /*017c*/ 	.word	0x00000018
        /*0180*/ 	.short	0x0100
        /*0182*/ 	.byte	0x04
	.zero		1


	//   ....[7]....
        /*0184*/ 	.word	0x000006c0
        /*0188*/ 	.word	0x000000ff
        /*018c*/ 	.word	0x00000038
        /*0190*/ 	.short	0x0100
        /*0192*/ 	.byte	0x04
	.zero		1


	//   ....[8]....
        /*0194*/ 	.word	0x000007e0
        /*0198*/ 	.word	0x000000ff
        /*019c*/ 	.word	0x00000040
        /*01a0*/ 	.short	0x0100
        /*01a2*/ 	.byte	0x04
	.zero		1


	//   ....[9]....
        /*01a4*/ 	.word	0x000007f0
        /*01a8*/ 	.word	0x000000ff
        /*01ac*/ 	.word	0x00000060
        /*01b0*/ 	.short	0x0100
        /*01b2*/ 	.byte	0x04
	.zero		1


	//   ....[10]....
        /*01b4*/ 	.word	0x00000800
        /*01b8*/ 	.word	0x000000ff
        /*01bc*/ 	.word	0x00000048
        /*01c0*/ 	.short	0x0100
        /*01c2*/ 	.byte	0x04
	.zero		1


	//   ....[11]....
        /*01c4*/ 	.word	0x00000810
        /*01c8*/ 	.word	0x000000ff
        /*01cc*/ 	.word	0x00000068
        /*01d0*/ 	.short	0x0100
        /*01d2*/ 	.byte	0x04
	.zero		1


	//   ....[12]....
        /*01d4*/ 	.word	0x00000820
        /*01d8*/ 	.word	0x000000ff
        /*01dc*/ 	.word	0x00000050
        /*01e0*/ 	.short	0x0100
        /*01e2*/ 	.byte	0x04
	.zero		1


	//   ....[13]....
        /*01e4*/ 	.word	0x00000830
        /*01e8*/ 	.word	0x000000ff
        /*01ec*/ 	.word	0x00000070
        /*01f0*/ 	.short	0x0100
        /*01f2*/ 	.byte	0x04
	.zero		1


	//   ....[14]....
        /*01f4*/ 	.word	0x00000840
        /*01f8*/ 	.word	0x000000ff
        /*01fc*/ 	.word	0x00000058
        /*0200*/ 	.short	0x0100
        /*0202*/ 	.byte	0x04
	.zero		1


	//   ....[15]....
        /*0204*/ 	.word	0x00000850
        /*0208*/ 	.word	0x000000ff
        /*020c*/ 	.word	0x00000078
        /*0210*/ 	.short	0x0100
        /*0212*/ 	.byte	0x04
	.zero		1


	//   ....[16]....
        /*0214*/ 	.word	0x00000930
        /*0218*/ 	.word	0x000000ff
        /*021c*/ 	.word	0x00000080
        /*0220*/ 	.short	0x0100
        /*0222*/ 	.byte	0x06
	.zero		1


	//   ....[17]....
        /*0224*/ 	.word	0x00000940
        /*0228*/ 	.word	0x000000ff
        /*022c*/ 	.word	0x00000088
        /*0230*/ 	.short	0x0100
        /*0232*/ 	.byte	0x06
	.zero		1


	//   ....[18]....
        /*0234*/ 	.word	0x00000a70
        /*0238*/ 	.word	0x000000ff
        /*023c*/ 	.word	0x00000090
        /*0240*/ 	.short	0x0100
        /*0242*/ 	.byte	0x06
	.zero		1


	//   ....[19]....
        /*0244*/ 	.word	0x00000a80
        /*0248*/ 	.word	0x000000ff
        /*024c*/ 	.word	0x000000a0
        /*0250*/ 	.short	0x0100
        /*0252*/ 	.byte	0x06
	.zero		1


	//   ....[20]....
        /*0254*/ 	.word	0x00000a90
        /*0258*/ 	.word	0x000000ff
        /*025c*/ 	.word	0x00000098
        /*0260*/ 	.short	0x0100
        /*0262*/ 	.byte	0x06
	.zero		1


	//   ....[21]....
        /*0264*/ 	.word	0x00000aa0
        /*0268*/ 	.word	0x000000ff
        /*026c*/ 	.word	0x000000a8
        /*0270*/ 	.short	0x0100
        /*0272*/ 	.byte	0x06
	.zero		1


	//   ....[22]....
        /*0274*/ 	.word	0x00000bc0
        /*0278*/ 	.word	0x000000ff
        /*027c*/ 	.word	0x000000b0
        /*0280*/ 	.short	0x0100
        /*0282*/ 	.byte	0x04
	.zero		1


	//   ....[23]....
        /*0284*/ 	.word	0x00000bd0
        /*0288*/ 	.word	0x000000ff
        /*028c*/ 	.word	0x000000c0
        /*0290*/ 	.short	0x0100
        /*0292*/ 	.byte	0x04
	.zero		1


	//   ....[24]....
        /*0294*/ 	.word	0x00000be0
        /*0298*/ 	.word	0x000000ff
        /*029c*/ 	.word	0x000000b8
        /*02a0*/ 	.short	0x0100
        /*02a2*/ 	.byte	0x04
	.zero		1


	//   ....[25]....
        /*02a4*/ 	.word	0x00000bf0
        /*02a8*/ 	.word	0x000000ff
        /*02ac*/ 	.word	0x000000c8
        /*02b0*/ 	.short	0x0100
        /*02b2*/ 	.byte	0x04
	.zero		1


	//   ....[26]....
        /*02b4*/ 	.word	0x00000ce0
        /*02b8*/ 	.word	0x000000ff
        /*02bc*/ 	.word	0x000000d0
        /*02c0*/ 	.short	0x0100
        /*02c2*/ 	.byte	0x04
	.zero		1


	//   ....[27]....
        /*02c4*/ 	.word	0x00000cf0
        /*02c8*/ 	.word	0x000000ff
        /*02cc*/ 	.word	0x000000e0
        /*02d0*/ 	.short	0x0100
        /*02d2*/ 	.byte	0x04
	.zero		1


	//   ....[28]....
        /*02d4*/ 	.word	0x00000d00
        /*02d8*/ 	.word	0x000000ff
        /*02dc*/ 	.word	0x000000d8
        /*02e0*/ 	.short	0x0100
        /*02e2*/ 	.byte	0x04
	.zero		1


	//   ....[29]....
        /*02e4*/ 	.word	0x00000d10
        /*02e8*/ 	.word	0x000000ff
        /*02ec*/ 	.word	0x000000e8
        /*02f0*/ 	.short	0x0100
        /*02f2*/ 	.byte	0x04
	.zero		1


	//   ....[30]....
        /*02f4*/ 	.word	0x00000e10
        /*02f8*/ 	.word	0x000000ff
        /*02fc*/ 	.word	0x000000f0
        /*0300*/ 	.short	0x0100
        /*0302*/ 	.byte	0x06
	.zero		1


	//   ....[31]....
        /*0304*/ 	.word	0x000019c0
        /*0308*/ 	.word	0x00000003
        /*030c*/ 	.word	0x000000e0
        /*0310*/ 	.short	0x010a
        /*0312*/ 	.byte	0xff
	.zero		1


	//   ....[32]....
        /*0314*/ 	.word	0x000019f0
        /*0318*/ 	.word	0x00000003
        /*031c*/ 	.word	0x000000d0
        /*0320*/ 	.short	0x0101
        /*0322*/ 	.byte	0xff
	.zero		1


	//   ....[33]....
        /*0324*/ 	.word	0x00001ab0
        /*0328*/ 	.word	0x000000ff
        /*032c*/ 	.word	0x00000020
        /*0330*/ 	.short	0x010a
        /*0332*/ 	.byte	0x04
	.zero		1


	//   ....[34]....
        /*0334*/ 	.word	0x00001b80
        /*0338*/ 	.word	0x000000ff
        /*033c*/ 	.word	0x00000020
        /*0340*/ 	.short	0x010a
        /*0342*/ 	.byte	0x21
	.zero		1


	//   ....[35]....
        /*0344*/ 	.word	0x00001d30
        /*0348*/ 	.word	0x000000ff
        /*034c*/ 	.word	0x00000020
        /*0350*/ 	.short	0x010a
        /*0352*/ 	.byte	0x05
	.zero		1


	//   ....[36]....
        /*0354*/ 	.word	0x00001e40
        /*0358*/ 	.word	0x000000ff
        /*035c*/ 	.word	0x00000088
        /*0360*/ 	.short	0x0101
        /*0362*/ 	.byte	0x06
	.zero		1


	//   ....[37]....
        /*0364*/ 	.word	0x00001e60
        /*0368*/ 	.word	0x000000ff
        /*036c*/ 	.word	0x00000020
        /*0370*/ 	.short	0x010a
        /*0372*/ 	.byte	0x04
	.zero		1


	//   ....[38]....
        /*0374*/ 	.word	0x00001ee0
        /*0378*/ 	.word	0x000000ff
        /*037c*/ 	.word	0x00000020
        /*0380*/ 	.short	0x010a
        /*0382*/ 	.byte	0x11
	.zero		1


	//   ....[39]....
        /*0384*/ 	.word	0x00002070
        /*0388*/ 	.word	0x000000ff
        /*038c*/ 	.word	0x00000020
        /*0390*/ 	.short	0x010a
        /*0392*/ 	.byte	0x05
	.zero		1


	//   ....[40]....
        /*0394*/ 	.word	0x000021d0
        /*0398*/ 	.word	0x00000003
        /*039c*/ 	.word	0x00000090
        /*03a0*/ 	.short	0x010a
        /*03a2*/ 	.byte	0xff
	.zero		1


	//   ....[41]....
        /*03a4*/ 	.word	0x00002320
        /*03a8*/ 	.word	0x00000000
        /*03ac*/ 	.word	0x00000000
        /*03b0*/ 	.short	0x0101
        /*03b2*/ 	.byte	0xff
	.zero		1


	//   ....[42]....
        /*03b4*/ 	.word	0x000028d0
        /*03b8*/ 	.word	0x000000ff
        /*03bc*/ 	.word	0x00000000
        /*03c0*/ 	.short	0x010a
        /*03c2*/ 	.byte	0x04
	.zero		1


	//   ....[43]....
        /*03c4*/ 	.word	0x00002960
        /*03c8*/ 	.word	0x000000ff
        /*03cc*/ 	.word	0x00000000
        /*03d0*/ 	.short	0x010a
        /*03d2*/ 	.byte	0x05
	.zero		1


	//   ....[44]....
        /*03d4*/ 	.word	0x000029f0
        /*03d8*/ 	.word	0x000000ff
        /*03dc*/ 	.word	0x00000000
        /*03e0*/ 	.short	0x010a
        /*03e2*/ 	.byte	0x05
	.zero		1


	//   ....[45]....
        /*03e4*/ 	.word	0x00002a90
        /*03e8*/ 	.word	0x00000000
        /*03ec*/ 	.word	0x00000000
        /*03f0*/ 	.short	0x010a
        /*03f2*/ 	.byte	0xff
	.zero		1


	//   ....[46]....
        /*03f4*/ 	.word	0x00002bb0
        /*03f8*/ 	.word	0x00000002
        /*03fc*/ 	.word	0x000000d0
        /*0400*/ 	.short	0x010a
        /*0402*/ 	.byte	0xff
	.zero		1


	//   ....[47]....
        /*0404*/ 	.word	0x00002c10
        /*0408*/ 	.word	0x00000004
        /*040c*/ 	.word	0x00000000
        /*0410*/ 	.short	0x0101
        /*0412*/ 	.byte	0xff
	.zero		1


	//   ....[48]....
        /*0414*/ 	.word	0x00002c30
        /*0418*/ 	.word	0x000000ff
        /*041c*/ 	.word	0x000000a0
        /*0420*/ 	.short	0x010a
        /*0422*/ 	.byte	0x04
	.zero		1


	//   ....[49]....
        /*0424*/ 	.word	0x00002d50
        /*0428*/ 	.word	0x00000002
        /*042c*/ 	.word	0x00000090
        /*0430*/ 	.short	0x010a
        /*0432*/ 	.byte	0xff
	.zero		1


	//   ....[50]....
        /*0434*/ 	.word	0x00002e60
        /*0438*/ 	.word	0x00000002
        /*043c*/ 	.word	0x00000000
        /*0440*/ 	.short	0x0101
        /*0442*/ 	.byte	0xff
	.zero		1


	//   ....[51]....
        /*0444*/ 	.word	0x00002ef0
        /*0448*/ 	.word	0x000000ff
        /*044c*/ 	.word	0x000000a0
        /*0450*/ 	.short	0x0106
        /*0452*/ 	.byte	0x04
	.zero		1


	//   ....[52]....
        /*0454*/ 	.word	0x00002f10
        /*0458*/ 	.word	0x000000ff
        /*045c*/ 	.word	0x000000a0
        /*0460*/ 	.short	0x010a
        /*0462*/ 	.byte	0x04
	.zero		1


	//   ....[53]....
        /*0464*/ 	.word	0x00002fa0
        /*0468*/ 	.word	0x000000ff
        /*046c*/ 	.word	0x000000a0
        /*0470*/ 	.short	0x0106
        /*0472*/ 	.byte	0x07
	.zero		1


	//   ....[54]....
        /*0474*/ 	.word	0x00002fe0
        /*0478*/ 	.word	0x00000000
        /*047c*/ 	.word	0x000000a0
        /*0480*/ 	.short	0x010a
        /*0482*/ 	.byte	0xff
	.zero		1


	//   ....[55]....
        /*0484*/ 	.word	0x00003220
        /*0488*/ 	.word	0x000000ff
        /*048c*/ 	.word	0x00000008
        /*0490*/ 	.short	0x010a
        /*0492*/ 	.byte	0x05
	.zero		1


	//   ....[56]....
        /*0494*/ 	.word	0x00003240
        /*0498*/ 	.word	0x000000ff
        /*049c*/ 	.word	0x00000008
        /*04a0*/ 	.short	0x010a
        /*04a2*/ 	.byte	0x05
	.zero		1


	//   ....[57]....
        /*04a4*/ 	.word	0x000033d0
        /*04a8*/ 	.word	0x000000ff
        /*04ac*/ 	.word	0x00000008
        /*04b0*/ 	.short	0x010a
        /*04b2*/ 	.byte	0x05
	.zero		1


	//   ....[58]....
        /*04b4*/ 	.word	0x000033f0
        /*04b8*/ 	.word	0x000000ff
        /*04bc*/ 	.word	0x00000008
        /*04c0*/ 	.short	0x010a
        /*04c2*/ 	.byte	0x05
	.zero		1


	//   ....[59]....
        /*04c4*/ 	.word	0x000034b0
        /*04c8*/ 	.word	0x000000ff
        /*04cc*/ 	.word	0x00000000
        /*04d0*/ 	.short	0x0101
        /*04d2*/ 	.byte	0x04
	.zero		1


	//   ....[60]....
        /*04d4*/ 	.word	0x000037b0
        /*04d8*/ 	.word	0x00000000
        /*04dc*/ 	.word	0x00000090
        /*04e0*/ 	.short	0x010a
        /*04e2*/ 	.byte	0xff
	.zero		1


	//   ....[61]....
        /*04e4*/ 	.word	0x00003870
        /*04e8*/ 	.word	0x00000000
        /*04ec*/ 	.word	0x00000000
        /*04f0*/ 	.short	0x0101
        /*04f2*/ 	.byte	0xff
	.zero		1


	//   ....[62]....
        /*04f4*/ 	.word	0x00003930
        /*04f8*/ 	.word	0x000000ff
        /*04fc*/ 	.word	0x00000000
        /*0500*/ 	.short	0x010a
        /*0502*/ 	.byte	0x04
	.zero		1


	//   ....[63]....
        /*0504*/ 	.word	0x00003940
        /*0508*/ 	.word	0x000000ff
        /*050c*/ 	.word	0x000000c0
        /*0510*/ 	.short	0x010a
        /*0512*/ 	.byte	0x17
	.zero		1


	//   ....[64]....
        /*0514*/ 	.word	0x000039f0
        /*0518*/ 	.word	0x000000ff
        /*051c*/ 	.word	0x00000000
        /*0520*/ 	.short	0x010a
        /*0522*/ 	.byte	0x05
	.zero		1


	//   ....[65]....
        /*0524*/ 	.word	0x00003b30
        /*0528*/ 	.word	0x000000ff
        /*052c*/ 	.word	0x00000000
        /*0530*/ 	.short	0x010a
        /*0532*/ 	.byte	0x04
	.zero		1


	//   ....[66]....
        /*0534*/ 	.word	0x00003d80
        /*0538*/ 	.word	0x000000ff
        /*053c*/ 	.word	0x00000000
        /*0540*/ 	.short	0x010a
        /*0542*/ 	.byte	0x04
	.zero		1


	//   ....[67]....
        /*0544*/ 	.word	0x00003e20
        /*0548*/ 	.word	0x00000000
        /*054c*/ 	.word	0x00000000
        /*0550*/ 	.short	0x010a
        /*0552*/ 	.byte	0xff
	.zero		1


	//   ....[68]....
        /*0554*/ 	.word	0x00003e60
        /*0558*/ 	.word	0x00000000
        /*055c*/ 	.word	0x00000000
        /*0560*/ 	.short	0x010a
        /*0562*/ 	.byte	0xff
	.zero		1


	//   ....[69]....
        /*0564*/ 	.word	0x00003ed0
        /*0568*/ 	.word	0x000000ff
        /*056c*/ 	.word	0x00000000
        /*0570*/ 	.short	0x0101
        /*0572*/ 	.byte	0x04
	.zero		1


	//   ....[70]....
        /*0574*/ 	.word	0x00003f10
        /*0578*/ 	.word	0x000000ff
        /*057c*/ 	.word	0x000000f0
        /*0580*/ 	.short	0x010a
        /*0582*/ 	.byte	0x11
	.zero		1


	//   ....[71]....
        /*0584*/ 	.word	0x00003f60
        /*0588*/ 	.word	0x000000ff
        /*058c*/ 	.word	0x00000000
        /*0590*/ 	.short	0x0101
        /*0592*/ 	.byte	0x04
	.zero		1


	//   ....[72]....
        /*0594*/ 	.word	0x00004400
        /*0598*/ 	.word	0x0000000c
        /*059c*/ 	.word	0x00000090
        /*05a0*/ 	.short	0x010a
        /*05a2*/ 	.byte	0xff
	.zero		1


	//   ....[73]....
        /*05a4*/ 	.word	0x00004570
        /*05a8*/ 	.word	0x00000000
        /*05ac*/ 	.word	0x00000000
        /*05b0*/ 	.short	0x0101
        /*05b2*/ 	.byte	0xff
	.zero		1


	//   ....[74]....
        /*05b4*/ 	.word	0x00004a00
        /*05b8*/ 	.word	0x000000ff
        /*05bc*/ 	.word	0x00000088
        /*05c0*/ 	.short	0x010a
        /*05c2*/ 	.byte	0x15
	.zero		1


	//   ....[75]....
        /*05c4*/ 	.word	0x00004b80
        /*05c8*/ 	.word	0x000000ff
        /*05cc*/ 	.word	0x00000060
        /*05d0*/ 	.short	0x010a
        /*05d2*/ 	.byte	0x15
	.zero		1


	//   ....[76]....
        /*05d4*/ 	.word	0x00004d00
        /*05d8*/ 	.word	0x000000ff
        /*05dc*/ 	.word	0x00000040
        /*05e0*/ 	.short	0x010b
        /*05e2*/ 	.byte	0x15
	.zero		1


	//   ....[77]....
        /*05e4*/ 	.word	0x00004d10
        /*05e8*/ 	.word	0x000000ff
        /*05ec*/ 	.word	0x00000000
        /*05f0*/ 	.short	0x0101
        /*05f2*/ 	.byte	0x06
	.zero		1


	//   ....[78]....
        /*05f4*/ 	.word	0x00004d20
        /*05f8*/ 	.word	0x000000ff
        /*05fc*/ 	.word	0x00000068
        /*0600*/ 	.short	0x010a
        /*0602*/ 	.byte	0x15
	.zero		1


	//   ....[79]....
        /*0604*/ 	.word	0x00004e80
        /*0608*/ 	.word	0x000000ff
        /*060c*/ 	.word	0x00000048
        /*0610*/ 	.short	0x010b
        /*0612*/ 	.byte	0x15
	.zero		1


	//   ....[80]....
        /*0614*/ 	.word	0x00004e90
        /*0618*/ 	.word	0x000000ff
        /*061c*/ 	.word	0x00000000
        /*0620*/ 	.short	0x0101
        /*0622*/ 	.byte	0x06
	.zero		1


	//   ....[81]....
        /*0624*/ 	.word	0x00004ea0
        /*0628*/ 	.word	0x000000ff
        /*062c*/ 	.word	0x00000070
        /*0630*/ 	.short	0x010a
        /*0632*/ 	.byte	0x15
	.zero		1


	//   ....[82]....
        /*0634*/ 	.word	0x00004ff0
        /*0638*/ 	.word	0x000000ff
        /*063c*/ 	.word	0x00000050
        /*0640*/ 	.short	0x010b
        /*0642*/ 	.byte	0x15
	.zero		1


	//   ....[83]....
        /*0644*/ 	.word	0x00005000
        /*0648*/ 	.word	0x000000ff
        /*064c*/ 	.word	0x00000000
        /*0650*/ 	.short	0x0101
        /*0652*/ 	.byte	0x06
	.zero		1


	//   ....[84]....
        /*0654*/ 	.word	0x00005010
        /*0658*/ 	.word	0x000000ff
        /*065c*/ 	.word	0x00000078
        /*0660*/ 	.short	0x010a
        /*0662*/ 	.byte	0x15
	.zero		1


	//   ....[85]....
        /*0664*/ 	.word	0x00005200
        /*0668*/ 	.word	0x000000ff
        /*066c*/ 	.word	0x00000058
        /*0670*/ 	.short	0x010b
        /*0672*/ 	.byte	0x15
	.zero		1


	//   ....[86]....
        /*0674*/ 	.word	0x00005210
        /*0678*/ 	.word	0x000000ff
        /*067c*/ 	.word	0x00000000
        /*0680*/ 	.short	0x0101
        /*0682*/ 	.byte	0x25
	.zero		1


	//   ....[87]....
        /*0684*/ 	.word	0x00005240
        /*0688*/ 	.word	0x000000ff
        /*068c*/ 	.word	0x00000060
        /*0690*/ 	.short	0x010a
        /*0692*/ 	.byte	0x15
	.zero		1


	//   ....[88]....
        /*0694*/ 	.word	0x00005260
        /*0698*/ 	.word	0x000000ff
        /*069c*/ 	.word	0x00000068
        /*06a0*/ 	.short	0x010a
        /*06a2*/ 	.byte	0x15
	.zero		1


	//   ....[89]....
        /*06a4*/ 	.word	0x00005280
        /*06a8*/ 	.word	0x000000ff
        /*06ac*/ 	.word	0x00000070
        /*06b0*/ 	.short	0x010a
        /*06b2*/ 	.byte	0x15
	.zero		1


	//   ....[90]....
        /*06b4*/ 	.word	0x000052c0
        /*06b8*/ 	.word	0x00000000
        /*06bc*/ 	.word	0x00000078
        /*06c0*/ 	.short	0x010a
        /*06c2*/ 	.byte	0xff
	.zero		1


	//   ....[91]....
        /*06c4*/ 	.word	0x00005600
        /*06c8*/ 	.word	0x00000003
        /*06cc*/ 	.word	0x00000090
        /*06d0*/ 	.short	0x010a
        /*06d2*/ 	.byte	0xff
	.zero		1


	//   ....[92]....
        /*06d4*/ 	.word	0x00005780
        /*06d8*/ 	.word	0x00000000
        /*06dc*/ 	.word	0x00000000
        /*06e0*/ 	.short	0x0101
        /*06e2*/ 	.byte	0xff
	.zero		1


	//   ....[93]....
        /*06e4*/ 	.word	0x00006350
        /*06e8*/ 	.word	0x000000ff
        /*06ec*/ 	.word	0x00000040
        /*06f0*/ 	.short	0x010a
        /*06f2*/ 	.byte	0x2c
	.zero		1


	//   ....[94]....
        /*06f4*/ 	.word	0x00006430
        /*06f8*/ 	.word	0x000000aa
        /*06fc*/ 	.word	0x000000b0
        /*0700*/ 	.short	0x010a
        /*0702*/ 	.byte	0xff
	.zero		1


	//   ....[95]....
        /*0704*/ 	.word	0x000065f0
        /*0708*/ 	.word	0x000000ff
        /*070c*/ 	.word	0x00000040
        /*0710*/ 	.short	0x010a
        /*0712*/ 	.byte	0x2c
	.zero		1


	//   ....[96]....
        /*0714*/ 	.word	0x00006720
        /*0718*/ 	.word	0x000000aa
        /*071c*/ 	.word	0x000000b0
        /*0720*/ 	.short	0x010a
        /*0722*/ 	.byte	0xff
	.zero		1


	//   ....[97]....
        /*0724*/ 	.word	0x00007930
        /*0728*/ 	.word	0x00000000
        /*072c*/ 	.word	0x00000000
        /*0730*/ 	.short	0x0101
        /*0732*/ 	.byte	0xff
	.zero		1


	//   ....[98]....
        /*0734*/ 	.word	0x00007940
        /*0738*/ 	.word	0x00000003
        /*073c*/ 	.word	0x00000040
        /*0740*/ 	.short	0x010a
        /*0742*/ 	.byte	0xff
	.zero		1


	//   ....[99]....
        /*0744*/ 	.word	0x00007a20
        /*0748*/ 	.word	0x00000003
        /*074c*/ 	.word	0x00000040
        /*0750*/ 	.short	0x010a
        /*0752*/ 	.byte	0xff
	.zero		1


	//   ....[100]....
        /*0754*/ 	.word	0x00008d60
        /*0758*/ 	.word	0x0000004d
        /*075c*/ 	.word	0x00000000
        /*0760*/ 	.short	0x0101
        /*0762*/ 	.byte	0xff
	.zero		1


	//   ....[101]....
        /*0764*/ 	.word	0x00008d80
        /*0768*/ 	.word	0x00000000
        /*076c*/ 	.word	0x00000040
        /*0770*/ 	.short	0x010a
        /*0772*/ 	.byte	0xff
	.zero		1


	//   ....[102]....
        /*0774*/ 	.word	0x00008e50
        /*0778*/ 	.word	0x00000000
        /*077c*/ 	.word	0x00000040
        /*0780*/ 	.short	0x010a
        /*0782*/ 	.byte	0xff
	.zero		1


	//   ....[103]....
        /*0784*/ 	.word	0x0000a190
        /*0788*/ 	.word	0x0000004a
        /*078c*/ 	.word	0x00000000
        /*0790*/ 	.short	0x0101
        /*0792*/ 	.byte	0xff
	.zero		1


	//   ....[104]....
        /*0794*/ 	.word	0x0000a1b0
        /*0798*/ 	.word	0x00000003
        /*079c*/ 	.word	0x00000040
        /*07a0*/ 	.short	0x010a
        /*07a2*/ 	.byte	0xff
	.zero		1


	//   ....[105]....
        /*07a4*/ 	.word	0x0000a280
        /*07a8*/ 	.word	0x00000003
        /*07ac*/ 	.word	0x00000040
        /*07b0*/ 	.short	0x010a
        /*07b2*/ 	.byte	0xff
	.zero		1


	//   ....[106]....
        /*07b4*/ 	.word	0x0000a710
        /*07b8*/ 	.word	0x000000aa
        /*07bc*/ 	.word	0x00000000
        /*07c0*/ 	.short	0x0101
        /*07c2*/ 	.byte	0xff
	.zero		1


	//   ....[107]....
        /*07c4*/ 	.word	0x0000b600
        /*07c8*/ 	.word	0x00000000
        /*07cc*/ 	.word	0x00000000
        /*07d0*/ 	.short	0x0101
        /*07d2*/ 	.byte	0xff
	.zero		1


	//   ....[108]....
        /*07d4*/ 	.word	0x0000b890
        /*07d8*/ 	.word	0x000000ff
        /*07dc*/ 	.word	0x00000000
        /*07e0*/ 	.short	0x0101
        /*07e2*/ 	.byte	0x04
	.zero		1


	//   ....[109]....
        /*07e4*/ 	.word	0x0000b8b0
        /*07e8*/ 	.word	0x00000003
        /*07ec*/ 	.word	0x000000e0
        /*07f0*/ 	.short	0x010a
        /*07f2*/ 	.byte	0xff
	.zero		1


	//   ....[110]....
        /*07f4*/ 	.word	0x0000b910
        /*07f8*/ 	.word	0x00000000
        /*07fc*/ 	.word	0x00000020
        /*0800*/ 	.short	0x010a
        /*0802*/ 	.byte	0xff
	.zero		1


	//   ....[111]....
        /*0804*/ 	.word	0x0000b970
        /*0808*/ 	.word	0x00000000
        /*080c*/ 	.word	0x00000020
        /*0810*/ 	.short	0x010a
        /*0812*/ 	.byte	0xff
	.zero		1


	//   ....[112]....
        /*0814*/ 	.word	0x0000b9c0
        /*0818*/ 	.word	0x00000003
        /*081c*/ 	.word	0x00000090
        /*0820*/ 	.short	0x010a
        /*0822*/ 	.byte	0xff
	.zero		1


	//   ....[113]....
        /*0824*/ 	.word	0x0000ba20
        /*0828*/ 	.word	0x00000000
        /*082c*/ 	.word	0x00000000
        /*0830*/ 	.short	0x010a
        /*0832*/ 	.byte	0xff
	.zero		1


	//   ....[114]....
        /*0834*/ 	.word	0x0000ba80
        /*0838*/ 	.word	0x00000000
        /*083c*/ 	.word	0x00000000
        /*0840*/ 	.short	0x010a
        /*0842*/ 	.byte	0xff
	.zero		1


	//   ....[115]....
        /*0844*/ 	.word	0x0000bae0
        /*0848*/ 	.word	0x00000000
        /*084c*/ 	.word	0x00000000
        /*0850*/ 	.short	0x010a
        /*0852*/ 	.byte	0xff
	.zero		1


	//   ....[116]....
        /*0854*/ 	.word	0x0000bb30
        /*0858*/ 	.word	0x00000002
        /*085c*/ 	.word	0x000000d0
        /*0860*/ 	.short	0x010a
        /*0862*/ 	.byte	0xff
	.zero		1


	//   ....[117]....
        /*0864*/ 	.word	0x0000bb90
        /*0868*/ 	.word	0x00000002
        /*086c*/ 	.word	0x000000a0
        /*0870*/ 	.short	0x010a
        /*0872*/ 	.byte	0xff
	.zero		1


	//   ....[118]....
        /*0874*/ 	.word	0x0000bbe0
        /*0878*/ 	.word	0x00000002
        /*087c*/ 	.word	0x00000090
        /*0880*/ 	.short	0x010a
        /*0882*/ 	.byte	0xff
	.zero		1


	//   ....[119]....
        /*0884*/ 	.word	0x0000bc40
        /*0888*/ 	.word	0x00000000
        /*088c*/ 	.word	0x000000a0
        /*0890*/ 	.short	0x010a
        /*0892*/ 	.byte	0xff
	.zero		1


	//   ....[120]....
        /*0894*/ 	.word	0x0000bca0
        /*0898*/ 	.word	0x00000000
        /*089c*/ 	.word	0x00000008
        /*08a0*/ 	.short	0x010a
        /*08a2*/ 	.byte	0xff
	.zero		1


	//   ....[121]....
        /*08a4*/ 	.word	0x0000bd80
        /*08a8*/ 	.word	0x00000000
        /*08ac*/ 	.word	0x00000008
        /*08b0*/ 	.short	0x010a
        /*08b2*/ 	.byte	0xff
	.zero		1


	//   ....[122]....
        /*08b4*/ 	.word	0x0000bdd0
        /*08b8*/ 	.word	0x00000000
        /*08bc*/ 	.word	0x00000090
        /*08c0*/ 	.short	0x010a
        /*08c2*/ 	.byte	0xff
	.zero		1


	//   ....[123]....
        /*08c4*/ 	.word	0x0000be30
        /*08c8*/ 	.word	0x00000000
        /*08cc*/ 	.word	0x000000c0
        /*08d0*/ 	.short	0x010a
        /*08d2*/ 	.byte	0xff
	.zero		1


	//   ....[124]....
        /*08d4*/ 	.word	0x0000be90
        /*08d8*/ 	.word	0x00000000
        /*08dc*/ 	.word	0x00000000
        /*08e0*/ 	.short	0x010a
        /*08e2*/ 	.byte	0xff
	.zero		1


	//   ....[125]....
        /*08e4*/ 	.word	0x0000bef0
        /*08e8*/ 	.word	0x00000000
        /*08ec*/ 	.word	0x00000000
        /*08f0*/ 	.short	0x010a
        /*08f2*/ 	.byte	0xff
	.zero		1


	//   ....[126]....
        /*08f4*/ 	.word	0x0000bf50
        /*08f8*/ 	.word	0x00000000
        /*08fc*/ 	.word	0x000000f0
        /*0900*/ 	.short	0x010a
        /*0902*/ 	.byte	0xff
	.zero		1


	//   ....[127]....
        /*0904*/ 	.word	0x0000bfa0
        /*0908*/ 	.word	0x0000000c
        /*090c*/ 	.word	0x00000090
        /*0910*/ 	.short	0x010a
        /*0912*/ 	.byte	0xff
	.zero		1


	//   ....[128]....
        /*0914*/ 	.word	0x0000c000
        /*0918*/ 	.word	0x00000000
        /*091c*/ 	.word	0x00000088
        /*0920*/ 	.short	0x010a
        /*0922*/ 	.byte	0xff
	.zero		1


	//   ....[129]....
        /*0924*/ 	.word	0x0000c060
        /*0928*/ 	.word	0x00000000
        /*092c*/ 	.word	0x00000060
        /*0930*/ 	.short	0x010a
        /*0932*/ 	.byte	0xff
	.zero		1


	//   ....[130]....
        /*0934*/ 	.word	0x0000c0c0
        /*0938*/ 	.word	0x00000000
        /*093c*/ 	.word	0x00000068
        /*0940*/ 	.short	0x010a
        /*0942*/ 	.byte	0xff
	.zero		1


	//   ....[131]....
        /*0944*/ 	.word	0x0000c120
        /*0948*/ 	.word	0x00000000
        /*094c*/ 	.word	0x00000070
        /*0950*/ 	.short	0x010a
        /*0952*/ 	.byte	0xff
	.zero		1


	//   ....[132]....
        /*0954*/ 	.word	0x0000c180
        /*0958*/ 	.word	0x00000000
        /*095c*/ 	.word	0x00000078
        /*0960*/ 	.short	0x010a
        /*0962*/ 	.byte	0xff
	.zero		1


	//   ....[133]....
        /*0964*/ 	.word	0x0000c1e0
        /*0968*/ 	.word	0x00000000
        /*096c*/ 	.word	0x00000060
        /*0970*/ 	.short	0x010a
        /*0972*/ 	.byte	0xff
	.zero		1


	//   ....[134]....
        /*0974*/ 	.word	0x0000c240
        /*0978*/ 	.word	0x00000000
        /*097c*/ 	.word	0x00000068
        /*0980*/ 	.short	0x010a
        /*0982*/ 	.byte	0xff
	.zero		1


	//   ....[135]....
        /*0984*/ 	.word	0x0000c2a0
        /*0988*/ 	.word	0x00000000
        /*098c*/ 	.word	0x00000070
        /*0990*/ 	.short	0x010a
        /*0992*/ 	.byte	0xff
	.zero		1


	//   ....[136]....
        /*0994*/ 	.word	0x0000c2f0
        /*0998*/ 	.word	0x00000003
        /*099c*/ 	.word	0x00000090
        /*09a0*/ 	.short	0x010a
        /*09a2*/ 	.byte	0xff
	.zero		1


	//   ....[137]....
        /*09a4*/ 	.word	0x0000c350
        /*09a8*/ 	.word	0x00000000
        /*09ac*/ 	.word	0x00000040
        /*09b0*/ 	.short	0x010a
        /*09b2*/ 	.byte	0xff
	.zero		1


	//   ....[138]....
        /*09b4*/ 	.word	0x0000c3a0
        /*09b8*/ 	.word	0x000000aa
        /*09bc*/ 	.word	0x000000b0
        /*09c0*/ 	.short	0x010a
        /*09c2*/ 	.byte	0xff
	.zero		1


	//   ....[139]....
        /*09c4*/ 	.word	0x0000c3f0
        /*09c8*/ 	.word	0x00000003
        /*09cc*/ 	.word	0x00000040
        /*09d0*/ 	.short	0x010a
        /*09d2*/ 	.byte	0xff
	.zero		1


	//   ....[140]....
        /*09d4*/ 	.word	0x0000c440
        /*09d8*/ 	.word	0x00000000
        /*09dc*/ 	.word	0x00000040
        /*09e0*/ 	.short	0x010a
        /*09e2*/ 	.byte	0xff
	.zero		1


	//   ....[141]....
        /*09e4*/ 	.word	0x0000c490
        /*09e8*/ 	.word	0x00000003
        /*09ec*/ 	.word	0x00000040
        /*09f0*/ 	.short	0x010a
        /*09f2*/ 	.byte	0xff
	.zero		1


	//----- nvinfo : EIATTR_NUM_MBARRIERS
	.align		4
.L_47:
        /*09f4*/ 	.byte	0x03, 0x38
        /*09f6*/ 	.short	0x001f


	//----- nvinfo : EIATTR_EXIT_INSTR_OFFSETS
	.align		4
        /*09f8*/ 	.byte	0x04, 0x1c
        /*09fa*/ 	.short	(.L_49 - .L_48)


	//   ....[0]....
.L_48:
        /*09fc*/ 	.word	0x00002ac0


	//   ....[1]....
        /*0a00*/ 	.word	0x00002fb0


	//   ....[2]....
        /*0a04*/ 	.word	0x00003010


	//   ....[3]....
        /*0a08*/ 	.word	0x00004190


	//   ....[4]....
        /*0a0c*/ 	.word	0x000052f0


	//   ....[5]....
        /*0a10*/ 	.word	0x00005330


	//   ....[6]....
        /*0a14*/ 	.word	0x0000b780


	//   ....[7]....
        /*0a18*/ 	.word	0x0000b800


	//   ....[8]....
        /*0a1c*/ 	.word	0x0000b830


	//   ....[9]....
        /*0a20*/ 	.word	0x0000b8a0


	//----- nvinfo : EIATTR_MAX_THREADS
	.align		4
.L_49:
        /*0a24*/ 	.byte	0x04, 0x05
        /*0a26*/ 	.short	(.L_51 - .L_50)
.L_50:
        /*0a28*/ 	.word	0x00000100
        /*0a2c*/ 	.word	0x00000001
        /*0a30*/ 	.word	0x00000001


	//----- nvinfo : EIATTR_CRS_STACK_SIZE
	.align		4
.L_51:
        /*0a34*/ 	.byte	0x04, 0x1e
        /*0a36*/ 	.short	(.L_53 - .L_52)
.L_52:
        /*0a38*/ 	.word	0x00000000


	//----- nvinfo : EIATTR_CBANK_PARAM_SIZE
	.align		4
.L_53:
        /*0a3c*/ 	.byte	0x03, 0x19
        /*0a3e*/ 	.short	0x0800


	//----- nvinfo : EIATTR_PARAM_CBANK
	.align		4
        /*0a40*/ 	.byte	0x04, 0x0a
        /*0a42*/ 	.short	(.L_55 - .L_54)
	.align		4
.L_54:
        /*0a44*/ 	.word	index@(.nv.constant0._ZN7cutlass13device_kernelINS_4gemm6kernel13GemmUniversalIN4cute5tupleIJiiiiEEENS1_10collective13CollectiveMmaINS1_35MainloopSm100TmaUmmaWarpSpecializedILi4ELi2ELi2ENS5_IJNS4_1CILi2EEESB_NSA_ILi1EEEEEEEENS5_IJNSA_ILi256EEESF_NSA_ILi32EEEEEENS_10bfloat16_tENS5_IJlSC_lEEESI_SJ_NS4_8TiledMMAINS4_8MMA_AtomIJNS4_26SM100_MMA_F16BF16_2x1SM_SSISI_SI_fLi256ELi256ELNS4_4UMMA5MajorE0ELSO_0ELNSN_7ScaleInE0ELSP_0EEEEEENS4_6LayoutINS5_IJSC_SC_SC_EEENS5_IJNSA_ILi0EEESU_SU_EEEEENS5_IJNS4_10UnderscoreESX_SX_EEEEENS4_28SM100_TMA_2SM_LOAD_MULTICASTENS4_14ComposedLayoutINS4_7SwizzleILi2ELi4ELi3EEENS4_18smem_ptr_flag_bitsILi16EEENSS_INS5_IJNSA_ILi8EEESG_EEENS5_IJSG_SC_EEEEEEEvNS4_8identityENS4_18SM100_TMA_2SM_LOADES1A_vS1B_EENS_8epilogue10collective18CollectiveEpilogueINS1E_23Sm100TmaWarpSpecializedILi4ELi2ELi64ELb1ELb0EEEJNS5_IJNSA_ILi128EEESF_SG_EEENS5_IJNSS_IS1J_SC_EENSS_INSA_ILi64EEESC_EEEEESI_SJ_SI_SJ_NS1E_6fusion15FusionCallbacksIS1I_NS1P_17LinearCombinationISI_fSI_fLNS_15FloatRoundStyleE2EEES1K_S1O_JEEENS4_5SM1004TMEM4LOAD26SM100_TMEM_LOAD_32dp32b64xENS4_13SM90_TMA_LOADENS11_INS12_ILi3ELi4ELi3EEES15_NSS_INS5_IJS16_S1M_EEENS5_IJS1M_SC_EEEEEEENS4_39AutoVectorizingCopyWithAssumedAlignmentILi128EEENS4_14SM90_TMA_STOREES24_S26_S26_EEEvvEEEEvNT_6ParamsE)
        /*0a48*/ 	.short	0x0380
        /*0a4a*/ 	.short	0x0800


	//----- nvinfo : EIATTR_SW_WAR
	.align		4
.L_55:
        /*0a4c*/ 	.byte	0x04, 0x36
        /*0a4e*/ 	.short	(.L_57 - .L_56)
.L_56:
        /*0a50*/ 	.word	0x00000008
.L_57:


//--------------------- .nv.callgraph             --------------------------
	.section	.nv.callgraph,"",@"SHT_CUDA_CALLGRAPH"
	.align	4
	.sectionentsize	8
	.align		4
        /*0000*/ 	.word	0x00000000
	.align		4
        /*0004*/ 	.word	0xffffffff
	.align		4
        /*0008*/ 	.word	index@(_ZN7cutlass13device_kernelINS_4gemm6kernel13GemmUniversalIN4cute5tupleIJiiiiEEENS1_10collective13CollectiveMmaINS1_35MainloopSm100TmaUmmaWarpSpecializedILi4ELi2ELi2ENS5_IJNS4_1CILi2EEESB_NSA_ILi1EEEEEEEENS5_IJNSA_ILi256EEESF_NSA_ILi32EEEEEENS_10bfloat16_tENS5_IJlSC_lEEESI_SJ_NS4_8TiledMMAINS4_8MMA_AtomIJNS4_26SM100_MMA_F16BF16_2x1SM_SSISI_SI_fLi256ELi256ELNS4_4UMMA5MajorE0ELSO_0ELNSN_7ScaleInE0ELSP_0EEEEEENS4_6LayoutINS5_IJSC_SC_SC_EEENS5_IJNSA_ILi0EEESU_SU_EEEEENS5_IJNS4_10UnderscoreESX_SX_EEEEENS4_28SM100_TMA_2SM_LOAD_MULTICASTENS4_14ComposedLayoutINS4_7SwizzleILi2ELi4ELi3EEENS4_18smem_ptr_flag_bitsILi16EEENSS_INS5_IJNSA_ILi8EEESG_EEENS5_IJSG_SC_EEEEEEEvNS4_8identityENS4_18SM100_TMA_2SM_LOADES1A_vS1B_EENS_8epilogue10collective18CollectiveEpilogueINS1E_23Sm100TmaWarpSpecializedILi4ELi2ELi64ELb1ELb0EEEJNS5_IJNSA_ILi128EEESF_SG_EEENS5_IJNSS_IS1J_SC_EENSS_INSA_ILi64EEESC_EEEEESI_SJ_SI_SJ_NS1E_6fusion15FusionCallbacksIS1I_NS1P_17LinearCombinationISI_fSI_fLNS_15FloatRoundStyleE2EEES1K_S1O_JEEENS4_5SM1004TMEM4LOAD26SM100_TMEM_LOAD_32dp32b64xENS4_13SM90_TMA_LOADENS11_INS12_ILi3ELi4ELi3EEES15_NSS_INS5_IJS16_S1M_EEENS5_IJS1M_SC_EEEEEEENS4_39AutoVectorizingCopyWithAssumedAlignmentILi128EEENS4_14SM90_TMA_STOREES24_S26_S26_EEEvvEEEEvNT_6ParamsE)
	.align		4
        /*000c*/ 	.word	index@(__assertfail)
	.align		4
        /*0010*/ 	.word	0x00000000
	.align		4
        /*0014*/ 	.word	0xfffffffe
	.align		4
        /*0018*/ 	.word	0x00000000
	.align		4
        /*001c*/ 	.word	0xfffffffd
	.align		4
        /*0020*/ 	.word	0x00000000
	.align		4
        /*0024*/ 	.word	0xfffffffc


//--------------------- .nv.constant4             --------------------------
	.section	.nv.constant4,"a",@progbits
	.align	8
	.align		8
.nv.constant4:
        /*0000*/ 	.dword	__assertfail
	.align		8
        /*0008*/ 	.dword	__unnamed_1
	.align		8
        /*0010*/ 	.dword	__unnamed_2
	.align		8
        /*0018*/ 	.dword	_ZN39_INTERNAL_2ff86f81_4_k_cu_9a501d94_83994cuda3std3__45__cpo5beginE
	.align		8
        /*0020*/ 	.dword	_ZN39_INTERNAL_2ff86f81_4_k_cu_9a501d94_83994cuda3std3__45__cpo3endE
	.align		8
        /*0028*/ 	.dword	_ZN39_INTERNAL_2ff86f81_4_k_cu_9a501d94_83994cuda3std3__45__cpo6cbeginE
	.align		8
        /*0030*/ 	.dword	_ZN39_INTERNAL_2ff86f81_4_k_cu_9a501d94_83994cuda3std3__45__cpo4cendE
	.align		8
        /*0038*/ 	.dword	_ZN39_INTERNAL_2ff86f81_4_k_cu_9a501d94_83994cuda3std3__441_GLOBAL__N__2ff86f81_4_k_cu_9a501d94_83996ignoreE
	.align		8
        /*0040*/ 	.dword	_ZN39_INTERNAL_2ff86f81_4_k_cu_9a501d94_83994cuda3std3__419piecewise_constructE
	.align		8
        /*0048*/ 	.dword	_ZN39_INTERNAL_2ff86f81_4_k_cu_9a501d94_83994cuda3std3__48in_placeE
	.align		8
        /*0050*/ 	.dword	_ZN39_INTERNAL_2ff86f81_4_k_cu_9a501d94_83994cuda3std6ranges3__45__cpo4swapE
	.align		8
        /*0058*/ 	.dword	_ZN39_INTERNAL_2ff86f81_4_k_cu_9a501d94_83994cuda3std6ranges3__45__cpo9iter_moveE
	.align		8
        /*0060*/ 	.dword	_ZN39_INTERNAL_2ff86f81_4_k_cu_9a501d94_83994cute7productE
	.align		8
        /*0068*/ 	.dword	_ZN39_INTERNAL_2ff86f81_4_k_cu_9a501d94_83994cute1_E
	.align		8
        /*0070*/ 	.dword	$str$25
	.align		8
        /*0078*/ 	.dword	$str$26
	.align		8
        /*0080*/ 	.dword	$str$27
	.align		8
        /*0088*/ 	.dword	$str$28


//--------------------- .text._ZN7cutlass13device_kernelINS_4gemm6kernel13GemmUniversalIN4cute5tupleIJiiiiEEENS1_10collective13CollectiveMmaINS1_35MainloopSm100TmaUmmaWarpSpecializedILi4ELi2ELi2ENS5_IJNS4_1CILi2EEESB_NSA_ILi1EEEEEEEENS5_IJNSA_ILi256EEESF_NSA_ILi32EEEEEENS_10bfloat16_tENS5_IJlSC_lEEESI_SJ_NS4_8TiledMMAINS4_8MMA_AtomIJNS4_26SM100_MMA_F16BF16_2x1SM_SSISI_SI_fLi256ELi256ELNS4_4UMMA5MajorE0ELSO_0ELNSN_7ScaleInE0ELSP_0EEEEEENS4_6LayoutINS5_IJSC_SC_SC_EEENS5_IJNSA_ILi0EEESU_SU_EEEEENS5_IJNS4_10UnderscoreESX_SX_EEEEENS4_28SM100_TMA_2SM_LOAD_MULTICASTENS4_14ComposedLayoutINS4_7SwizzleILi2ELi4ELi3EEENS4_18smem_ptr_flag_bitsILi16EEENSS_INS5_IJNSA_ILi8EEESG_EEENS5_IJSG_SC_EEEEEEEvNS4_8identityENS4_18SM100_TMA_2SM_LOADES1A_vS1B_EENS_8epilogue10collective18CollectiveEpilogueINS1E_23Sm100TmaWarpSpecializedILi4ELi2ELi64ELb1ELb0EEEJNS5_IJNSA_ILi128EEESF_SG_EEENS5_IJNSS_IS1J_SC_EENSS_INSA_ILi64EEESC_EEEEESI_SJ_SI_SJ_NS1E_6fusion15FusionCallbacksIS1I_NS1P_17LinearCombinationISI_fSI_fLNS_15FloatRoundStyleE2EEES1K_S1O_JEEENS4_5SM1004TMEM4LOAD26SM100_TMEM_LOAD_32dp32b64xENS4_13SM90_TMA_LOADENS11_INS12_ILi3ELi4ELi3EEES15_NSS_INS5_IJS16_S1M_EEENS5_IJS1M_SC_EEEEEEENS4_39AutoVectorizingCopyWithAssumedAlignmentILi128EEENS4_14SM90_TMA_STOREES24_S26_S26_EEEvvEEEEvNT_6ParamsE --------------------------
	.section	.text._ZN7cutlass13device_kernelINS_4gemm6kernel13GemmUniversalIN4cute5tupleIJiiiiEEENS1_10collective13CollectiveMmaINS1_35MainloopSm100TmaUmmaWarpSpecializedILi4ELi2ELi2ENS5_IJNS4_1CILi2EEESB_NSA_ILi1EEEEEEEENS5_IJNSA_ILi256EEESF_NSA_ILi32EEEEEENS_10bfloat16_tENS5_IJlSC_lEEESI_SJ_NS4_8TiledMMAINS4_8MMA_AtomIJNS4_26SM100_MMA_F16BF16_2x1SM_SSISI_SI_fLi256ELi256ELNS4_4UMMA5MajorE0ELSO_0ELNSN_7ScaleInE0ELSP_0EEEEEENS4_6LayoutINS5_IJSC_SC_SC_EEENS5_IJNSA_ILi0EEESU_SU_EEEEENS5_IJNS4_10UnderscoreESX_SX_EEEEENS4_28SM100_TMA_2SM_LOAD_MULTICASTENS4_14ComposedLayoutINS4_7SwizzleILi2ELi4ELi3EEENS4_18smem_ptr_flag_bitsILi16EEENSS_INS5_IJNSA_ILi8EEESG_EEENS5_IJSG_SC_EEEEEEEvNS4_8identityENS4_18SM100_TMA_2SM_LOADES1A_vS1B_EENS_8epilogue10collective18CollectiveEpilogueINS1E_23Sm100TmaWarpSpecializedILi4ELi2ELi64ELb1ELb0EEEJNS5_IJNSA_ILi128EEESF_SG_EEENS5_IJNSS_IS1J_SC_EENSS_INSA_ILi64EEESC_EEEEESI_SJ_SI_SJ_NS1E_6fusion15FusionCallbacksIS1I_NS1P_17LinearCombinationISI_fSI_fLNS_15FloatRoundStyleE2EEES1K_S1O_JEEENS4_5SM1004TMEM4LOAD26SM100_TMEM_LOAD_32dp32b64xENS4_13SM90_TMA_LOADENS11_INS12_ILi3ELi4ELi3EEES15_NSS_INS5_IJS16_S1M_EEENS5_IJS1M_SC_EEEEEEENS4_39AutoVectorizingCopyWithAssumedAlignmentILi128EEENS4_14SM90_TMA_STOREES24_S26_S26_EEEvvEEEEvNT_6ParamsE,"ax",@progbits
	.align	128
.text._ZN7cutlass13device_kernelINS_4gemm6kernel13GemmUniversalIN4cute5tupleIJiiiiEEENS1_10collective13CollectiveMmaINS1_35MainloopSm100TmaUmmaWarpSpecializedILi4ELi2ELi2ENS5_IJNS4_1CILi2EEESB_NSA_ILi1EEEEEEEENS5_IJNSA_ILi256EEESF_NSA_ILi32EEEEEENS_10bfloat16_tENS5_IJlSC_lEEESI_SJ_NS4_8TiledMMAINS4_8MMA_AtomIJNS4_26SM100_MMA_F16BF16_2x1SM_SSISI_SI_fLi256ELi256ELNS4_4UMMA5MajorE0ELSO_0ELNSN_7ScaleInE0ELSP_0EEEEEENS4_6LayoutINS5_IJSC_SC_SC_EEENS5_IJNSA_ILi0EEESU_SU_EEEEENS5_IJNS4_10UnderscoreESX_SX_EEEEENS4_28SM100_TMA_2SM_LOAD_MULTICASTENS4_14ComposedLayoutINS4_7SwizzleILi2ELi4ELi3EEENS4_18smem_ptr_flag_bitsILi16EEENSS_INS5_IJNSA_ILi8EEESG_EEENS5_IJSG_SC_EEEEEEEvNS4_8identityENS4_18SM100_TMA_2SM_LOADES1A_vS1B_EENS_8epilogue10collective18CollectiveEpilogueINS1E_23Sm100TmaWarpSpecializedILi4ELi2ELi64ELb1ELb0EEEJNS5_IJNSA_ILi128EEESF_SG_EEENS5_IJNSS_IS1J_SC_EENSS_INSA_ILi64EEESC_EEEEESI_SJ_SI_SJ_NS1E_6fusion15FusionCallbacksIS1I_NS1P_17LinearCombinationISI_fSI_fLNS_15FloatRoundStyleE2EEES1K_S1O_JEEENS4_5SM1004TMEM4LOAD26SM100_TMEM_LOAD_32dp32b64xENS4_13SM90_TMA_LOADENS11_INS12_ILi3ELi4ELi3EEES15_NSS_INS5_IJS16_S1M_EEENS5_IJS1M_SC_EEEEEEENS4_39AutoVectorizingCopyWithAssumedAlignmentILi128EEENS4_14SM90_TMA_STOREES24_S26_S26_EEEvvEEEEvNT_6ParamsE:
        .type           _ZN7cutlass13device_kernelINS_4gemm6kernel13GemmUniversalIN4cute5tupleIJiiiiEEENS1_10collective13CollectiveMmaINS1_35MainloopSm100TmaUmmaWarpSpecializedILi4ELi2ELi2ENS5_IJNS4_1CILi2EEESB_NSA_ILi1EEEEEEEENS5_IJNSA_ILi256EEESF_NSA_ILi32EEEEEENS_10bfloat16_tENS5_IJlSC_lEEESI_SJ_NS4_8TiledMMAINS4_8MMA_AtomIJNS4_26SM100_MMA_F16BF16_2x1SM_SSISI_SI_fLi256ELi256ELNS4_4UMMA5MajorE0ELSO_0ELNSN_7ScaleInE0ELSP_0EEEEEENS4_6LayoutINS5_IJSC_SC_SC_EEENS5_IJNSA_ILi0EEESU_SU_EEEEENS5_IJNS4_10UnderscoreESX_SX_EEEEENS4_28SM100_TMA_2SM_LOAD_MULTICASTENS4_14ComposedLayoutINS4_7SwizzleILi2ELi4ELi3EEENS4_18smem_ptr_flag_bitsILi16EEENSS_INS5_IJNSA_ILi8EEESG_EEENS5_IJSG_SC_EEEEEEEvNS4_8identityENS4_18SM100_TMA_2SM_LOADES1A_vS1B_EENS_8epilogue10collective18CollectiveEpilogueINS1E_23Sm100TmaWarpSpecializedILi4ELi2ELi64ELb1ELb0EEEJNS5_IJNSA_ILi128EEESF_SG_EEENS5_IJNSS_IS1J_SC_EENSS_INSA_ILi64EEESC_EEEEESI_SJ_SI_SJ_NS1E_6fusion15FusionCallbacksIS1I_NS1P_17LinearCombinationISI_fSI_fLNS_15FloatRoundStyleE2EEES1K_S1O_JEEENS4_5SM1004TMEM4LOAD26SM100_TMEM_LOAD_32dp32b64xENS4_13SM90_TMA_LOADENS11_INS12_ILi3ELi4ELi3EEES15_NSS_INS5_IJS16_S1M_EEENS5_IJS1M_SC_EEEEEEENS4_39AutoVectorizingCopyWithAssumedAlignmentILi128EEENS4_14SM90_TMA_STOREES24_S26_S26_EEEvvEEEEvNT_6ParamsE,@function
        .size           _ZN7cutlass13device_kernelINS_4gemm6kernel13GemmUniversalIN4cute5tupleIJiiiiEEENS1_10collective13CollectiveMmaINS1_35MainloopSm100TmaUmmaWarpSpecializedILi4ELi2ELi2ENS5_IJNS4_1CILi2EEESB_NSA_ILi1EEEEEEEENS5_IJNSA_ILi256EEESF_NSA_ILi32EEEEEENS_10bfloat16_tENS5_IJlSC_lEEESI_SJ_NS4_8TiledMMAINS4_8MMA_AtomIJNS4_26SM100_MMA_F16BF16_2x1SM_SSISI_SI_fLi256ELi256ELNS4_4UMMA5MajorE0ELSO_0ELNSN_7ScaleInE0ELSP_0EEEEEENS4_6LayoutINS5_IJSC_SC_SC_EEENS5_IJNSA_ILi0EEESU_SU_EEEEENS5_IJNS4_10UnderscoreESX_SX_EEEEENS4_28SM100_TMA_2SM_LOAD_MULTICASTENS4_14ComposedLayoutINS4_7SwizzleILi2ELi4ELi3EEENS4_18smem_ptr_flag_bitsILi16EEENSS_INS5_IJNSA_ILi8EEESG_EEENS5_IJSG_SC_EEEEEEEvNS4_8identityENS4_18SM100_TMA_2SM_LOADES1A_vS1B_EENS_8epilogue10collective18CollectiveEpilogueINS1E_23Sm100TmaWarpSpecializedILi4ELi2ELi64ELb1ELb0EEEJNS5_IJNSA_ILi128EEESF_SG_EEENS5_IJNSS_IS1J_SC_EENSS_INSA_ILi64EEESC_EEEEESI_SJ_SI_SJ_NS1E_6fusion15FusionCallbacksIS1I_NS1P_17LinearCombinationISI_fSI_fLNS_15FloatRoundStyleE2EEES1K_S1O_JEEENS4_5SM1004TMEM4LOAD26SM100_TMEM_LOAD_32dp32b64xENS4_13SM90_TMA_LOADENS11_INS12_ILi3ELi4ELi3EEES15_NSS_INS5_IJS16_S1M_EEENS5_IJS1M_SC_EEEEEEENS4_39AutoVectorizingCopyWithAssumedAlignmentILi128EEENS4_14SM90_TMA_STOREES24_S26_S26_EEEvvEEEEvNT_6ParamsE,(.L_x_191 - _ZN7cutlass13device_kernelINS_4gemm6kernel13GemmUniversalIN4cute5tupleIJiiiiEEENS1_10collective13CollectiveMmaINS1_35MainloopSm100TmaUmmaWarpSpecializedILi4ELi2ELi2ENS5_IJNS4_1CILi2EEESB_NSA_ILi1EEEEEEEENS5_IJNSA_ILi256EEESF_NSA_ILi32EEEEEENS_10bfloat16_tENS5_IJlSC_lEEESI_SJ_NS4_8TiledMMAINS4_8MMA_AtomIJNS4_26SM100_MMA_F16BF16_2x1SM_SSISI_SI_fLi256ELi256ELNS4_4UMMA5MajorE0ELSO_0ELNSN_7ScaleInE0ELSP_0EEEEEENS4_6LayoutINS5_IJSC_SC_SC_EEENS5_IJNSA_ILi0EEESU_SU_EEEEENS5_IJNS4_10UnderscoreESX_SX_EEEEENS4_28SM100_TMA_2SM_LOAD_MULTICASTENS4_14ComposedLayoutINS4_7SwizzleILi2ELi4ELi3EEENS4_18smem_ptr_flag_bitsILi16EEENSS_INS5_IJNSA_ILi8EEESG_EEENS5_IJSG_SC_EEEEEEEvNS4_8identityENS4_18SM100_TMA_2SM_LOADES1A_vS1B_EENS_8epilogue10collective18CollectiveEpilogueINS1E_23Sm100TmaWarpSpecializedILi4ELi2ELi64ELb1ELb0EEEJNS5_IJNSA_ILi128EEESF_SG_EEENS5_IJNSS_IS1J_SC_EENSS_INSA_ILi64EEESC_EEEEESI_SJ_SI_SJ_NS1E_6fusion15FusionCallbacksIS1I_NS1P_17LinearCombinationISI_fSI_fLNS_15FloatRoundStyleE2EEES1K_S1O_JEEENS4_5SM1004TMEM4LOAD26SM100_TMEM_LOAD_32dp32b64xENS4_13SM90_TMA_LOADENS11_INS12_ILi3ELi4ELi3EEES15_NSS_INS5_IJS16_S1M_EEENS5_IJS1M_SC_EEEEEEENS4_39AutoVectorizingCopyWithAssumedAlignmentILi128EEENS4_14SM90_TMA_STOREES24_S26_S26_EEEvvEEEEvNT_6ParamsE)
        .other          _ZN7cutlass13device_kernelINS_4gemm6kernel13GemmUniversalIN4cute5tupleIJiiiiEEENS1_10collective13CollectiveMmaINS1_35MainloopSm100TmaUmmaWarpSpecializedILi4ELi2ELi2ENS5_IJNS4_1CILi2EEESB_NSA_ILi1EEEEEEEENS5_IJNSA_ILi256EEESF_NSA_ILi32EEEEEENS_10bfloat16_tENS5_IJlSC_lEEESI_SJ_NS4_8TiledMMAINS4_8MMA_AtomIJNS4_26SM100_MMA_F16BF16_2x1SM_SSISI_SI_fLi256ELi256ELNS4_4UMMA5MajorE0ELSO_0ELNSN_7ScaleInE0ELSP_0EEEEEENS4_6LayoutINS5_IJSC_SC_SC_EEENS5_IJNSA_ILi0EEESU_SU_EEEEENS5_IJNS4_10UnderscoreESX_SX_EEEEENS4_28SM100_TMA_2SM_LOAD_MULTICASTENS4_14ComposedLayoutINS4_7SwizzleILi2ELi4ELi3EEENS4_18smem_ptr_flag_bitsILi16EEENSS_INS5_IJNSA_ILi8EEESG_EEENS5_IJSG_SC_EEEEEEEvNS4_8identityENS4_18SM100_TMA_2SM_LOADES1A_vS1B_EENS_8epilogue10collective18CollectiveEpilogueINS1E_23Sm100TmaWarpSpecializedILi4ELi2ELi64ELb1ELb0EEEJNS5_IJNSA_ILi128EEESF_SG_EEENS5_IJNSS_IS1J_SC_EENSS_INSA_ILi64EEESC_EEEEESI_SJ_SI_SJ_NS1E_6fusion15FusionCallbacksIS1I_NS1P_17LinearCombinationISI_fSI_fLNS_15FloatRoundStyleE2EEES1K_S1O_JEEENS4_5SM1004TMEM4LOAD26SM100_TMEM_LOAD_32dp32b64xENS4_13SM90_TMA_LOADENS11_INS12_ILi3ELi4ELi3EEES15_NSS_INS5_IJS16_S1M_EEENS5_IJS1M_SC_EEEEEEENS4_39AutoVectorizingCopyWithAssumedAlignmentILi128EEENS4_14SM90_TMA_STOREES24_S26_S26_EEEvvEEEEvNT_6ParamsE,@"STO_CUDA_ENTRY STV_DEFAULT"
_ZN7cutlass13device_kernelINS_4gemm6kernel13GemmUniversalIN4cute5tupleIJiiiiEEENS1_10collective13CollectiveMmaINS1_35MainloopSm100TmaUmmaWarpSpecializedILi4ELi2ELi2ENS5_IJNS4_1CILi2EEESB_NSA_ILi1EEEEEEEENS5_IJNSA_ILi256EEESF_NSA_ILi32EEEEEENS_10bfloat16_tENS5_IJlSC_lEEESI_SJ_NS4_8TiledMMAINS4_8MMA_AtomIJNS4_26SM100_MMA_F16BF16_2x1SM_SSISI_SI_fLi256ELi256ELNS4_4UMMA5MajorE0ELSO_0ELNSN_7ScaleInE0ELSP_0EEEEEENS4_6LayoutINS5_IJSC_SC_SC_EEENS5_IJNSA_ILi0EEESU_SU_EEEEENS5_IJNS4_10UnderscoreESX_SX_EEEEENS4_28SM100_TMA_2SM_LOAD_MULTICASTENS4_14ComposedLayoutINS4_7SwizzleILi2ELi4ELi3EEENS4_18smem_ptr_flag_bitsILi16EEENSS_INS5_IJNSA_ILi8EEESG_EEENS5_IJSG_SC_EEEEEEEvNS4_8identityENS4_18SM100_TMA_2SM_LOADES1A_vS1B_EENS_8epilogue10collective18CollectiveEpilogueINS1E_23Sm100TmaWarpSpecializedILi4ELi2ELi64ELb1ELb0EEEJNS5_IJNSA_ILi128EEESF_SG_EEENS5_IJNSS_IS1J_SC_EENSS_INSA_ILi64EEESC_EEEEESI_SJ_SI_SJ_NS1E_6fusion15FusionCallbacksIS1I_NS1P_17LinearCombinationISI_fSI_fLNS_15FloatRoundStyleE2EEES1K_S1O_JEEENS4_5SM1004TMEM4LOAD26SM100_TMEM_LOAD_32dp32b64xENS4_13SM90_TMA_LOADENS11_INS12_ILi3ELi4ELi3EEES15_NSS_INS5_IJS16_S1M_EEENS5_IJS1M_SC_EEEEEEENS4_39AutoVectorizingCopyWithAssumedAlignmentILi128EEENS4_14SM90_TMA_STOREES24_S26_S26_EEEvvEEEEvNT_6ParamsE:
[----:B------:R-:W1:Y:S01]  /*0000*/  LDC R1, c[0x0][0x37c] ;  /* 0x0000df00ff017b82 */ /* 0x000e620000000800 */
[----:B------:R-:W2:Y:S01]  /*0010*/  S2R R163, SR_TID.X ;  /* 0x0000000000a37919 */ /* 0x000ea20000002100 */
[----:B------:R-:W3:Y:S06]  /*0020*/  LDCU.64 UR8, c[0x0][0x890] ;  /* 0x00011200ff0877ac */ /* 0x000eec0008000a00 */
[----:B------:R-:W4:Y:S01]  /*0030*/  S2UR UR47, SR_CgaCtaId ;  /* 0x00000000002f79c3 */ /* 0x000f220000008800 */
[----:B------:R-:W-:Y:S02]  /*0040*/  PRMT R146, RZ, 0x7610, R146 ;  /* 0x00007610ff927816 */ /* 0x000fe40000000092 */
[----:B------:R-:W-:Y:S01]  /*0050*/  ELECT P1, URZ, PT ;  /* 0x0000000000ff782f */ /* 0x000fe20003820000 */
[----:B---3--:R-:W-:-:S04]  /*0060*/  UISETP.NE.U32.AND UP0, UPT, UR8, URZ, UPT ;  /* 0x000000ff0800728c */ /* 0x008fc8000bf05070 */
[----:B------:R-:W-:Y:S02]  /*0070*/  UISETP.NE.AND.EX UP0, UPT, UR9, URZ, UPT, UP0 ;  /* 0x000000ff0900728c */ /* 0x000fe4000bf05300 */
[----:B----4-:R-:W-:Y:S02]  /*0080*/  ULOP3.LUT UR33, UR47, 0x1, URZ, 0xc0, !UPT ;  /* 0x000000012f217892 */ /* 0x010fe4000f8ec0ff */
[----:B------:R-:W-:Y:S01]  /*0090*/  ULOP3.LUT UR34, UR47, 0x1, URZ, 0x3c, !UPT ;  /* 0x000000012f227892 */ /* 0x000fe2000f8e3cff */
[----:B--2---:R-:W-:-:S05]  /*00a0*/  SHF.R.U32.HI R147, RZ, 0x5, R163 ;  /* 0x00000005ff937819 */ /* 0x004fca00000116a3 */
[----:B------:R-:W2:Y:S02]  /*00b0*/  SHFL.IDX PT, R0, R147, RZ, 0x1f ;  /* 0x00001fff93007589 */ /* 0x000ea400000e0000 */
[----:B--2---:R-:W-:Y:S01]  /*00c0*/  R2UR UR17, R0 ;  /* 0x00000000001172ca */ /* 0x004fe200000e0000 */
[----:B-1----:R-:W-:-:S14]  /*00d0*/  BRA.U UP0, `(.L_x_0) ;  /* 0x0000000100307547 */ /* 0x002fdc000b800000 */
[----:B------:R-:W1:Y:S02]  /*00e0*/  LDCU.64 UR4, c[0x0][0x888] ;  /* 0x00011100ff0477ac */ /* 0x000e640008000a00 */
[----:B-1----:R-:W-:-:S04]  /*00f0*/  UISETP.NE.U32.AND UP0, UPT, UR4, URZ, UPT ;  /* 0x000000ff0400728c */ /* 0x002fc8000bf05070 */
[----:B------:R-:W-:-:S09]  /*0100*/  UISETP.NE.AND.EX UP0, UPT, UR5, URZ, UPT, UP0 ;  /* 0x000000ff0500728c */ /* 0x000fd2000bf05300 */
[----:B------:R-:W-:Y:S05]  /*0110*/  BRA.U !UP0, `(.L_x_1) ;  /* 0x0000000108147547 */ /* 0x000fea000b800000 */
[----:B------:R-:W1:Y:S01]  /*0120*/  LDC.64 R2, c[0x0][0x888] ;  /* 0x00022200ff027b82 */ /* 0x000e620000000a00 */
[----:B------:R-:W1:Y:S02]  /*0130*/  LDCU.64 UR4, c[0x0][0x358] ;  /* 0x00006b00ff0477ac */ /* 0x000e640008000a00 */
[----:B-1----:R1:W5:Y:S01]  /*0140*/  LDG.E R73, desc[UR4][R2.64] ;  /* 0x0000000402497981 */ /* 0x002362000c1e1900 */
[----:B------:R-:W-:Y:S01]  /*0150*/  HFMA2 R146, -RZ, RZ, 0, 5.9604644775390625e-08 ;  /* 0x00000001ff927431 */ /* 0x000fe200000001ff */
[----:B------:R-:W-:Y:S05]  /*0160*/  BRA `(.L_x_0) ;  /* 0x00000000000c7947 */ /* 0x000fea0003800000 */
.L_x_1:
[----:B------:R-:W1:Y:S01]  /*0170*/  LDCU UR4, c[0x0][0x880] ;  /* 0x00011000ff0477ac */ /* 0x000e620008000800 */
[----:B------:R-:W-:Y:S01]  /*0180*/  HFMA2 R146, -RZ, RZ, 0, 5.9604644775390625e-08 ;  /* 0x00000001ff927431 */ /* 0x000fe200000001ff */
[----:B-1----:R-:W-:-:S07]  /*0190*/  MOV R73, UR4 ;  /* 0x0000000400497c02 */ /* 0x002fce0008000f00 */
.L_x_0:
[----:B------:R-:W2:Y:S02]  /*01a0*/  LDCU.64 UR4, c[0x0][0x8b0] ;  /* 0x00011600ff0477ac */ /* 0x000ea40008000a00 */
[----:B--2---:R-:W-:-:S04]  /*01b0*/  UISETP.NE.U32.AND UP0, UPT, UR4, URZ, UPT ;  /* 0x000000ff0400728c */ /* 0x004fc8000bf05070 */
[----:B------:R-:W-:-:S09]  /*01c0*/  UISETP.NE.AND.EX UP0, UPT, UR5, URZ, UPT, UP0 ;  /* 0x000000ff0500728c */ /* 0x000fd2000bf05300 */
[----:B------:R-:W-:Y:S05]  /*01d0*/  BRA.U UP0, `(.L_x_2) ;  /* 0x0000000100287547 */ /* 0x000fea000b800000 */
[----:B------:R-:W2:Y:S02]  /*01e0*/  LDCU.64 UR4, c[0x0][0x8a8] ;  /* 0x00011500ff0477ac */ /* 0x000ea40008000a00 */
[----:B--2---:R-:W-:-:S04]  /*01f0*/  UISETP.NE.U32.AND UP0, UPT, UR4, URZ, UPT ;  /* 0x000000ff0400728c */ /* 0x004fc8000bf05070 */
[----:B------:R-:W-:-:S09]  /*0200*/  UISETP.NE.AND.EX UP0, UPT, UR5, URZ, UPT, UP0 ;  /* 0x000000ff0500728c */ /* 0x000fd2000bf05300 */
[----:B------:R-:W-:Y:S05]  /*0210*/  BRA.U !UP0, `(.L_x_3) ;  /* 0x0000000108107547 */ /* 0x000fea000b800000 */
[----:B------:R-:W2:Y:S01]  /*0220*/  LDC.64 R70, c[0x0][0x8a8] ;  /* 0x00022a00ff467b82 */ /* 0x000ea20000000a00 */
[----:B------:R-:W2:Y:S02]  /*0230*/  LDCU.64 UR4, c[0x0][0x358] ;  /* 0x00006b00ff0477ac */ /* 0x000ea40008000a00 */
[----:B--2---:R2:W5:Y:S01]  /*0240*/  LDG.E R70, desc[UR4][R70.64] ;  /* 0x0000000446467981 */ /* 0x004562000c1e1900 */
[----:B------:R-:W-:Y:S05]  /*0250*/  BRA `(.L_x_2) ;  /* 0x0000000000087947 */ /* 0x000fea0003800000 */
.L_x_3:
[----:B------:R-:W2:Y:S02]  /*0260*/  LDCU UR4, c[0x0][0x8a0] ;  /* 0x00011400ff0477ac */ /* 0x000ea40008000800 */
[----:B--2---:R-:W-:Y:S02]  /*0270*/  MOV R70, UR4 ;  /* 0x0000000400467c02 */ /* 0x004fe40008000f00 */
.L_x_2:
[----:B------:R-:W-:Y:S01]  /*0280*/  IMAD.U32 R0, RZ, RZ, UR17 ;  /* 0x00000011ff007e24 */ /* 0x000fe2000f8e00ff */
[----:B------:R-:W-:Y:S04]  /*0290*/  BSSY.RECONVERGENT B0, `(.L_x_4) ;  /* 0x000000c000007945 */ /* 0x000fe80003800200 */
[C---:B------:R-:W-:Y:S02]  /*02a0*/  ISETP.NE.OR P2, PT, R0.reuse, 0x1, !P1 ;  /* 0x000000010000780c */ /* 0x040fe40004f45670 */
[----:B------:R-:W-:-:S11]  /*02b0*/  ISETP.NE.OR P0, PT, R0, 0x3, !P1 ;  /* 0x000000030000780c */ /* 0x000fd60004f05670 */
[----:B------:R-:W-:Y:S05]  /*02c0*/  @P2 BRA `(.L_x_5) ;  /* 0x0000000000202947 */ /* 0x000fea0003800000 */
[----:B------:R-:W3:Y:S02]  /*02d0*/  LDCU.64 UR4, c[0x0][0x348] ;  /* 0x00006900ff0477ac */ /* 0x000ee40008000a00 */
[----:B---3--:R-:W-:Y:S02]  /*02e0*/  UIADD3 UR6, UP1, UPT, UR4, 0x80, URZ ;  /* 0x0000008004067890 */ /* 0x008fe4000ff3e0ff */
[----:B------:R-:W-:Y:S02]  /*02f0*/  UIADD3 UR4, UP0, UPT, UR4, 0x180, URZ ;  /* 0x0000018004047890 */ /* 0x000fe4000ff1e0ff */
[----:B------:R-:W-:Y:S02]  /*0300*/  UIADD3.X UR7, UPT, UPT, URZ, UR5, URZ, UP1, !UPT ;  /* 0x00000005ff077290 */ /* 0x000fe40008ffe4ff */
[----:B------:R-:W-:-:S07]  /*0310*/  UIADD3.X UR5, UPT, UPT, URZ, UR5, URZ, UP0, !UPT ;  /* 0x00000005ff057290 */ /* 0x000fce00087fe4ff */
[----:B------:R3:W-:Y:S02]  /*0320*/  UTMACCTL.PF [UR6] ;  /* 0x00000000060079b9 */ /* 0x0007e40008040000 */
[----:B------:R3:W-:Y:S02]  /*0330*/  UTMACCTL.PF [UR4] ;  /* 0x00000000040079b9 */ /* 0x0007e40008040000 */
[----:B---3--:R-:W-:Y:S01]  /*0340*/  NOP ;  /* 0x0000000000007918 */ /* 0x008fe20000000000 */
.L_x_5:
[----:B------:R-:W-:Y:S05]  /*0350*/  BSYNC.RECONVERGENT B0 ;  /* 0x0000000000007941 */ /* 0x000fea0003800200 */
.L_x_4:
[----:B------:R-:W-:Y:S04]  /*0360*/  BSSY.RECONVERGENT B0, `(.L_x_6) ;  /* 0x000000a000007945 */ /* 0x000fe80003800200 */
        /* <DEDUP_REMOVED lines=9> */
.L_x_7:
[----:B------:R-:W-:Y:S05]  /*0400*/  BSYNC.RECONVERGENT B0 ;  /* 0x0000000000007941 */ /* 0x000fea0003800200 */
.L_x_6:
[----:B------:R-:W3:Y:S01]  /*0410*/  LDCU.64 UR4, c[0x0][0x888] ;  /* 0x00011100ff0477ac */ /* 0x000ee20008000a00 */
[----:B------:R-:W-:Y:S02]  /*0420*/  UISETP.EQ.U32.AND UP1, UPT, UR8, URZ, UPT ;  /* 0x000000ff0800728c */ /* 0x000fe4000bf22070 */
[----:B------:R-:W-:Y:S02]  /*0430*/  UPLOP3.LUT UP3, UPT, UPT, UPT, UPT, 0x80, 0x8 ;  /* 0x000000000008789c */ /* 0x000fe40003f6f070 */
[----:B---3--:R-:W-:-:S04]  /*0440*/  UISETP.NE.U32.AND UP0, UPT, UR4, URZ, UPT ;  /* 0x000000ff0400728c */ /* 0x008fc8000bf05070 */
[----:B------:R-:W-:-:S04]  /*0450*/  UISETP.NE.AND.EX UP0, UPT, UR5, URZ, UPT, UP0 ;  /* 0x000000ff0500728c */ /* 0x000fc8000bf05300 */
[----:B------:R-:W-:-:S04]  /*0460*/  UISETP.EQ.OR.EX UP2, UPT, UR9, URZ, !UP0, UP1 ;  /* 0x000000ff0900728c */ /* 0x000fc8000c742710 */
[----:B------:R-:W-:-:S06]  /*0470*/  UP2UR UR4, UPR, URZ, 0x4 ;  /* 0x00000004ff047883 */ /* 0x000fcc0008000000 */
[----:B------:R-:W-:Y:S01]  /*0480*/  MOV R149, UR4 ;  /* 0x0000000400957c02 */ /* 0x000fe20008000f00 */
[----:B------:R-:W-:Y:S06]  /*0490*/  BRA.U !UP2, `(.L_x_8) ;  /* 0x000000010a207547 */ /* 0x000fec000b800000 */
[----:B------:R-:W-:Y:S01]  /*04a0*/  UISETP.NE.U32.AND UP1, UPT, UR8, URZ, UPT ;  /* 0x000000ff0800728c */ /* 0x000fe2000bf25070 */
[----:B-----5:R-:W-:Y:S01]  /*04b0*/  FSETP.NEU.AND P0, PT, R73, RZ, PT ;  /* 0x000000ff4900720b */ /* 0x020fe20003f0d000 */
[----:B------:R-:W-:Y:S02]  /*04c0*/  USEL UR4, URZ, 0xffffffff, UP0 ;  /* 0xffffffffff047887 */ /* 0x000fe40008000000 */
[----:B------:R-:W-:-:S10]  /*04d0*/  UISETP.NE.AND.EX UP1, UPT, UR9, URZ, UPT, UP1 ;  /* 0x000000ff0900728c */ /* 0x000fd4000bf25310 */
[----:B------:R-:W-:Y:S01]  /*04e0*/  VOTEU.ANY UP0, P0 ;  /* 0x0000000000ff7886 */ /* 0x000fe20000000100 */
[----:B------:R-:W-:-:S04]  /*04f0*/  @!UP1 USEL UR4, URZ, 0xffffffff, UP0 ;  /* 0xffffffffff049887 */ /* 0x000fc80008000000 */
[----:B------:R-:W-:-:S04]  /*0500*/  ULOP3.LUT UR4, UR4, 0x1, URZ, 0xc0, !UPT ;  /* 0x0000000104047892 */ /* 0x000fc8000f8ec0ff */
[----:B------:R-:W-:-:S11]  /*0510*/  UISETP.NE.U32.AND UP3, UPT, UR4, 0x1, UPT ;  /* 0x000000010400788c */ /* 0x000fd6000bf65070 */
.L_x_8:
[----:B------:R-:W3:Y:S01]  /*0520*/  SHFL.IDX PT, R0, R147, RZ, 0x1f ;  /* 0x00001fff93007589 */ /* 0x000ee200000e0000 */
[----:B------:R-:W-:-:S04]  /*0530*/  UISETP.NE.AND UP0, UPT, UR17, 0x2, UPT ;  /* 0x000000021100788c */ /* 0x000fc8000bf05270 */
[----:B------:R-:W-:Y:S02]  /*0540*/  UISETP.EQ.AND UP1, UPT, UR33, URZ, !UP0 ;  /* 0x000000ff2100728c */ /* 0x000fe4000c722270 */
[----:B------:R-:W-:-:S04]  /*0550*/  USEL UR41, URZ, 0x1, UP0 ;  /* 0x00000001ff297887 */ /* 0x000fc80008000000 */
[----:B------:R-:W-:Y:S02]  /*0560*/  PLOP3.LUT P3, PT, P1, PT, UP1, 0x80, 0x8 ;  /* 0x000000000008781c */ /* 0x000fe40000f6f018 */
[----:B---3--:R-:W-:-:S13]  /*0570*/  ISETP.NE.AND P0, PT, R0, RZ, PT ;  /* 0x000000ff0000720c */ /* 0x008fda0003f05270 */
[----:B------:R-:W-:Y:S05]  /*0580*/  @P0 BRA `(.L_x_9) ;  /* 0x0000000000540947 */ /* 0x000fea0003800000 */
[----:B------:R-:W-:Y:S01]  /*0590*/  UMOV UR4, 0x400 ;  /* 0x0000040000047882 */ /* 0x000fe20000000000 */
[----:B------:R-:W-:Y:S01]  /*05a0*/  UMOV UR8, 0x1 ;  /* 0x0000000100087882 */ /* 0x000fe20000000000 */
[----:B------:R-:W-:Y:S01]  /*05b0*/  UMOV UR6, 0x2 ;  /* 0x0000000200067882 */ /* 0x000fe20000000000 */
[----:B------:R-:W-:Y:S02]  /*05c0*/  ULEA UR4, UR47, UR4, 0x18 ;  /* 0x000000042f047291 */ /* 0x000fe4000f8ec0ff */
[----:B------:R-:W-:-:S04]  /*05d0*/  UIADD3 UR8, UPT, UPT, -UR8, 0x100000, URZ ;  /* 0x0010000008087890 */ /* 0x000fc8000fffe1ff */
[----:B------:R-:W-:Y:S02]  /*05e0*/  USHF.L.U32 UR9, UR8, 0xb, URZ ;  /* 0x0000000b08097899 */ /* 0x000fe400080006ff */
[----:B------:R-:W-:Y:S02]  /*05f0*/  USHF.L.U32 UR8, UR8, 0x1, URZ ;  /* 0x0000000108087899 */ /* 0x000fe400080006ff */
[----:B------:R-:W-:-:S04]  /*0600*/  UIADD3 UR6, UPT, UPT, -UR6, 0x100000, URZ ;  /* 0x0010000006067890 */ /* 0x000fc8000fffe1ff */
[----:B------:R-:W-:Y:S02]  /*0610*/  USHF.L.U32 UR7, UR6, 0xb, URZ ;  /* 0x0000000b06077899 */ /* 0x000fe400080006ff */
[----:B------:R-:W-:Y:S01]  /*0620*/  USHF.L.U32 UR6, UR6, 0x1, URZ ;  /* 0x0000000106067899 */ /* 0x000fe200080006ff */
[----:B------:R-:W-:Y:S01]  /*0630*/  ELECT P0, URZ, PT ;  /* 0x0000000000ff782f */ /* 0x000fe20003800000 */
[----:B------:R-:W3:Y:S02]  /*0640*/  FENCE.VIEW.ASYNC.S ;  /* 0x00000000000073c6 */ /* 0x000ee40000000000 */
[----:B---3--:R3:W4:Y:S08]  /*0650*/  SYNCS.EXCH.64 URZ, [UR4], UR8 ;  /* 0x0000000804ff75b2 */ /* 0x0087300008000100 */
[----:B------:R3:W1:Y:S01]  /*0660*/  SYNCS.EXCH.64 URZ, [UR4+0x20], UR6 ;  /* 0x0000200604ff75b2 */ /* 0x0006620008000100 */
[----:B------:R3:W1:Y:S01]  /*0670*/  SYNCS.EXCH.64 URZ, [UR4+0x8], UR8 ;  /* 0x0000080804ff75b2 */ /* 0x0006620008000100 */
[----:B------:R3:W1:Y:S01]  /*0680*/  SYNCS.EXCH.64 URZ, [UR4+0x28], UR6 ;  /* 0x0000280604ff75b2 */ /* 0x0006620008000100 */
[----:B------:R3:W1:Y:S01]  /*0690*/  SYNCS.EXCH.64 URZ, [UR4+0x10], UR8 ;  /* 0x0000100804ff75b2 */ /* 0x0006620008000100 */
[----:B------:R3:W1:Y:S01]  /*06a0*/  SYNCS.EXCH.64 URZ, [UR4+0x30], UR6 ;  /* 0x0000300604ff75b2 */ /* 0x0006620008000100 */
[----:B------:R3:W1:Y:S01]  /*06b0*/  SYNCS.EXCH.64 URZ, [UR4+0x18], UR8 ;  /* 0x0000180804ff75b2 */ /* 0x0006620008000100 */
[----:B------:R3:W1:Y:S01]  /*06c0*/  SYNCS.EXCH.64 URZ, [UR4+0x38], UR6 ;  /* 0x0000380604ff75b2 */ /* 0x0006620008000100 */
[----:B------:R-:W-:Y:S01]  /*06d0*/  NOP ;  /* 0x0000000000007918 */ /* 0x000fe20000000000 */
.L_x_9:
[----:B------:R-:W2:Y:S01]  /*06e0*/  SHFL.IDX PT, R0, R147, RZ, 0x1f ;  /* 0x00001fff93007589 */ /* 0x000ea200000e0000 */
[----:B------:R-:W-:Y:S01]  /*06f0*/  NOP ;  /* 0x0000000000007918 */ /* 0x000fe20000000000 */
[----:B--2---:R-:W-:-:S13]  /*0700*/  ISETP.NE.AND P0, PT, R0, 0x1, PT ;  /* 0x000000010000780c */ /* 0x004fda0003f05270 */
[----:B------:R-:W-:Y:S05]  /*0710*/  @P0 BRA `(.L_x_10) ;  /* 0x0000000000540947 */ /* 0x000fea0003800000 */
[----:B---3--:R-:W-:Y:S01]  /*0720*/  UMOV UR4, 0x400 ;  /* 0x0000040000047882 */ /* 0x008fe20000000000 */
        /* <DEDUP_REMOVED lines=10> */
[----:B------:R-:W2:Y:S02]  /*07d0*/  FENCE.VIEW.ASYNC.S ;  /* 0x00000000000073c6 */ /* 0x000ea40000000000 */
[----:B--2---:R2:W3:Y:S08]  /*07e0*/  SYNCS.EXCH.64 URZ, [UR4+0x40], UR8 ;  /* 0x0000400804ff75b2 */ /* 0x0044f00008000100 */
        /* <DEDUP_REMOVED lines=8> */
.L_x_10:
[----:B------:R-:W4:Y:S01]  /*0870*/  SHFL.IDX PT, R0, R147, RZ, 0x1f ;  /* 0x00001fff93007589 */ /* 0x000f2200000e0000 */
[----:B------:R-:W-:Y:S01]  /*0880*/  NOP ;  /* 0x0000000000007918 */ /* 0x000fe20000000000 */
[----:B----4-:R-:W-:-:S13]  /*0890*/  ISETP.NE.AND P0, PT, R0, 0x3, PT ;  /* 0x000000030000780c */ /* 0x010fda0003f05270 */
[----:B------:R-:W-:Y:S05]  /*08a0*/  @P0 BRA `(.L_x_11) ;  /* 0x00000000002c0947 */ /* 0x000fea0003800000 */
[----:B--23--:R-:W-:Y:S01]  /*08b0*/  UMOV UR6, 0x400 ;  /* 0x0000040000067882 */ /* 0x00cfe20000000000 */
[----:B------:R-:W-:Y:S01]  /*08c0*/  UMOV UR4, 0x20 ;  /* 0x0000002000047882 */ /* 0x000fe20000000000 */
[----:B------:R-:W-:Y:S02]  /*08d0*/  ULEA UR6, UR47, UR6, 0x18 ;  /* 0x000000062f067291 */ /* 0x000fe4000f8ec0ff */
[----:B------:R-:W-:-:S04]  /*08e0*/  UIADD3 UR4, UPT, UPT, -UR4, 0x100000, URZ ;  /* 0x0010000004047890 */ /* 0x000fc8000fffe1ff */
[----:B------:R-:W-:Y:S02]  /*08f0*/  USHF.L.U32 UR5, UR4, 0xb, URZ ;  /* 0x0000000b04057899 */ /* 0x000fe400080006ff */
[----:B------:R-:W-:Y:S01]  /*0900*/  USHF.L.U32 UR4, UR4, 0x1, URZ ;  /* 0x0000000104047899 */ /* 0x000fe200080006ff */
[----:B------:R-:W-:Y:S01]  /*0910*/  ELECT P0, URZ, PT ;  /* 0x0000000000ff782f */ /* 0x000fe20003800000 */
[----:B------:R-:W2:Y:S10]  /*0920*/  FENCE.VIEW.ASYNC.S ;  /* 0x00000000000073c6 */ /* 0x000eb40000000000 */
[----:B--2---:R4:W2:Y:S01]  /*0930*/  SYNCS.EXCH.64 URZ, [UR6+0x80], UR4 ;  /* 0x0000800406ff75b2 */ /* 0x0048a20008000100 */
[----:B------:R4:W3:Y:S02]  /*0940*/  SYNCS.EXCH.64 URZ, [UR6+0x88], UR4 ;  /* 0x0000880406ff75b2 */ /* 0x0008e40008000100 */
[----:B----4-:R-:W-:Y:S01]  /*0950*/  NOP ;  /* 0x0000000000007918 */ /* 0x010fe20000000000 */
.L_x_11:
[----:B------:R-:W4:Y:S01]  /*0960*/  SHFL.IDX PT, R0, R147, RZ, 0x1f ;  /* 0x00001fff93007589 */ /* 0x000f2200000e0000 */
[----:B------:R-:W-:Y:S01]  /*0970*/  NOP ;  /* 0x0000000000007918 */ /* 0x000fe20000000000 */
[----:B----4-:R-:W-:-:S13]  /*0980*/  ISETP.NE.AND P0, PT, R0, 0x4, PT ;  /* 0x000000040000780c */ /* 0x010fda0003f05270 */
[----:B------:R-:W-:Y:S05]  /*0990*/  @P0 BRA `(.L_x_12) ;  /* 0x0000000000480947 */ /* 0x000fea0003800000 */
[----:B--23--:R-:W-:Y:S01]  /*09a0*/  UMOV UR4, 0x3a0 ;  /* 0x000003a000047882 */ /* 0x00cfe20000000000 */
[----:B------:R-:W-:Y:S01]  /*09b0*/  UMOV UR6, 0x400 ;  /* 0x0000040000067882 */ /* 0x000fe20000000000 */
[----:B------:R-:W-:Y:S01]  /*09c0*/  USEL UR4, UR4, 0x320, UP3 ;  /* 0x0000032004047887 */ /* 0x000fe20009800000 */
        /* <DEDUP_REMOVED lines=10> */
[----:B--2---:R4:W2:Y:S08]  /*0a70*/  SYNCS.EXCH.64 URZ, [UR6+0x90], UR8 ;  /* 0x0000900806ff75b2 */ /* 0x0048b00008000100 */
[----:B------:R4:W3:Y:S01]  /*0a80*/  SYNCS.EXCH.64 URZ, [UR6+0xa0], UR4 ;  /* 0x0000a00406ff75b2 */ /* 0x0008e20008000100 */
[----:B------:R4:W1:Y:S01]  /*0a90*/  SYNCS.EXCH.64 URZ, [UR6+0x98], UR8 ;  /* 0x0000980806ff75b2 */ /* 0x0008620008000100 */
[----:B------:R4:W1:Y:S02]  /*0aa0*/  SYNCS.EXCH.64 URZ, [UR6+0xa8], UR4 ;  /* 0x0000a80406ff75b2 */ /* 0x0008640008000100 */
[----:B----4-:R-:W-:Y:S01]  /*0ab0*/  NOP ;  /* 0x0000000000007918 */ /* 0x010fe20000000000 */
.L_x_12:
[----:B------:R-:W4:Y:S01]  /*0ac0*/  SHFL.IDX PT, R0, R147, RZ, 0x1f ;  /* 0x00001fff93007589 */ /* 0x000f2200000e0000 */
[----:B------:R-:W-:Y:S01]  /*0ad0*/  NOP ;  /* 0x0000000000007918 */ /* 0x000fe20000000000 */
[----:B----4-:R-:W-:-:S13]  /*0ae0*/  ISETP.NE.AND P0, PT, R0, 0x5, PT ;  /* 0x000000050000780c */ /* 0x010fda0003f05270 */
[----:B------:R-:W-:Y:S05]  /*0af0*/  @P0 BRA `(.L_x_13) ;  /* 0x0000000000440947 */ /* 0x000fea0003800000 */
[----:B--23--:R-:W-:Y:S01]  /*0b00*/  UMOV UR4, 0x400 ;  /* 0x0000040000047882 */ /* 0x00cfe20000000000 */
        /* <DEDUP_REMOVED lines=16> */
.L_x_13:
[----:B------:R-:W4:Y:S01]  /*0c10*/  SHFL.IDX PT, R0, R147, RZ, 0x1f ;  /* 0x00001fff93007589 */ /* 0x000f2200000e0000 */
[----:B------:R-:W-:Y:S01]  /*0c20*/  ISETP.NE.OR P1, PT, RZ, UR17, !P1 ;  /* 0x00000011ff007c0c */ /* 0x000fe2000cf25670 */
        /* <DEDUP_REMOVED lines=12> */
[----:B------:R4:W3:Y:S01]  /*0cf0*/  SYNCS.EXCH.64 URZ, [UR4+0xe0], UR6 ;  /* 0x0000e00604ff75b2 */ /* 0x0008e20008000100 */
[----:B------:R4:W1:Y:S01]  /*0d00*/  SYNCS.EXCH.64 URZ, [UR4+0xd8], UR6 ;  /* 0x0000d80604ff75b2 */ /* 0x0008620008000100 */
[----:B------:R4:W1:Y:S02]  /*0d10*/  SYNCS.EXCH.64 URZ, [UR4+0xe8], UR6 ;  /* 0x0000e80604ff75b2 */ /* 0x0008640008000100 */
[----:B----4-:R-:W-:Y:S01]  /*0d20*/  NOP ;  /* 0x0000000000007918 */ /* 0x010fe20000000000 */
.L_x_14:
[----:B------:R-:W-:Y:S01]  /*0d30*/  VOTEU.ALL UP0, P1 ;  /* 0x0000000000ff7886 */ /* 0x000fe20000800000 */
[----:B--23--:R-:W-:Y:S01]  /*0d40*/  UMOV UR4, 0x20 ;  /* 0x0000002000047882 */ /* 0x00cfe20000000000 */
[----:B------:R-:W2:Y:S01]  /*0d50*/  LDCU UR7, c[0x0][0x36c] ;  /* 0x00006d80ff0777ac */ /* 0x000ea20008000800 */
[----:B------:R-:W-:Y:S01]  /*0d60*/  NOP ;  /* 0x0000000000007918 */ /* 0x000fe20000000000 */
[----:B------:R-:W-:Y:S01]  /*0d70*/  LOP3.LUT R0, R163, 0x1f, RZ, 0xc0, !PT ;  /* 0x0000001fa3007812 */ /* 0x000fe200078ec0ff */
[----:B------:R-:W-:Y:S01]  /*0d80*/  @!UP0 UMOV UR6, 0x400 ;  /* 0x0000040000068882 */ /* 0x000fe20000000000 */
[----:B------:R-:W-:-:S04]  /*0d90*/  @!UP0 UIADD3 UR4, UPT, UPT, -UR4, 0x100000, URZ ;  /* 0x0010000004048890 */ /* 0x000fc8000fffe1ff */
[----:B------:R-:W-:Y:S02]  /*0da0*/  @!UP0 USHF.L.U32 UR5, UR4, 0xb, URZ ;  /* 0x0000000b04058899 */ /* 0x000fe400080006ff */
[----:B------:R-:W-:Y:S02]  /*0db0*/  @!UP0 USHF.L.U32 UR4, UR4, 0x1, URZ ;  /* 0x0000000104048899 */ /* 0x000fe400080006ff */
[----:B------:R-:W-:Y:S01]  /*0dc0*/  @!UP0 ULEA UR6, UR47, UR6, 0x18 ;  /* 0x000000062f068291 */ /* 0x000fe2000f8ec0ff */
[----:B------:R-:W-:Y:S01]  /*0dd0*/  VOTEU.ALL UP0, P1 ;  /* 0x0000000000ff7886 */ /* 0x000fe20000800000 */
[----:B------:R-:W-:Y:S02]  /*0de0*/  UISETP.NE.AND UP4, UPT, UR17, URZ, UPT ;  /* 0x000000ff1100728c */ /* 0x000fe4000bf85270 */
[----:B--2---:R-:W-:Y:S01]  /*0df0*/  UISETP.EQ.U32.AND UP5, UPT, UR7, 0x1, UPT ;  /* 0x000000010700788c */ /* 0x004fe2000bfa2070 */
[----:B------:R-:W2:Y:S07]  /*0e00*/  FENCE.VIEW.ASYNC.S ;  /* 0x00000000000073c6 */ /* 0x000eae0000000000 */
[----:B--2---:R2:W3:Y:S01]  /*0e10*/  @!UP0 SYNCS.EXCH.64 URZ, [UR6+0xf0], UR4 ;  /* 0x0000f00406ff85b2 */ /* 0x0044e20008000100 */
[----:B------:R-:W-:Y:S05]  /*0e20*/  BRA.U !UP5, `(.L_x_15) ;  /* 0x000000010d087547 */ /* 0x000fea000b800000 */
[----:B-1-3--:R-:W-:Y:S01]  /*0e30*/  UCGABAR_ARV ;  /* 0x00000000000079c7 */ /* 0x00afe20008000000 */
[----:B------:R-:W-:Y:S05]  /*0e40*/  BRA `(.L_x_16) ;  /* 0x0000000000047947 */ /* 0x000fea0003800000 */
.L_x_15:
[----:B-1-3--:R-:W-:Y:S01]  /*0e50*/  NOP ;  /* 0x0000000000007918 */ /* 0x00afe20000000000 */
.L_x_16:
[----:B------:R-:W1:Y:S01]  /*0e60*/  S2UR UR16, SR_CTAID.X ;  /* 0x00000000001079c3 */ /* 0x000e620000002500 */
[----:B------:R-:W-:-:S05]  /*0e70*/  CS2R.32 R148, SR_CgaSize ;  /* 0x0000000000947805 */ /* 0x000fca0000008a00 */
[----:B------:R-:W-:-:S05]  /*0e80*/  IMAD R148, R148, -0xa0, RZ ;  /* 0xffffff6094947824 */ /* 0x000fca00078e02ff */
[----:B--2---:R-:W-:-:S14]  /*0e90*/  R2UR UR5, R148 ;  /* 0x00000000940572ca */ /* 0x004fdc00000e0000 */
[----:B------:R-:W2:Y:S01]  /*0ea0*/  LDCU UR5, c[0x0][UR5+0x2b0] ;  /* 0x00005600050577ac */ /* 0x000ea20008000800 */
[----:B------:R-:W-:-:S05]  /*0eb0*/  CS2R.32 R148, SR_CgaSize ;  /* 0x0000000000947805 */ /* 0x000fca0000008a00 */
[----:B------:R-:W-:-:S05]  /*0ec0*/  IMAD R148, R148, -0xa0, RZ ;  /* 0xffffff6094947824 */ /* 0x000fca00078e02ff */
[----:B------:R-:W-:-:S14]  /*0ed0*/  R2UR UR4, R148 ;  /* 0x00000000940472ca */ /* 0x000fdc00000e0000 */
[----:B------:R-:W3:Y:S01]  /*0ee0*/  LDCU UR4, c[0x0][UR4+0x2b4] ;  /* 0x00005680040477ac */ /* 0x000ee20008000800 */
[----:B------:R-:W4:Y:S01]  /*0ef0*/  S2UR UR7, SR_CTAID.Y ;  /* 0x00000000000779c3 */ /* 0x000f220000002600 */
[----:B------:R-:W-:-:S05]  /*0f00*/  CS2R.32 R148, SR_CgaSize ;  /* 0x0000000000947805 */ /* 0x000fca0000008a00 */
[----:B------:R-:W-:-:S05]  /*0f10*/  IMAD R148, R148, -0xa0, RZ ;  /* 0xffffff6094947824 */ /* 0x000fca00078e02ff */
[----:B------:R-:W-:-:S14]  /*0f20*/  R2UR UR8, R148 ;  /* 0x00000000940872ca */ /* 0x000fdc00000e0000 */
[----:B------:R-:W3:Y:S01]  /*0f30*/  LDCU UR8, c[0x0][UR8+0x2a0] ;  /* 0x00005400080877ac */ /* 0x000ee20008000800 */
[----:B------:R-:W3:Y:S01]  /*0f40*/  LDCU UR21, c[0x0][0xb24] ;  /* 0x00016480ff1577ac */ /* 0x000ee20008000800 */
[----:B------:R-:W1:Y:S01]  /*0f50*/  S2UR UR36, SR_CTAID.Z ;  /* 0x00000000002479c3 */ /* 0x000e620000002700 */
[----:B------:R-:W-:-:S05]  /*0f60*/  CS2R.32 R148, SR_CgaSize ;  /* 0x0000000000947805 */ /* 0x000fca0000008a00 */
[----:B------:R-:W-:-:S05]  /*0f70*/  IMAD R148, R148, -0xa0, RZ ;  /* 0xffffff6094947824 */ /* 0x000fca00078e02ff */
[----:B------:R-:W-:-:S14]  /*0f80*/  R2UR UR63, R148 ;  /* 0x00000000943f72ca */ /* 0x000fdc00000e0000 */
[----:B------:R-:W3:Y:S01]  /*0f90*/  LDCU UR63, c[0x0][UR63+0x2a4] ;  /* 0x000054803f3f77ac */ /* 0x000ee20008000800 */
[----:B------:R-:W-:Y:S02]  /*0fa0*/  UISETP.GT.U32.AND UP0, UPT, UR33, 0xffff, UPT ;  /* 0x0000ffff2100788c */ /* 0x000fe4000bf04070 */
[----:B------:R-:W-:Y:S01]  /*0fb0*/  USHF.L.U32 UR27, UR47, 0xa, URZ ;  /* 0x0000000a2f1b7899 */ /* 0x000fe200080006ff */
[----:B-1----:R-:W-:Y:S01]  /*0fc0*/  I2FP.F32.U32 R3, UR16 ;  /* 0x0000001000037c45 */ /* 0x002fe20008201000 */
[----:B------:R-:W-:Y:S01]  /*0fd0*/  UMOV UR30, 0x5 ;  /* 0x00000005001e7882 */ /* 0x000fe20000000000 */
[----:B------:R-:W1:Y:S03]  /*0fe0*/  LDCU UR42, c[0x0][0xb24] ;  /* 0x00016480ff2a77ac */ /* 0x000e660008000800 */
[----:B--2---:R-:W-:Y:S01]  /*0ff0*/  FMUL R3, R3, UR5 ;  /* 0x0000000503037c20 */ /* 0x004fe20008400000 */
[----:B------:R-:W2:Y:S01]  /*1000*/  LDCU UR29, c[0x0][0xb30] ;  /* 0x00016600ff1d77ac */ /* 0x000ea20008000800 */
[----:B----4-:R-:W-:Y:S01]  /*1010*/  I2FP.F32.U32 R2, UR7 ;  /* 0x0000000700027c45 */ /* 0x010fe20008201000 */
[----:B------:R-:W-:-:S03]  /*1020*/  USHF.L.U32 UR45, UR16, 0x7, URZ ;  /* 0x00000007102d7899 */ /* 0x000fc600080006ff */
[----:B------:R-:W4:Y:S01]  /*1030*/  F2I.U32.TRUNC.NTZ R3, R3 ;  /* 0x0000000300037305 */ /* 0x000f22000020f000 */
[----:B------:R-:W-:Y:S01]  /*1040*/  USEL UR26, UR33, 0xffff, !UP0 ;  /* 0x0000ffff211a7887 */ /* 0x000fe2000c000000 */
[----:B---3--:R-:W-:Y:S01]  /*1050*/  FMUL R2, R2, UR4 ;  /* 0x0000000402027c20 */ /* 0x008fe20008400000 */
[----:B------:R-:W-:Y:S01]  /*1060*/  UISETP.GE.AND UP2, UPT, UR21, 0x1, UPT ;  /* 0x000000011500788c */ /* 0x000fe2000bf46270 */
[----:B------:R-:W-:-:S04]  /*1070*/  UMOV UR20, UR7 ;  /* 0x0000000700147c82 */ /* 0x000fc80008000000 */
[----:B------:R-:W3:Y:S01]  /*1080*/  F2I.U32.TRUNC.NTZ R2, R2 ;  /* 0x0000000200027305 */ /* 0x000ee2000020f000 */
[----:B----4-:R-:W-:Y:S02]  /*1090*/  R2UR UR4, R3 ;  /* 0x00000000030472ca */ /* 0x010fe400000e0000 */
[----:B------:R-:W-:Y:S02]  /*10a0*/  PRMT R3, RZ, 0x7610, R3 ;  /* 0x00007610ff037816 */ /* 0x000fe40000000003 */
[----:B---3--:R-:W-:Y:S02]  /*10b0*/  R2UR UR6, R2 ;  /* 0x00000000020672ca */ /* 0x008fe400000e0000 */
[----:B------:R-:W-:-:S07]  /*10c0*/  PRMT R2, RZ, 0x7610, R2 ;  /* 0x00007610ff027816 */ /* 0x000fce0000000002 */
[----:B------:R-:W-:-:S04]  /*10d0*/  UIADD3 UR5, UPT, UPT, -UR4, URZ, URZ ;  /* 0x000000ff04057290 */ /* 0x000fc8000fffe1ff */
[----:B------:R-:W-:Y:S02]  /*10e0*/  UIMAD UR5, UR8, UR5, UR16 ;  /* 0x00000005080572a4 */ /* 0x000fe4000f8e0210 */
[----:B------:R-:W-:-:S04]  /*10f0*/  UIADD3 UR4, UPT, UPT, -UR6, URZ, URZ ;  /* 0x000000ff06047290 */ /* 0x000fc8000fffe1ff */
[----:B------:R-:W-:Y:S01]  /*1100*/  IMAD.U32 R148, RZ, RZ, UR5 ;  /* 0x00000005ff947e24 */ /* 0x000fe2000f8e00ff */
[----:B------:R-:W-:Y:S01]  /*1110*/  UIMAD UR63, UR63, UR4, UR7 ;  /* 0x000000043f3f72a4 */ /* 0x000fe2000f8e0207 */
[----:B-12---:R-:W-:Y:S11]  /*1120*/  BRA.U UP4, `(.L_x_17) ;  /* 0x0000000104407547 */ /* 0x006ff6000b800000 */
[----:B------:R-:W-:-:S13]  /*1130*/  R2UR UR4, R148 ;  /* 0x00000000940472ca */ /* 0x000fda00000e0000 */
[----:B------:R-:W-:Y:S02]  /*1140*/  UISETP.GT.U32.AND UP0, UPT, UR4, 0x1, UPT ;  /* 0x000000010400788c */ /* 0x000fe4000bf04070 */
[----:B------:R-:W-:Y:S02]  /*1150*/  ULOP3.LUT UR4, UR4, 0xfffffffe, URZ, 0xc0, !UPT ;  /* 0xfffffffe04047892 */ /* 0x000fe4000f8ec0ff */
[----:B------:R-:W-:Y:S02]  /*1160*/  UISETP.NE.AND UP1, UPT, UR63, URZ, UP0 ;  /* 0x000000ff3f00728c */ /* 0x000fe40008725270 */
[----:B------:R-:W-:Y:S02]  /*1170*/  UISETP.NE.AND UP0, UPT, UR63, 0x1, UP0 ;  /* 0x000000013f00788c */ /* 0x000fe40008705270 */
[----:B------:R-:W-:Y:S02]  /*1180*/  USEL UR7, URZ, 0x1, UP1 ;  /* 0x00000001ff077887 */ /* 0x000fe40008800000 */
[----:B------:R-:W-:-:S02]  /*1190*/  USEL UR6, URZ, 0x4, UP0 ;  /* 0x00000004ff067887 */ /* 0x000fc40008000000 */
[----:B------:R-:W-:Y:S02]  /*11a0*/  USEL UR5, URZ, 0x2, UP1 ;  /* 0x00000002ff057887 */ /* 0x000fe40008800000 */
[----:B------:R-:W-:Y:S02]  /*11b0*/  ULEA UR4, UR63, UR4, 0x1 ;  /* 0x000000043f047291 */ /* 0x000fe4000f8e08ff */
[----:B------:R-:W-:Y:S02]  /*11c0*/  USEL UR8, URZ, 0x8, UP0 ;  /* 0x00000008ff087887 */ /* 0x000fe40008000000 */
[----:B------:R-:W-:-:S03]  /*11d0*/  UIADD3 UR5, UPT, UPT, UR5, UR6, UR7 ;  /* 0x0000000605057290 */ /* 0x000fc6000fffe007 */
[----:B------:R-:W-:Y:S01]  /*11e0*/  UMOV UR6, 0x3 ;  /* 0x0000000300067882 */ /* 0x000fe20000000000 */
[----:B------:R-:W-:Y:S02]  /*11f0*/  UIADD3 UR5, UPT, UPT, UR5, UR8, URZ ;  /* 0x0000000805057290 */ /* 0x000fe4000fffe0ff */
[----:B------:R-:W-:-:S04]  /*1200*/  USHF.L.U32 UR4, UR6, UR4, URZ ;  /* 0x0000000406047299 */ /* 0x000fc800080006ff */
[----:B------:R-:W-:Y:S02]  /*1210*/  MOV R3, UR5 ;  /* 0x0000000500037c02 */ /* 0x000fe40008000f00 */
[----:B------:R-:W-:Y:S02]  /*1220*/  IMAD.U32 R2, RZ, RZ, UR4 ;  /* 0x00000004ff027e24 */ /* 0x000fe4000f8e00ff */
.L_x_17:
[----:B------:R-:W-:Y:S05]  /*1230*/  BRA.U !UP2, `(.L_x_18) ;  /* 0x000000010ad47547 */ /* 0x000fea000b800000 */
[----:B------:R-:W1:Y:S01]  /*1240*/  LDCU.128 UR12, c[0x0][0xb10] ;  /* 0x00016200ff0c77ac */ /* 0x000e620008000c00 */
[----:B------:R-:W2:Y:S01]  /*1250*/  LDCU UR6, c[0x0][0x370] ;  /* 0x00006e00ff0677ac */ /* 0x000ea20008000800 */
[----:B------:R-:W3:Y:S01]  /*1260*/  LDCU UR5, c[0x0][0x374] ;  /* 0x00006e80ff0577ac */ /* 0x000ee20008000800 */
[----:B------:R-:W4:Y:S01]  /*1270*/  LDCU UR28, c[0x0][0xb0c] ;  /* 0x00016180ff1c77ac */ /* 0x000f220008000800 */
[----:B------:R-:W4:Y:S01]  /*1280*/  LDCU UR4, c[0x0][0xb20] ;  /* 0x00016400ff0477ac */ /* 0x000f220008000800 */
[----:B------:R-:W4:Y:S01]  /*1290*/  LDCU.64 UR8, c[0x0][0xb28] ;  /* 0x00016500ff0877ac */ /* 0x000f220008000a00 */
[----:B-1----:R-:W-:Y:S02]  /*12a0*/  UISETP.NE.AND UP0, UPT, UR14, 0x1, UPT ;  /* 0x000000010e00788c */ /* 0x002fe4000bf05270 */
[----:B---3--:R-:W-:Y:S02]  /*12b0*/  UIMAD.WIDE.U32 UR10, UR5, UR15, URZ ;  /* 0x0000000f050a72a5 */ /* 0x008fe4000f8e00ff */
[----:B--2---:R-:W-:-:S02]  /*12c0*/  UIMAD.WIDE.U32 UR22, UR6, UR12, URZ ;  /* 0x0000000c061672a5 */ /* 0x004fc4000f8e00ff */
[----:B----4-:R-:W-:Y:S02]  /*12d0*/  UISETP.NE.AND UP1, UPT, UR28, 0x1, UPT ;  /* 0x000000011c00788c */ /* 0x010fe4000bf25270 */
[----:B------:R-:W-:Y:S01]  /*12e0*/  UISETP.NE.AND UP2, UPT, UR21, 0x1, UPT ;  /* 0x000000011500788c */ /* 0x000fe2000bf45270 */
[----:B------:R-:W-:Y:S02]  /*12f0*/  UMOV UR10, UR11 ;  /* 0x0000000b000a7c82 */ /* 0x000fe40008000000 */
[----:B------:R-:W-:Y:S01]  /*1300*/  UMOV UR22, UR23 ;  /* 0x0000001700167c82 */ /* 0x000fe20008000000 */
[----:B------:R-:W-:Y:S02]  /*1310*/  @UP0 USHF.R.U32.HI UR5, URZ, UR4, UR10 ;  /* 0x00000004ff050299 */ /* 0x000fe4000801160a */
[----:B------:R-:W-:Y:S02]  /*1320*/  UIMAD.WIDE.U32 UR24, UR20, UR15, URZ ;  /* 0x0000000f141872a5 */ /* 0x000fe4000f8e00ff */
[----:B------:R-:W-:-:S02]  /*1330*/  UIMAD.WIDE.U32 UR10, UR5, UR8, URZ ;  /* 0x00000008050a72a5 */ /* 0x000fc4000f8e00ff */
[----:B------:R-:W-:Y:S02]  /*1340*/  @UP1 USHF.R.U32.HI UR6, URZ, UR13, UR22 ;  /* 0x0000000dff061299 */ /* 0x000fe40008011616 */
[----:B------:R-:W-:Y:S02]  /*1350*/  UIMAD.WIDE.U32 UR18, UR16, UR12, URZ ;  /* 0x0000000c101272a5 */ /* 0x000fe4000f8e00ff */
[----:B------:R-:W-:Y:S01]  /*1360*/  UIMAD.WIDE.U32 UR22, UR6, UR8, URZ ;  /* 0x00000008061672a5 */ /* 0x000fe2000f8e00ff */
[----:B------:R-:W-:Y:S01]  /*1370*/  UMOV UR24, UR25 ;  /* 0x0000001900187c82 */ /* 0x000fe20008000000 */
[----:B------:R-:W-:Y:S01]  /*1380*/  UMOV UR10, UR11 ;  /* 0x0000000b000a7c82 */ /* 0x000fe20008000000 */
[----:B------:R-:W-:Y:S02]  /*1390*/  USHF.R.U32.HI UR24, URZ, UR4, UR24 ;  /* 0x00000004ff187299 */ /* 0x000fe40008011618 */
[----:B------:R-:W-:Y:S02]  /*13a0*/  @UP2 USHF.R.U32.HI UR5, URZ, UR9, UR10 ;  /* 0x00000009ff052299 */ /* 0x000fe4000801160a */
[----:B------:R-:W-:Y:S01]  /*13b0*/  UMOV UR7, UR23 ;  /* 0x0000001700077c82 */ /* 0x000fe20008000000 */
[----:B------:R-:W-:Y:S01]  /*13c0*/  UMOV UR18, UR19 ;  /* 0x0000001300127c82 */ /* 0x000fe20008000000 */
[----:B------:R-:W-:-:S02]  /*13d0*/  @UP2 USHF.R.U32.HI UR6, URZ, UR9, UR7 ;  /* 0x00000009ff062299 */ /* 0x000fc40008011607 */
[----:B------:R-:W-:Y:S02]  /*13e0*/  USHF.R.U32.HI UR13, URZ, UR13, UR18 ;  /* 0x0000000dff0d7299 */ /* 0x000fe40008011612 */
[----:B------:R-:W-:Y:S02]  /*13f0*/  USEL UR4, UR20, UR24, !UP0 ;  /* 0x0000001814047287 */ /* 0x000fe4000c000000 */
[----:B------:R-:W-:Y:S02]  /*1400*/  UIMAD UR7, UR5, UR21, URZ ;  /* 0x00000015050772a4 */ /* 0x000fe4000f8e02ff */
[----:B------:R-:W-:Y:S02]  /*1410*/  USEL UR5, UR16, UR13, !UP1 ;  /* 0x0000000d10057287 */ /* 0x000fe4000c800000 */
[----:B------:R-:W-:Y:S02]  /*1420*/  UIMAD UR12, UR6, UR21, URZ ;  /* 0x00000015060c72a4 */ /* 0x000fe4000f8e02ff */
[----:B------:R-:W-:-:S02]  /*1430*/  UISETP.GE.AND UP0, UPT, UR4, UR7, UPT ;  /* 0x000000070400728c */ /* 0x000fc4000bf06270 */
[----:B------:R-:W-:Y:S02]  /*1440*/  UIMAD.WIDE.U32 UR10, UR4, UR8, URZ ;  /* 0x00000008040a72a5 */ /* 0x000fe4000f8e00ff */
[----:B------:R-:W-:Y:S02]  /*1450*/  UISETP.GE.OR UP0, UPT, UR5, UR12, UP0 ;  /* 0x0000000c0500728c */ /* 0x000fe40008706670 */
[----:B------:R-:W-:Y:S02]  /*1460*/  UIMAD.WIDE.U32 UR12, UR5, UR8, URZ ;  /* 0x00000008050c72a5 */ /* 0x000fe4000f8e00ff */
[----:B------:R-:W-:Y:S01]  /*1470*/  UIADD3 UR10, UPT, UPT, -UR4, URZ, URZ ;  /* 0x000000ff040a7290 */ /* 0x000fe2000fffe1ff */
[----:B------:R-:W-:Y:S01]  /*1480*/  UMOV UR8, UR11 ;  /* 0x0000000b00087c82 */ /* 0x000fe20008000000 */
[----:B------:R-:W-:Y:S02]  /*1490*/  UIADD3 UR11, UPT, UPT, -UR5, URZ, URZ ;  /* 0x000000ff050b7290 */ /* 0x000fe4000fffe1ff */
[----:B------:R-:W-:-:S03]  /*14a0*/  USHF.R.U32.HI UR8, URZ, UR9, UR8 ;  /* 0x00000009ff087299 */ /* 0x000fc60008011608 */
[----:B------:R-:W-:Y:S01]  /*14b0*/  @!UP0 UMOV UR7, UR13 ;  /* 0x0000000d00078c82 */ /* 0x000fe20008000000 */
[----:B------:R-:W-:Y:S02]  /*14c0*/  UIMAD UR20, UR14, UR10, UR20 ;  /* 0x0000000a0e1472a4 */ /* 0x000fe4000f8e0214 */
[----:B------:R-:W-:Y:S02]  /*14d0*/  USEL UR8, UR4, UR8, !UP2 ;  /* 0x0000000804087287 */ /* 0x000fe4000d000000 */
[----:B------:R-:W-:Y:S02]  /*14e0*/  @!UP0 USHF.R.U32.HI UR7, URZ, UR9, UR7 ;  /* 0x00000009ff078299 */ /* 0x000fe40008011607 */
[----:B------:R-:W-:Y:S02]  /*14f0*/  UIADD3 UR9, UPT, UPT, -UR8, URZ, URZ ;  /* 0x000000ff08097290 */ /* 0x000fe4000fffe1ff */
[----:B------:R-:W-:Y:S02]  /*1500*/  @!UP0 USEL UR7, UR5, UR7, !UP2 ;  /* 0x0000000705078287 */ /* 0x000fe4000d000000 */
[----:B------:R-:W-:-:S02]  /*1510*/  UIMAD UR9, UR21, UR9, UR4 ;  /* 0x00000009150972a4 */ /* 0x000fc4000f8e0204 */
[----:B------:R-:W-:Y:S02]  /*1520*/  @!UP0 UIADD3 UR8, UPT, UPT, UR8, -UR7, URZ ;  /* 0x8000000708088290 */ /* 0x000fe4000fffe0ff */
[----:B------:R-:W-:Y:S02]  /*1530*/  @!UP0 UIMAD UR6, UR9, UR6, UR7 ;  /* 0x00000006090682a4 */ /* 0x000fe4000f8e0207 */
[----:B------:R-:W-:Y:S02]  /*1540*/  @!UP0 UIMAD UR4, UR8, UR21, UR5 ;  /* 0x00000015080482a4 */ /* 0x000fe4000f8e0205 */
[----:B------:R-:W-:Y:S02]  /*1550*/  UIMAD UR16, UR28, UR11, UR16 ;  /* 0x0000000b1c1072a4 */ /* 0x000fe4000f8e0210 */
[----:B------:R-:W-:Y:S01]  /*1560*/  UIMAD UR20, UR4, UR14, UR20 ;  /* 0x0000000e041472a4 */ /* 0x000fe2000f8e0214 */
[----:B------:R-:W-:Y:S02]  /*1570*/  @!UP0 UMOV UR5, UR6 ;  /* 0x0000000600058c82 */ /* 0x000fe40008000000 */
[----:B------:R-:W-:-:S12]  /*1580*/  UIMAD UR16, UR5, UR28, UR16 ;  /* 0x0000001c051072a4 */ /* 0x000fd8000f8e0210 */
.L_x_18:
[----:B------:R-:W-:Y:S02]  /*1590*/  UISETP.NE.AND UP1, UPT, UR29, 0x1, UPT ;  /* 0x000000011d00788c */ /* 0x000fe4000bf25270 */
[----:B------:R-:W-:Y:S02]  /*15a0*/  ULOP3.LUT UR21, UR26, 0xffff, URZ, 0xc0, !UPT ;  /* 0x0000ffff1a157892 */ /* 0x000fe4000f8ec0ff */
[----:B------:R-:W-:Y:S02]  /*15b0*/  UISETP.NE.AND UP0, UPT, UR17, 0x2, UPT ;  /* 0x000000021100788c */ /* 0x000fe4000bf05270 */
[----:B------:R-:W-:Y:S02]  /*15c0*/  ULOP3.LUT UR22, UR27, 0x800, URZ, 0xc0, !UPT ;  /* 0x000008001b167892 */ /* 0x000fe4000f8ec0ff */
[----:B------:R-:W-:Y:S02]  /*15d0*/  ULOP3.LUT UR45, UR45, 0x80, URZ, 0xc0, !UPT ;  /* 0x000000802d2d7892 */ /* 0x000fe4000f8ec0ff */
[----:B------:R-:W-:Y:S01]  /*15e0*/  USHF.L.U32 UR21, UR30, UR21, URZ ;  /* 0x000000151e157299 */ /* 0x000fe200080006ff */
[----:B------:R-:W-:Y:S11]  /*15f0*/  BRA.U UP1, `(.L_x_19) ;  /* 0x0000000101447547 */ /* 0x000ff6000b800000 */
[----:B------:R-:W1:Y:S01]  /*1600*/  LDCU.128 UR8, c[0x0][0xb10] ;  /* 0x00016200ff0877ac */ /* 0x000e620008000c00 */
[----:B------:R-:W2:Y:S01]  /*1610*/  LDCU UR12, c[0x0][0xb0c] ;  /* 0x00016180ff0c77ac */ /* 0x000ea20008000800 */
[----:B------:R-:W3:Y:S01]  /*1620*/  LDCU UR13, c[0x0][0xb20] ;  /* 0x00016400ff0d77ac */ /* 0x000ee20008000800 */
[----:B-1----:R-:W-:Y:S02]  /*1630*/  UIMAD.WIDE.U32 UR6, UR16, UR8, URZ ;  /* 0x00000008100672a5 */ /* 0x002fe4000f8e00ff */
[----:B------:R-:W-:Y:S02]  /*1640*/  UIMAD.WIDE.U32 UR4, UR20, UR11, URZ ;  /* 0x0000000b140472a5 */ /* 0x000fe4000f8e00ff */
[----:B--2---:R-:W-:Y:S02]  /*1650*/  UISETP.NE.AND UP2, UPT, UR12, 0x1, UPT ;  /* 0x000000010c00788c */ /* 0x004fe4000bf45270 */
[----:B------:R-:W-:Y:S01]  /*1660*/  UISETP.NE.AND UP1, UPT, UR10, 0x1, UPT ;  /* 0x000000010a00788c */ /* 0x000fe2000bf25270 */
[----:B------:R-:W-:-:S02]  /*1670*/  UMOV UR6, UR7 ;  /* 0x0000000700067c82 */ /* 0x000fc40008000000 */
[----:B------:R-:W-:Y:S01]  /*1680*/  UMOV UR4, UR5 ;  /* 0x0000000500047c82 */ /* 0x000fe20008000000 */
[----:B------:R-:W-:Y:S02]  /*1690*/  USHF.R.U32.HI UR6, URZ, UR9, UR6 ;  /* 0x00000009ff067299 */ /* 0x000fe40008011606 */
[----:B---3--:R-:W-:Y:S02]  /*16a0*/  USHF.R.U32.HI UR4, URZ, UR13, UR4 ;  /* 0x0000000dff047299 */ /* 0x008fe40008011604 */
[----:B------:R-:W-:Y:S02]  /*16b0*/  USEL UR5, UR16, UR6, !UP2 ;  /* 0x0000000610057287 */ /* 0x000fe4000d000000 */
[----:B------:R-:W-:-:S04]  /*16c0*/  USEL UR4, UR20, UR4, !UP1 ;  /* 0x0000000414047287 */ /* 0x000fc8000c800000 */
[----:B------:R-:W-:Y:S02]  /*16d0*/  UIADD3 UR6, UPT, UPT, UR5, -UR4, URZ ;  /* 0x8000000405067290 */ /* 0x000fe4000fffe0ff */
[----:B------:R-:W-:Y:S02]  /*16e0*/  UIADD3 UR4, UPT, UPT, -UR5, UR4, URZ ;  /* 0x0000000405047290 */ /* 0x000fe4000fffe1ff */
[----:B------:R-:W-:Y:S02]  /*16f0*/  UIMAD UR20, UR6, UR10, UR20 ;  /* 0x0000000a061472a4 */ /* 0x000fe4000f8e0214 */
[----:B------:R-:W-:-:S12]  /*1700*/  UIMAD UR16, UR4, UR12, UR16 ;  /* 0x0000000c041072a4 */ /* 0x000fd8000f8e0210 */
.L_x_19:
[----:B------:R-:W-:Y:S05]  /*1710*/  BRA.U !UP5, `(.L_x_20) ;  /* 0x000000010d0c7547 */ /* 0x000fea000b800000 */
[----:B------:R-:W-:Y:S01]  /*1720*/  UCGABAR_WAIT ;  /* 0x0000000000007dc7 */ /* 0x000fe20008000000 */
[----:B------:R-:W-:Y:S01]  /*1730*/  CCTL.IVALL ;  /* 0x00000000ff00798f */ /* 0x000fe20002000000 */
[----:B------:R-:W-:Y:S05]  /*1740*/  BRA `(.L_x_21) ;  /* 0x0000000000047947 */ /* 0x000fea0003800000 */
.L_x_20:
[----:B------:R-:W-:Y:S06]  /*1750*/  BAR.SYNC.DEFER_BLOCKING 0x0 ;  /* 0x0000000000007b1d */ /* 0x000fec0000010000 */
.L_x_21:
[----:B------:R-:W-:Y:S05]  /*1760*/  BRA.U UP0, `(.L_x_22) ;  /* 0x0000001100dc7547 */ /* 0x000fea000b800000 */
[----:B------:R-:W1:Y:S01]  /*1770*/  LDCU UR6, c[0x0][0x38c] ;  /* 0x00007180ff0677ac */ /* 0x000e620008000800 */
[----:B------:R-:W-:Y:S01]  /*1780*/  PLOP3.LUT P1, PT, PT, PT, UP3, 0x80, 0x8 ;  /* 0x000000000008781c */ /* 0x000fe20003f2f038 */
[----:B------:R-:W-:Y:S01]  /*1790*/  IMAD.MOV.U32 R12, RZ, RZ, 0x1 ;  /* 0x00000001ff0c7424 */ /* 0x000fe200078e00ff */
[----:B------:R-:W-:Y:S02]  /*17a0*/  ISETP.NE.AND P2, PT, R0, RZ, P3 ;  /* 0x000000ff0000720c */ /* 0x000fe40001f45270 */
[----:B------:R-:W-:Y:S02]  /*17b0*/  CS2R R10, SRZ ;  /* 0x00000000000a7805 */ /* 0x000fe4000001ff00 */
[----:B------:R-:W-:Y:S01]  /*17c0*/  PLOP3.LUT P1, PT, P1, PT, PT, 0x8, 0x80 ;  /* 0x000000000080781c */ /* 0x000fe20000f2e170 */
[----:B------:R-:W-:Y:S01]  /*17d0*/  IMAD.MOV.U32 R9, RZ, RZ, RZ ;  /* 0x000000ffff097224 */ /* 0x000fe200078e00ff */
[----:B------:R-:W2:Y:S01]  /*17e0*/  LDCU UR38, c[0x0][0x370] ;  /* 0x00006e00ff2677ac */ /* 0x000ea20008000800 */
[----:B------:R-:W-:Y:S01]  /*17f0*/  IMAD.MOV.U32 R8, RZ, RZ, 0x1 ;  /* 0x00000001ff087424 */ /* 0x000fe200078e00ff */
[----:B------:R-:W3:Y:S01]  /*1800*/  LDCU.64 UR26, c[0x0][0x348] ;  /* 0x00006900ff1a77ac */ /* 0x000ee20008000a00 */
[----:B------:R-:W-:Y:S01]  /*1810*/  ULEA.HI UR43, UR22, UR45, URZ, 0x1b ;  /* 0x0000002d162b7291 */ /* 0x000fe2000f8fd8ff */
[----:B------:R-:W4:Y:S01]  /*1820*/  LDCU UR37, c[0x0][0x374] ;  /* 0x00006e80ff2577ac */ /* 0x000f220008000800 */
[----:B-1----:R-:W-:-:S02]  /*1830*/  UIADD3 UR5, UPT, UPT, UR6, 0x1f, URZ ;  /* 0x0000001f06057890 */ /* 0x002fc4000fffe0ff */
[----:B------:R-:W-:Y:S02]  /*1840*/  UIADD3 UR46, UPT, UPT, UR6, 0x3e, URZ ;  /* 0x0000003e062e7890 */ /* 0x000fe4000fffe0ff */
[----:B------:R-:W-:Y:S01]  /*1850*/  USHF.R.S32.HI UR4, URZ, 0x1f, UR5 ;  /* 0x0000001fff047899 */ /* 0x000fe20008011405 */
[----:B------:R-:W-:-:S03]  /*1860*/  UMOV UR7, URZ ;  /* 0x000000ff00077c82 */ /* 0x000fc60008000000 */
[----:B------:R-:W-:Y:S02]  /*1870*/  ULEA.HI UR4, UR4, UR5, URZ, 0x5 ;  /* 0x0000000504047291 */ /* 0x000fe4000f8f28ff */
[----:B------:R-:W-:Y:S02]  /*1880*/  UIADD3 UR5, UPT, UPT, UR6, -0x1, URZ ;  /* 0xffffffff06057890 */ /* 0x000fe4000fffe0ff */
[----:B------:R-:W-:Y:S02]  /*1890*/  USHF.R.S32.HI UR40, URZ, 0x5, UR4 ;  /* 0x00000005ff287899 */ /* 0x000fe40008011404 */
[----:B------:R-:W-:Y:S02]  /*18a0*/  UISETP.GE.U32.AND UP1, UPT, UR5, -0x3f, UPT ;  /* 0xffffffc10500788c */ /* 0x000fe4000bf26070 */
[----:B------:R-:W-:-:S04]  /*18b0*/  UISETP.LT.U32.AND UP0, UPT, UR40, 0x4, UPT ;  /* 0x000000042800788c */ /* 0x000fc8000bf01070 */
[----:B------:R-:W-:Y:S02]  /*18c0*/  USEL UR39, UR40, 0x4, UP0 ;  /* 0x0000000428277887 */ /* 0x000fe40008000000 */
[----:B------:R-:W-:Y:S02]  /*18d0*/  UISETP.NE.AND UP0, UPT, UR17, URZ, UPT ;  /* 0x000000ff1100728c */ /* 0x000fe4000bf05270 */
[----:B------:R-:W-:Y:S02]  /*18e0*/  UIADD3 UR4, UPT, UPT, UR39, -0x1, URZ ;  /* 0xffffffff27047890 */ /* 0x000fe4000fffe0ff */
[----:B------:R-:W-:Y:S02]  /*18f0*/  @UP1 UIADD3 UR4, UPT, UPT, UR39, URZ, URZ ;  /* 0x000000ff27041290 */ /* 0x000fe4000fffe0ff */
[----:B------:R-:W-:Y:S02]  /*1900*/  USEL UR23, UR41, 0x2, UP0 ;  /* 0x0000000229177887 */ /* 0x000fe40008000000 */
[----:B------:R-:W-:-:S02]  /*1910*/  UIADD3 UR44, UPT, UPT, UR40, -UR39, URZ ;  /* 0x80000027282c7290 */ /* 0x000fc4000fffe0ff */
[----:B------:R-:W-:Y:S02]  /*1920*/  UIADD3 UR25, UPT, UPT, UR4, 0x1, URZ ;  /* 0x0000000104197890 */ /* 0x000fe4000fffe0ff */
[----:B--234-:R-:W-:-:S12]  /*1930*/  UIADD3 UR41, UPT, UPT, -UR4, URZ, URZ ;  /* 0x000000ff04297290 */ /* 0x01cfd8000fffe1ff */
.L_x_42:
[----:B------:R-:W-:Y:S01]  /*1940*/  UISETP.NE.AND UP0, UPT, UR47, URZ, UPT ;  /* 0x000000ff2f00728c */ /* 0x000fe2000bf05270 */
[----:B-1----:R-:W1:Y:S08]  /*1950*/  S2UR UR47, SR_CgaCtaId ;  /* 0x00000000002f79c3 */ /* 0x002e700000008800 */
[----:B------:R-:W-:Y:S05]  /*1960*/  BRA.U UP0, `(.L_x_23) ;  /* 0x0000000100347547 */ /* 0x000fea000b800000 */
[----:B------:R-:W2:Y:S01]  /*1970*/  S2R R0, SR_CgaCtaId ;  /* 0x0000000000007919 */ /* 0x000ea20000008800 */
[----:B------:R-:W-:Y:S02]  /*1980*/  MOV R3, 0x400 ;  /* 0x0000040000037802 */ /* 0x000fe40000000f00 */
[----:B------:R-:W-:Y:S02]  /*1990*/  SHF.L.U32 R2, R8, 0x1f, RZ ;  /* 0x0000001f08027819 */ /* 0x000fe400000006ff */
[----:B--2---:R-:W-:-:S05]  /*19a0*/  LEA R0, R0, R3, 0x18 ;  /* 0x0000000300007211 */ /* 0x004fca00078ec0ff */
[----:B------:R-:W-:-:S04]  /*19b0*/  IMAD R3, R9, 0x8, R0 ;  /* 0x0000000809037824 */ /* 0x000fc800078e0200 */
[----:B------:R-:W2:Y:S02]  /*19c0*/  SYNCS.PHASECHK.TRANS64.TRYWAIT P0, [R3+URZ+0xe0], R2 ;  /* 0x0000e002030075a7 */ /* 0x000ea400080011ff */
[----:B--2---:R-:W-:Y:S05]  /*19d0*/  @!P0 BRA `(.L_x_24) ;  /* 0x0000009c00b48947 */ /* 0x004fea0003800000 */
.L_x_147:
[----:B------:R-:W-:Y:S01]  /*19e0*/  VIADD R9, R9, 0x1 ;  /* 0x0000000109097836 */ /* 0x000fe20000000000 */
[----:B------:R2:W-:Y:S04]  /*19f0*/  SYNCS.ARRIVE.TRANS64.A1T0 RZ, [R3+URZ+0xd0], RZ ;  /* 0x0000d0ff03ff79a7 */ /* 0x0005e800081000ff */
[----:B------:R-:W-:-:S04]  /*1a00*/  ISETP.NE.AND P0, PT, R9, 0x2, PT ;  /* 0x000000020900780c */ /* 0x000fc80003f05270 */
[----:B------:R-:W-:Y:S02]  /*1a10*/  SEL R9, R9, RZ, P0 ;  /* 0x000000ff09097207 */ /* 0x000fe40000000000 */
[----:B--2---:R-:W-:-:S04]  /*1a20*/  SEL R3, RZ, 0x1, P0 ;  /* 0x00000001ff037807 */ /* 0x004fc80000000000 */
[----:B------:R-:W-:-:S07]  /*1a30*/  LOP3.LUT R8, R8, R3, RZ, 0x3c, !PT ;  /* 0x0000000308087212 */ /* 0x000fce00078e3cff */
.L_x_23:
[----:B------:R-:W-:Y:S01]  /*1a40*/  UMOV UR6, 0x400 ;  /* 0x0000040000067882 */ /* 0x000fe20000000000 */
[----:B------:R-:W-:Y:S01]  /*1a50*/  SHF.L.U32 R0, R12, 0x1f, RZ ;  /* 0x0000001f0c007819 */ /* 0x000fe200000006ff */
[----:B-1----:R-:W-:Y:S02]  /*1a60*/  ULEA UR6, UR47, UR6, 0x18 ;  /* 0x000000062f067291 */ /* 0x002fe4000f8ec0ff */
[----:B------:R-:W-:Y:S02]  /*1a70*/  UISETP.GE.U32.AND UP0, UPT, UR46, 0x3f, UPT ;  /* 0x0000003f2e00788c */ /* 0x000fe4000bf06070 */
[----:B------:R-:W-:Y:S02]  /*1a80*/  ULEA UR4, UR7, UR6, 0x3 ;  /* 0x0000000607047291 */ /* 0x000fe4000f8e18ff */
[----:B------:R-:W-:Y:S01]  /*1a90*/  ULEA UR11, UR20, UR45, 0x8 ;  /* 0x0000002d140b7291 */ /* 0x000fe2000f8e40ff */
[----:B------:R-:W-:-:S06]  /*1aa0*/  UMOV UR13, URZ ;  /* 0x000000ff000d7c82 */ /* 0x000fcc0008000000 */
[----:B------:R1:W2:Y:S01]  /*1ab0*/  SYNCS.PHASECHK.TRANS64.TRYWAIT P0, [UR4+0x20], R0 ;  /* 0x00002000ff0075a7 */ /* 0x0002a20008001104 */
[----:B------:R-:W-:-:S04]  /*1ac0*/  ULEA.HI UR4, UR16, UR16, URZ, 0x1 ;  /* 0x0000001010047291 */ /* 0x000fc8000f8f08ff */
[----:B------:R-:W-:-:S04]  /*1ad0*/  USHF.L.U32 UR4, UR4, 0x7, URZ ;  /* 0x0000000704047899 */ /* 0x000fc800080006ff */
[----:B------:R-:W-:-:S04]  /*1ae0*/  ULOP3.LUT UR35, UR4, 0xffffff00, URZ, 0xc0, !UPT ;  /* 0xffffff0004237892 */ /* 0x000fc8000f8ec0ff */
[----:B------:R-:W-:Y:S01]  /*1af0*/  UIADD3 UR35, UPT, UPT, UR43, UR35, URZ ;  /* 0x000000232b237290 */ /* 0x000fe2000fffe0ff */
[----:B------:R-:W-:Y:S11]  /*1b00*/  BRA.U !UP0, `(.L_x_25) ;  /* 0x0000000108c47547 */ /* 0x000ff6000b800000 */
[----:B------:R-:W-:Y:S01]  /*1b10*/  UMOV UR16, UR41 ;  /* 0x0000002900107c82 */ /* 0x000fe20008000000 */
[----:B------:R-:W-:Y:S01]  /*1b20*/  UMOV UR4, UR7 ;  /* 0x0000000700047c82 */ /* 0x000fe20008000000 */
[----:B------:R-:W-:-:S05]  /*1b30*/  UMOV UR34, URZ ;  /* 0x000000ff00227c82 */ /* 0x000fca0008000000 */
.L_x_31:
[----:B------:R-:W-:Y:S01]  /*1b40*/  ULEA UR33, UR4, UR6, 0x3 ;  /* 0x0000000604217291 */ /* 0x000fe2000f8e18ff */
[----:B------:R-:W-:Y:S01]  /*1b50*/  @P3 MOV R2, 0x8000 ;  /* 0x0000800000023802 */ /* 0x000fe20000000f00 */
[----:B--234-:R-:W-:Y:S10]  /*1b60*/  @P0 BRA `(.L_x_26) ;  /* 0x00000000000c0947 */ /* 0x01cff40003800000 */
[----:B------:R-:W-:-:S04]  /*1b70*/  SHF.L.U32 R3, R12, 0x1f, RZ ;  /* 0x0000001f0c037819 */ /* 0x000fc800000006ff */
[----:B------:R-:W2:Y:S02]  /*1b80*/  SYNCS.PHASECHK.TRANS64.TRYWAIT P0, [UR33+0x20], R3 ;  /* 0x00002003ff0075a7 */ /* 0x000ea40008001121 */
[----:B--2---:R-:W-:Y:S05]  /*1b90*/  @!P0 BRA `(.L_x_27) ;  /* 0x0000009c00588947 */ /* 0x004fea0003800000 */
.L_x_26:
[----:B------:R2:W-:Y:S01]  /*1ba0*/  @P3 SYNCS.ARRIVE.TRANS64 RZ, [UR33], R2 ;  /* 0x00000002ffff39a7 */ /* 0x0005e20008000021 */
[----:B------:R-:W-:Y:S02]  /*1bb0*/  ULOP3.LUT UR5, UR23, 0x2, URZ, 0xfc, !UPT ;  /* 0x0000000217057892 */ /* 0x000fe4000f8efcff */
[----:B------:R-:W-:Y:S02]  /*1bc0*/  UIADD3 UR16, UPT, UPT, UR16, 0x1, URZ ;  /* 0x0000000110107890 */ /* 0x000fe4000fffe0ff */
[----:B------:R-:W-:Y:S02]  /*1bd0*/  UISETP.NE.AND UP0, UPT, UR5, 0x2, UPT ;  /* 0x000000020500788c */ /* 0x000fe4000bf05270 */
[----:B------:R-:W-:-:S07]  /*1be0*/  UISETP.NE.AND UP2, UPT, UR16, 0x1, UPT ;  /* 0x000000011000788c */ /* 0x000fce000bf45270 */
[----:B------:R-:W-:Y:S05]  /*1bf0*/  BRA.U UP0, `(.L_x_28) ;  /* 0x0000000100047547 */ /* 0x000fea000b800000 */
[----:B------:R-:W-:Y:S05]  /*1c00*/  BPT.TRAP 0x1 ;  /* 0x000000040000795c */ /* 0x000fea0000300000 */
.L_x_28:
[----:B------:R-:W-:Y:S04]  /*1c10*/  BSSY.RECONVERGENT B0, `(.L_x_29) ;  /* 0x0000003000007945 */ /* 0x000fe80003800200 */
[----:B------:R-:W-:Y:S05]  /*1c20*/  @!P2 BRA `(.L_x_30) ;  /* 0x000000000004a947 */ /* 0x000fea0003800000 */
[----:B------:R-:W-:Y:S05]  /*1c30*/  BPT.TRAP 0x1 ;  /* 0x000000040000795c */ /* 0x000fea0000300000 */
.L_x_30:
[----:B------:R-:W-:Y:S05]  /*1c40*/  BSYNC.RECONVERGENT B0 ;  /* 0x0000000000007941 */ /* 0x000fea0003800200 */
.L_x_29:
[----:B------:R-:W-:Y:S02]  /*1c50*/  UIADD3 UR5, UPT, UPT, UR4, 0x1, URZ ;  /* 0x0000000104057890 */ /* 0x000fe4000fffe0ff */
[----:B------:R-:W-:Y:S02]  /*1c60*/  UIADD3 UR14, UP1, UPT, UR26, 0x80, URZ ;  /* 0x000000801a0e7890 */ /* 0x000fe4000ff3e0ff */
[----:B------:R-:W-:Y:S02]  /*1c70*/  UISETP.NE.AND UP0, UPT, UR5, 0x4, UPT ;  /* 0x000000040500788c */ /* 0x000fe4000bf05270 */
[----:B------:R-:W-:Y:S02]  /*1c80*/  ULOP3.LUT UR33, UR33, 0xfefffff8, URZ, 0xc0, !UPT ;  /* 0xfefffff821217892 */ /* 0x000fe4000f8ec0ff */
[----:B------:R-:W-:Y:S02]  /*1c90*/  USEL UR8, URZ, 0x1, UP0 ;  /* 0x00000001ff087887 */ /* 0x000fe40008000000 */
[----:B------:R-:W-:-:S02]  /*1ca0*/  USEL UR7, UR5, URZ, UP0 ;  /* 0x000000ff05077287 */ /* 0x000fc40008000000 */
[----:B------:R-:W-:Y:S02]  /*1cb0*/  UIADD3.X UR15, UPT, UPT, URZ, UR27, URZ, UP1, !UPT ;  /* 0x0000001bff0f7290 */ /* 0x000fe40008ffe4ff */
[----:B------:R-:W-:Y:S01]  /*1cc0*/  ULEA UR5, UR7, UR6, 0x3 ;  /* 0x0000000607057291 */ /* 0x000fe2000f8e18ff */
[----:B------:R-:W-:Y:S01]  /*1cd0*/  LOP3.LUT R12, R12, UR8, RZ, 0x3c, !PT ;  /* 0x000000080c0c7c12 */ /* 0x000fe2000f8e3cff */
[----:B------:R-:W-:Y:S02]  /*1ce0*/  USHF.L.U32 UR8, UR4, 0xd, URZ ;  /* 0x0000000d04087899 */ /* 0x000fe400080006ff */
[----:B------:R-:W-:Y:S01]  /*1cf0*/  UIADD3 UR4, UP0, UPT, UR26, 0x180, URZ ;  /* 0x000001801a047890 */ /* 0x000fe2000ff1e0ff */
[----:B-1----:R-:W-:Y:S01]  /*1d00*/  SHF.L.U32 R0, R12, 0x1f, RZ ;  /* 0x0000001f0c007819 */ /* 0x002fe200000006ff */
[----:B------:R-:W-:Y:S02]  /*1d10*/  ULEA UR32, UR22, UR8, 0x1 ;  /* 0x0000000816207291 */ /* 0x000fe4000f8e08ff */
[----:B------:R-:W-:Y:S01]  /*1d20*/  UPRMT UR13, URZ, 0x5410, UR21 ;  /* 0x00005410ff0d7896 */ /* 0x000fe20008000015 */
[----:B------:R3:W4:Y:S01]  /*1d30*/  SYNCS.PHASECHK.TRANS64.TRYWAIT P0, [UR5+0x20], R0 ;  /* 0x00002000ff0075a7 */ /* 0x0007220008001105 */
[----:B------:R-:W-:-:S02]  /*1d40*/  UIADD3 UR32, UPT, UPT, UR6, 0x10800, UR32 ;  /* 0x0001080006207890 */ /* 0x000fc4000fffe020 */
[----:B------:R-:W-:Y:S02]  /*1d50*/  UIADD3 UR8, UPT, UPT, UR6, 0x18800, UR8 ;  /* 0x0001880006087890 */ /* 0x000fe4000fffe008 */
[----:B------:R-:W-:Y:S01]  /*1d60*/  UIADD3.X UR5, UPT, UPT, URZ, UR27, URZ, UP0, !UPT ;  /* 0x0000001bff057290 */ /* 0x000fe200087fe4ff */
[----:B------:R-:W-:Y:S01]  /*1d70*/  UMOV UR18, 0x0 ;  /* 0x0000000000127882 */ /* 0x000fe20000000000 */
[----:B------:R-:W-:Y:S01]  /*1d80*/  UMOV UR19, 0x10000000 ;  /* 0x1000000000137882 */ /* 0x000fe20000000000 */
[----:B------:R-:W-:Y:S01]  /*1d90*/  UMOV UR10, UR34 ;  /* 0x00000022000a7c82 */ /* 0x000fe20008000000 */
[----:B------:R-:W-:Y:S01]  /*1da0*/  UMOV UR12, UR36 ;  /* 0x00000024000c7c82 */ /* 0x000fe20008000000 */
[----:B------:R-:W-:Y:S01]  /*1db0*/  UMOV UR9, UR33 ;  /* 0x0000002100097c82 */ /* 0x000fe20008000000 */
[----:B------:R1:W-:Y:S03]  /*1dc0*/  UTMALDG.3D.MULTICAST.2CTA [UR32], [UR14], UR13, desc[UR18] ;  /* 0x000012200e0073b4 */ /* 0x0003e6000821180d */
[----:B------:R2:W-:Y:S01]  /*1dd0*/  UTMALDG.3D.2CTA [UR8], [UR4], desc[UR18] ;  /* 0x00001208040075b4 */ /* 0x0005e20008211000 */
[----:B-1----:R-:W-:Y:S01]  /*1de0*/  UIADD3 UR34, UPT, UPT, UR34, 0x20, URZ ;  /* 0x0000002022227890 */ /* 0x002fe2000fffe0ff */
[----:B------:R-:W-:Y:S01]  /*1df0*/  UMOV UR13, UR25 ;  /* 0x00000019000d7c82 */ /* 0x000fe20008000000 */
[----:B--2---:R-:W-:Y:S01]  /*1e00*/  UMOV UR4, UR7 ;  /* 0x0000000700047c82 */ /* 0x004fe20008000000 */
[----:B------:R-:W-:Y:S09]  /*1e10*/  BRA.U UP2, `(.L_x_31) ;  /* 0xfffffffd02487547 */ /* 0x000ff2000b83ffff */
.L_x_25:
[----:B------:R-:W-:Y:S01]  /*1e20*/  ULEA UR4, UR7, UR6, 0x3 ;  /* 0x0000000607047291 */ /* 0x000fe2000f8e18ff */
[----:B-1-3--:R-:W-:Y:S01]  /*1e30*/  SHF.L.U32 R0, R12, 0x1f, RZ ;  /* 0x0000001f0c007819 */ /* 0x00afe200000006ff */
[----:B------:R-:W-:Y:S01]  /*1e40*/  @!P1 SYNCS.ARRIVE.TRANS64.A1T0 RZ, [UR6+0x88], RZ ;  /* 0x000088ffffff99a7 */ /* 0x000fe20008100006 */
[----:B------:R-:W-:-:S06]  /*1e50*/  UISETP.GT.AND UP0, UPT, UR40, UR39, UPT ;  /* 0x000000272800728c */ /* 0x000fcc000bf04270 */
[----:B--2-4-:R1:W2:Y:S03]  /*1e60*/  SYNCS.PHASECHK.TRANS64.TRYWAIT P0, [UR4+0x20], R0 ;  /* 0x00002000ff0075a7 */ /* 0x0142a60008001104 */
[----:B------:R-:W-:Y:S05]  /*1e70*/  BRA.U !UP0, `(.L_x_32) ;  /* 0x0000000108c47547 */ /* 0x000fea000b800000 */
[----:B------:R-:W-:Y:S01]  /*1e80*/  UIADD3 UR24, UPT, UPT, UR44, UR13, URZ ;  /* 0x0000000d2c187290 */ /* 0x000fe2000fffe0ff */
[----:B------:R-:W-:-:S11]  /*1e90*/  UMOV UR4, UR7 ;  /* 0x0000000700047c82 */ /* 0x000fd60008000000 */
.L_x_38:
[----:B------:R-:W-:Y:S01]  /*1ea0*/  ULEA UR17, UR4, UR6, 0x3 ;  /* 0x0000000604117291 */ /* 0x000fe2000f8e18ff */
[----:B--2---:R-:W-:Y:S01]  /*1eb0*/  @P3 MOV R2, 0x8000 ;  /* 0x0000800000023802 */ /* 0x004fe20000000f00 */
[----:B--2-4-:R-:W-:Y:S10]  /*1ec0*/  @P0 BRA `(.L_x_33) ;  /* 0x00000000000c0947 */ /* 0x014ff40003800000 */
[----:B------:R-:W-:-:S04]  /*1ed0*/  SHF.L.U32 R3, R12, 0x1f, RZ ;  /* 0x0000001f0c037819 */ /* 0x000fc800000006ff */
[----:B------:R-:W2:Y:S02]  /*1ee0*/  SYNCS.PHASECHK.TRANS64.TRYWAIT P0, [UR17+0x20], R3 ;  /* 0x00002003ff0075a7 */ /* 0x000ea40008001111 */
[----:B--2---:R-:W-:Y:S05]  /*1ef0*/  @!P0 BRA `(.L_x_34) ;  /* 0x0000009800988947 */ /* 0x004fea0003800000 */
.L_x_33:
[----:B------:R2:W-:Y:S01]  /*1f00*/  @P3 SYNCS.ARRIVE.TRANS64 RZ, [UR17], R2 ;  /* 0x00000002ffff39a7 */ /* 0x0005e20008000011 */
[----:B------:R-:W-:-:S04]  /*1f10*/  ULOP3.LUT UR5, UR23, 0x2, URZ, 0xfc, !UPT ;  /* 0x0000000217057892 */ /* 0x000fc8000f8efcff */
[----:B------:R-:W-:-:S09]  /*1f20*/  UISETP.NE.AND UP0, UPT, UR5, 0x2, UPT ;  /* 0x000000020500788c */ /* 0x000fd2000bf05270 */
[----:B------:R-:W-:Y:S05]  /*1f30*/  BRA.U UP0, `(.L_x_35) ;  /* 0x0000000100047547 */ /* 0x000fea000b800000 */
[----:B------:R-:W-:Y:S05]  /*1f40*/  BPT.TRAP 0x1 ;  /* 0x000000040000795c */ /* 0x000fea0000300000 */
.L_x_35:
[----:B------:R-:W-:Y:S04]  /*1f50*/  BSSY.RECONVERGENT B0, `(.L_x_36) ;  /* 0x0000003000007945 */ /* 0x000fe80003800200 */
[----:B------:R-:W-:Y:S05]  /*1f60*/  @!P2 BRA `(.L_x_37) ;  /* 0x000000000004a947 */ /* 0x000fea0003800000 */
[----:B------:R-:W-:Y:S05]  /*1f70*/  BPT.TRAP 0x1 ;  /* 0x000000040000795c */ /* 0x000fea0000300000 */
.L_x_37:
[----:B------:R-:W-:Y:S05]  /*1f80*/  BSYNC.RECONVERGENT B0 ;  /* 0x0000000000007941 */ /* 0x000fea0003800200 */
.L_x_36:
[----:B------:R-:W-:Y:S02]  /*1f90*/  UIADD3 UR5, UPT, UPT, UR4, 0x1, URZ ;  /* 0x0000000104057890 */ /* 0x000fe4000fffe0ff */
[----:B------:R-:W-:Y:S02]  /*1fa0*/  USHF.L.U32 UR18, UR13, 0x5, URZ ;  /* 0x000000050d127899 */ /* 0x000fe400080006ff */
[----:B------:R-:W-:Y:S02]  /*1fb0*/  UISETP.NE.AND UP0, UPT, UR5, 0x4, UPT ;  /* 0x000000040500788c */ /* 0x000fe4000bf05270 */
[----:B------:R-:W-:Y:S02]  /*1fc0*/  ULOP3.LUT UR17, UR17, 0xfefffff8, URZ, 0xc0, !UPT ;  /* 0xfefffff811117892 */ /* 0x000fe4000f8ec0ff */
[----:B------:R-:W-:Y:S02]  /*1fd0*/  USEL UR8, URZ, 0x1, UP0 ;  /* 0x00000001ff087887 */ /* 0x000fe40008000000 */
[----:B------:R-:W-:-:S02]  /*1fe0*/  USEL UR7, UR5, URZ, UP0 ;  /* 0x000000ff05077287 */ /* 0x000fc40008000000 */
[----:B------:R-:W-:Y:S02]  /*1ff0*/  UIADD3 UR14, UP0, UPT, UR26, 0x180, URZ ;  /* 0x000001801a0e7890 */ /* 0x000fe4000ff1e0ff */
        /* <DEDUP_REMOVED lines=9> */
[----:B------:R-:W-:Y:S02]  /*2090*/  UIADD3.X UR5, UPT, UPT, URZ, UR27, URZ, UP1, !UPT ;  /* 0x0000001bff057290 */ /* 0x000fe40008ffe4ff */
[----:B------:R-:W-:Y:S02]  /*20a0*/  UIADD3 UR8, UPT, UPT, UR6, 0x18800, UR8 ;  /* 0x0001880006087890 */ /* 0x000fe4000fffe008 */
[----:B------:R-:W-:Y:S01]  /*20b0*/  UIADD3.X UR15, UPT, UPT, URZ, UR27, URZ, UP0, !UPT ;  /* 0x0000001bff0f7290 */ /* 0x000fe200087fe4ff */
[----:B------:R-:W-:Y:S01]  /*20c0*/  UMOV UR28, 0x0 ;  /* 0x00000000001c7882 */ /* 0x000fe20000000000 */
[----:B------:R-:W-:Y:S01]  /*20d0*/  UMOV UR29, 0x10000000 ;  /* 0x10000000001d7882 */ /* 0x000fe20000000000 */
[----:B------:R-:W-:Y:S01]  /*20e0*/  UMOV UR19, UR35 ;  /* 0x0000002300137c82 */ /* 0x000fe20008000000 */
[----:B------:R-:W-:Y:S01]  /*20f0*/  UMOV UR20, UR36 ;  /* 0x0000002400147c82 */ /* 0x000fe20008000000 */
[----:B------:R-:W-:Y:S01]  /*2100*/  UMOV UR12, UR36 ;  /* 0x00000024000c7c82 */ /* 0x000fe20008000000 */
[----:B------:R1:W-:Y:S01]  /*2110*/  UTMALDG.3D.MULTICAST.2CTA [UR16], [UR4], UR10, desc[UR28] ;  /* 0x00001c10040073b4 */ /* 0x0003e2000821180a */
[----:B------:R-:W-:Y:S01]  /*2120*/  UMOV UR9, UR17 ;  /* 0x0000001100097c82 */ /* 0x000fe20008000000 */
[----:B------:R-:W-:-:S04]  /*2130*/  UIADD3 UR13, UPT, UPT, UR13, 0x1, URZ ;  /* 0x000000010d0d7890 */ /* 0x000fc8000fffe0ff */
[----:B------:R-:W-:Y:S01]  /*2140*/  UISETP.NE.AND UP0, UPT, UR13, UR24, UPT ;  /* 0x000000180d00728c */ /* 0x000fe2000bf05270 */
[----:B-1----:R-:W-:Y:S01]  /*2150*/  UMOV UR10, UR18 ;  /* 0x00000012000a7c82 */ /* 0x002fe20008000000 */
[----:B------:R-:W-:Y:S01]  /*2160*/  UMOV UR4, UR7 ;  /* 0x0000000700047c82 */ /* 0x000fe20008000000 */
[----:B------:R3:W-:Y:S06]  /*2170*/  UTMALDG.3D.2CTA [UR8], [UR14], desc[UR28] ;  /* 0x00001c080e0075b4 */ /* 0x0007ec0008211000 */
[----:B---3--:R-:W-:Y:S05]  /*2180*/  BRA.U UP0, `(.L_x_38) ;  /* 0xfffffffd00447547 */ /* 0x008fea000b83ffff */
.L_x_32:
[C---:B------:R-:W-:Y:S01]  /*2190*/  LEA R3, R11.reuse, UR6, 0x3 ;  /* 0x000000060b037c11 */ /* 0x040fe2000f8e18ff */
[----:B------:R-:W-:Y:S01]  /*21a0*/  NOP ;  /* 0x0000000000007918 */ /* 0x000fe20000000000 */
[----:B-1----:R-:W-:Y:S02]  /*21b0*/  SHF.L.U32 R0, R10, 0x1f, RZ ;  /* 0x0000001f0a007819 */ /* 0x002fe400000006ff */
[----:B------:R-:W-:Y:S02]  /*21c0*/  LEA R5, R11, UR6, 0x4 ;  /* 0x000000060b057c11 */ /* 0x000fe4000f8e20ff */
[----:B--2-4-:R-:W1:Y:S02]  /*21d0*/  SYNCS.PHASECHK.TRANS64.TRYWAIT P0, [R3+URZ+0x90], R0 ;  /* 0x00009000030075a7 */ /* 0x014e6400080011ff */
[----:B-1----:R-:W-:Y:S05]  /*21e0*/  @!P0 BRA `(.L_x_39) ;  /* 0x0000009400f48947 */ /* 0x002fea0003800000 */
.L_x_150:
[----:B------:R-:W2:Y:S01]  /*21f0*/  LDS.128 R4, [R5+0x100] ;  /* 0x0001000005047984 */ /* 0x000ea20000000c00 */
[----:B------:R-:W-:Y:S01]  /*2200*/  UISETP.GE.AND UP0, UPT, UR42, 0x1, UPT ;  /* 0x000000012a00788c */ /* 0x000fe2000bf06270 */
[----:B------:R-:W-:Y:S01]  /*2210*/  @!PT LDS RZ, [RZ] ;  /* 0x00000000fffff984 */ /* 0x000fe20000000800 */
[----:B------:R-:W-:Y:S01]  /*2220*/  @!PT LDS RZ, [RZ] ;  /* 0x00000000fffff984 */ /* 0x000fe20000000800 */
[----:B------:R-:W-:Y:S01]  /*2230*/  @!PT LDS RZ, [RZ] ;  /* 0x00000000fffff984 */ /* 0x000fe20000000800 */
[----:B------:R-:W-:Y:S01]  /*2240*/  @!PT LDS RZ, [RZ] ;  /* 0x00000000fffff984 */ /* 0x000fe20000000800 */
[----:B------:R3:W-:Y:S06]  /*2250*/  MEMBAR.ALL.CTA ;  /* 0x0000000000007992 */ /* 0x0007ec0000008000 */
[----:B---3--:R-:W3:Y:S01]  /*2260*/  FENCE.VIEW.ASYNC.S ;  /* 0x00000000000073c6 */ /* 0x008ee20000000000 */
[----:B--2---:R-:W-:-:S13]  /*2270*/  LOP3.LUT P0, RZ, R6, 0x1, RZ, 0xc0, !PT ;  /* 0x0000000106ff7812 */ /* 0x004fda000780c0ff */
[----:B---3--:R-:W-:Y:S01]  /*2280*/  VOTEU.ANY UP1, P0 ;  /* 0x0000000000ff7886 */ /* 0x008fe20000020100 */
[----:B------:R-:W-:-:S13]  /*2290*/  PLOP3.LUT P0, PT, PT, PT, UP1, 0x80, 0x8 ;  /* 0x000000000008781c */ /* 0x000fda0003f0f018 */
[----:B-1----:R-:W-:Y:S02]  /*22a0*/  @P0 LOP3.LUT R0, R5, 0xffff, RZ, 0xc0, !PT ;  /* 0x0000ffff05000812 */ /* 0x002fe400078ec0ff */
[----:B------:R-:W-:Y:S02]  /*22b0*/  @P0 MOV R2, R4 ;  /* 0x0000000400020202 */ /* 0x000fe40000000f00 */
[----:B------:R-:W-:Y:S01]  /*22c0*/  @P0 R2UR UR5, R0 ;  /* 0x00000000000502ca */ /* 0x000fe200000e0000 */
[----:B------:R-:W-:Y:S01]  /*22d0*/  VIADD R0, R3, 0xa0 ;  /* 0x000000a003007836 */ /* 0x000fe20000000000 */
[----:B------:R-:W-:Y:S02]  /*22e0*/  @P0 SHF.R.U32.HI R4, RZ, 0x10, R5 ;  /* 0x00000010ff040819 */ /* 0x000fe40000011605 */
[----:B------:R-:W-:Y:S02]  /*22f0*/  @P0 R2UR UR8, R2 ;  /* 0x00000000020802ca */ /* 0x000fe400000e0000 */
[----:B------:R-:W-:-:S02]  /*2300*/  PRMT R0, RZ, 0x654, R0 ;  /* 0x00000654ff007816 */ /* 0x000fc40000000000 */
[----:B------:R-:W-:Y:S02]  /*2310*/  @P0 R2UR UR4, R4 ;  /* 0x00000000040402ca */ /* 0x000fe400000e0000 */
[----:B------:R1:W-:Y:S03]  /*2320*/  SYNCS.ARRIVE.TRANS64.RED.A1T0 RZ, [R0+URZ], RZ ;  /* 0x000000ff00ff79a7 */ /* 0x0003e600081004ff */
[----:B------:R-:W-:-:S04]  /*2330*/  @UP1 UMOV UR30, UR5 ;  /* 0x00000005001e1c82 */ /* 0x000fc80008000000 */
[----:B------:R-:W-:-:S04]  /*2340*/  @UP1 UMOV UR31, UR8 ;  /* 0x00000008001f1c82 */ /* 0x000fc80008000000 */
[----:B------:R-:W-:Y:S01]  /*2350*/  @UP1 UMOV UR36, UR4 ;  /* 0x0000000400241c82 */ /* 0x000fe20008000000 */
[----:B------:R-:W-:Y:S05]  /*2360*/  BRA.U !UP0, `(.L_x_40) ;  /* 0x0000000108d47547 */ /* 0x000fea000b800000 */
[----:B------:R-:W2:Y:S01]  /*2370*/  LDCU.128 UR12, c[0x0][0xb10] ;  /* 0x00016200ff0c77ac */ /* 0x000ea20008000c00 */
[----:B------:R-:W3:Y:S01]  /*2380*/  LDCU UR24, c[0x0][0xb20] ;  /* 0x00016400ff1877ac */ /* 0x000ee20008000800 */
[----:B------:R-:W4:Y:S01]  /*2390*/  LDCU UR20, c[0x0][0xb0c] ;  /* 0x00016180ff1477ac */ /* 0x000f220008000800 */
[----:B------:R-:W1:Y:S01]  /*23a0*/  LDCU.64 UR10, c[0x0][0xb28] ;  /* 0x00016500ff0a77ac */ /* 0x000e620008000a00 */
[----:B------:R-:W-:Y:S02]  /*23b0*/  UISETP.NE.AND UP3, UPT, UR42, 0x1, UPT ;  /* 0x000000012a00788c */ /* 0x000fe4000bf65270 */
[----:B--2---:R-:W-:Y:S02]  /*23c0*/  UIMAD.WIDE.U32 UR8, UR37, UR15, URZ ;  /* 0x0000000f250872a5 */ /* 0x004fe4000f8e00ff */
[----:B------:R-:W-:Y:S02]  /*23d0*/  UIMAD.WIDE.U32 UR4, UR38, UR12, URZ ;  /* 0x0000000c260472a5 */ /* 0x000fe4000f8e00ff */
[----:B------:R-:W-:-:S02]  /*23e0*/  UISETP.NE.AND UP0, UPT, UR14, 0x1, UPT ;  /* 0x000000010e00788c */ /* 0x000fc4000bf05270 */
[----:B------:R-:W-:Y:S01]  /*23f0*/  UIMAD.WIDE.U32 UR28, UR30, UR15, URZ ;  /* 0x0000000f1e1c72a5 */ /* 0x000fe2000f8e00ff */
[----:B------:R-:W-:Y:S02]  /*2400*/  UMOV UR8, UR9 ;  /* 0x0000000900087c82 */ /* 0x000fe40008000000 */
[----:B------:R-:W-:Y:S01]  /*2410*/  UMOV UR4, UR5 ;  /* 0x0000000500047c82 */ /* 0x000fe20008000000 */
[----:B---3--:R-:W-:Y:S02]  /*2420*/  USHF.R.U32.HI UR8, URZ, UR24, UR8 ;  /* 0x00000018ff087299 */ /* 0x008fe40008011608 */
[----:B----4-:R-:W-:Y:S02]  /*2430*/  UISETP.NE.AND UP2, UPT, UR20, 0x1, UPT ;  /* 0x000000011400788c */ /* 0x010fe4000bf45270 */
[----:B------:R-:W-:Y:S02]  /*2440*/  USHF.R.U32.HI UR4, URZ, UR13, UR4 ;  /* 0x0000000dff047299 */ /* 0x000fe40008011604 */
[----:B------:R-:W-:-:S02]  /*2450*/  USEL UR5, UR37, UR8, !UP0 ;  /* 0x0000000825057287 */ /* 0x000fc4000c000000 */
[----:B------:R-:W-:Y:S02]  /*2460*/  USEL UR8, UR38, UR4, !UP2 ;  /* 0x0000000426087287 */ /* 0x000fe4000d000000 */
[----:B-1----:R-:W-:Y:S01]  /*2470*/  UIMAD.WIDE.U32 UR16, UR5, UR10, URZ ;  /* 0x0000000a051072a5 */ /* 0x002fe2000f8e00ff */
[----:B------:R-:W-:Y:S01]  /*2480*/  UMOV UR4, UR29 ;  /* 0x0000001d00047c82 */ /* 0x000fe20008000000 */
[----:B------:R-:W-:Y:S02]  /*2490*/  UIMAD.WIDE.U32 UR18, UR31, UR12, URZ ;  /* 0x0000000c1f1272a5 */ /* 0x000fe4000f8e00ff */
[----:B------:R-:W-:-:S03]  /*24a0*/  UIMAD.WIDE.U32 UR28, UR8, UR10, URZ ;  /* 0x0000000a081c72a5 */ /* 0x000fc6000f8e00ff */
[----:B------:R-:W-:Y:S01]  /*24b0*/  UMOV UR16, UR17 ;  /* 0x0000001100107c82 */ /* 0x000fe20008000000 */
[----:B------:R-:W-:Y:S02]  /*24c0*/  USHF.R.U32.HI UR4, URZ, UR24, UR4 ;  /* 0x00000018ff047299 */ /* 0x000fe40008011604 */
[----:B------:R-:W-:Y:S01]  /*24d0*/  @UP3 USHF.R.U32.HI UR5, URZ, UR11, UR16 ;  /* 0x0000000bff053299 */ /* 0x000fe20008011610 */
[----:B------:R-:W-:Y:S01]  /*24e0*/  UMOV UR18, UR19 ;  /* 0x0000001300127c82 */ /* 0x000fe20008000000 */
[----:B------:R-:W-:Y:S01]  /*24f0*/  UMOV UR28, UR29 ;  /* 0x0000001d001c7c82 */ /* 0x000fe20008000000 */
[----:B------:R-:W-:Y:S02]  /*2500*/  USHF.R.U32.HI UR13, URZ, UR13, UR18 ;  /* 0x0000000dff0d7299 */ /* 0x000fe40008011612 */
[----:B------:R-:W-:Y:S02]  /*2510*/  USEL UR4, UR30, UR4, !UP0 ;  /* 0x000000041e047287 */ /* 0x000fe4000c000000 */
[----:B------:R-:W-:-:S02]  /*2520*/  @UP3 USHF.R.U32.HI UR8, URZ, UR11, UR28 ;  /* 0x0000000bff083299 */ /* 0x000fc4000801161c */
[----:B------:R-:W-:Y:S02]  /*2530*/  UIMAD UR9, UR42, UR5, URZ ;  /* 0x000000052a0972a4 */ /* 0x000fe4000f8e02ff */
[----:B------:R-:W-:Y:S02]  /*2540*/  USEL UR5, UR31, UR13, !UP2 ;  /* 0x0000000d1f057287 */ /* 0x000fe4000d000000 */
[----:B------:R-:W-:Y:S02]  /*2550*/  UIMAD UR12, UR42, UR8, URZ ;  /* 0x000000082a0c72a4 */ /* 0x000fe4000f8e02ff */
[----:B------:R-:W-:Y:S02]  /*2560*/  UISETP.GE.AND UP0, UPT, UR4, UR9, UPT ;  /* 0x000000090400728c */ /* 0x000fe4000bf06270 */
[----:B------:R-:W-:Y:S02]  /*2570*/  UIMAD.WIDE.U32 UR16, UR4, UR10, URZ ;  /* 0x0000000a041072a5 */ /* 0x000fe4000f8e00ff */
[----:B------:R-:W-:-:S02]  /*2580*/  UISETP.GE.OR UP0, UPT, UR5, UR12, UP0 ;  /* 0x0000000c0500728c */ /* 0x000fc40008706670 */
        /* <DEDUP_REMOVED lines=19> */
.L_x_40:
[----:B------:R-:W2:Y:S02]  /*26c0*/  LDCU UR4, c[0x0][0xb30] ;  /* 0x00016600ff0477ac */ /* 0x000ea40008000800 */
[----:B--2---:R-:W-:-:S09]  /*26d0*/  UISETP.NE.AND UP0, UPT, UR4, 0x1, UPT ;  /* 0x000000010400788c */ /* 0x004fd2000bf05270 */
[----:B------:R-:W-:Y:S05]  /*26e0*/  BRA.U UP0, `(.L_x_41) ;  /* 0x0000000100447547 */ /* 0x000fea000b800000 */
[----:B------:R-:W2:Y:S01]  /*26f0*/  LDCU.128 UR12, c[0x0][0xb10] ;  /* 0x00016200ff0c77ac */ /* 0x000ea20008000c00 */
[----:B------:R-:W3:Y:S01]  /*2700*/  LDCU UR10, c[0x0][0xb0c] ;  /* 0x00016180ff0a77ac */ /* 0x000ee20008000800 */
[----:B------:R-:W4:Y:S01]  /*2710*/  LDCU UR11, c[0x0][0xb20] ;  /* 0x00016400ff0b77ac */ /* 0x000f220008000800 */
[----:B--2---:R-:W-:Y:S02]  /*2720*/  UIMAD.WIDE.U32 UR8, UR31, UR12, URZ ;  /* 0x0000000c1f0872a5 */ /* 0x004fe4000f8e00ff */
[----:B------:R-:W-:Y:S02]  /*2730*/  UIMAD.WIDE.U32 UR4, UR30, UR15, URZ ;  /* 0x0000000f1e0472a5 */ /* 0x000fe4000f8e00ff */
[----:B---3--:R-:W-:Y:S02]  /*2740*/  UISETP.NE.AND UP2, UPT, UR10, 0x1, UPT ;  /* 0x000000010a00788c */ /* 0x008fe4000bf45270 */
[----:B------:R-:W-:Y:S01]  /*2750*/  UISETP.NE.AND UP0, UPT, UR14, 0x1, UPT ;  /* 0x000000010e00788c */ /* 0x000fe2000bf05270 */
[----:B------:R-:W-:-:S02]  /*2760*/  UMOV UR8, UR9 ;  /* 0x0000000900087c82 */ /* 0x000fc40008000000 */
[----:B------:R-:W-:Y:S01]  /*2770*/  UMOV UR4, UR5 ;  /* 0x0000000500047c82 */ /* 0x000fe20008000000 */
[----:B------:R-:W-:Y:S02]  /*2780*/  USHF.R.U32.HI UR13, URZ, UR13, UR8 ;  /* 0x0000000dff0d7299 */ /* 0x000fe40008011608 */
[----:B----4-:R-:W-:Y:S02]  /*2790*/  USHF.R.U32.HI UR4, URZ, UR11, UR4 ;  /* 0x0000000bff047299 */ /* 0x010fe40008011604 */
[----:B------:R-:W-:Y:S02]  /*27a0*/  USEL UR5, UR31, UR13, !UP2 ;  /* 0x0000000d1f057287 */ /* 0x000fe4000d000000 */
[----:B------:R-:W-:-:S04]  /*27b0*/  USEL UR4, UR30, UR4, !UP0 ;  /* 0x000000041e047287 */ /* 0x000fc8000c000000 */
[----:B------:R-:W-:Y:S02]  /*27c0*/  UIADD3 UR8, UPT, UPT, UR5, -UR4, URZ ;  /* 0x8000000405087290 */ /* 0x000fe4000fffe0ff */
[----:B------:R-:W-:Y:S02]  /*27d0*/  UIADD3 UR4, UPT, UPT, -UR5, UR4, URZ ;  /* 0x0000000405047290 */ /* 0x000fe4000fffe1ff */
[----:B------:R-:W-:Y:S02]  /*27e0*/  UIMAD UR30, UR8, UR14, UR30 ;  /* 0x0000000e081e72a4 */ /* 0x000fe4000f8e021e */
[----:B------:R-:W-:-:S12]  /*27f0*/  UIMAD UR31, UR4, UR10, UR31 ;  /* 0x0000000a041f72a4 */ /* 0x000fd8000f8e021f */
.L_x_41:
[----:B------:R-:W-:Y:S01]  /*2800*/  VIADD R11, R11, 0x1 ;  /* 0x000000010b0b7836 */ /* 0x000fe20000000000 */
[----:B------:R-:W-:Y:S01]  /*2810*/  R2UR UR4, R148 ;  /* 0x00000000940472ca */ /* 0x000fe200000e0000 */
[----:B------:R-:W-:Y:S01]  /*2820*/  UIADD3 UR20, UPT, UPT, UR30, UR63, URZ ;  /* 0x0000003f1e147290 */ /* 0x000fe2000fffe0ff */
[----:B------:R-:W-:Y:S02]  /*2830*/  PLOP3.LUT P1, PT, PT, PT, PT, 0x80, 0x8 ;  /* 0x000000000008781c */ /* 0x000fe40003f2f070 */
[----:B------:R-:W-:-:S04]  /*2840*/  ISETP.NE.AND P0, PT, R11, 0x2, PT ;  /* 0x000000020b00780c */ /* 0x000fc80003f05270 */
[----:B------:R-:W-:Y:S02]  /*2850*/  SEL R3, RZ, 0x1, P0 ;  /* 0x00000001ff037807 */ /* 0x000fe40000000000 */
[----:B------:R-:W-:Y:S02]  /*2860*/  SEL R11, R11, RZ, P0 ;  /* 0x000000ff0b0b7207 */ /* 0x000fe40000000000 */
[----:B------:R-:W-:Y:S01]  /*2870*/  LOP3.LUT R10, R10, R3, RZ, 0x3c, !PT ;  /* 0x000000030a0a7212 */ /* 0x000fe200078e3cff */
[----:B------:R-:W-:Y:S01]  /*2880*/  UIADD3 UR16, UPT, UPT, UR31, UR4, URZ ;  /* 0x000000041f107290 */ /* 0x000fe2000fffe0ff */
[----:B------:R-:W-:Y:S11]  /*2890*/  BRA.U UP1, `(.L_x_42) ;  /* 0xfffffff101287547 */ /* 0x000ff6000b83ffff */
[----:B------:R-:W-:Y:S01]  /*28a0*/  UIADD3 UR8, UPT, UPT, UR6, 0x20, URZ ;  /* 0x0000002006087890 */ /* 0x000fe2000fffe0ff */
[----:B------:R-:W-:-:S03]  /*28b0*/  SHF.L.U32 R3, R12, 0x1f, RZ ;  /* 0x0000001f0c037819 */ /* 0x000fc600000006ff */
[----:B------:R-:W-:-:S09]  /*28c0*/  ULEA UR4, UR7, UR8, 0x3 ;  /* 0x0000000807047291 */ /* 0x000fd2000f8e18ff */
[----:B------:R-:W2:Y:S02]  /*28d0*/  SYNCS.PHASECHK.TRANS64.TRYWAIT P0, [UR4], R3 ;  /* 0x00000003ff0075a7 */ /* 0x000ea40008001104 */
[----:B--2---:R-:W-:Y:S05]  /*28e0*/  @!P0 BRA `(.L_x_43) ;  /* 0x0000009000488947 */ /* 0x004fea0003800000 */
.L_x_152:
[----:B------:R-:W-:-:S04]  /*28f0*/  UIADD3 UR4, UPT, UPT, UR7, 0x1, URZ ;  /* 0x0000000107047890 */ /* 0x000fc8000fffe0ff */
[----:B------:R-:W-:-:S04]  /*2900*/  UISETP.NE.AND UP0, UPT, UR4, 0x4, UPT ;  /* 0x000000040400788c */ /* 0x000fc8000bf05270 */
[----:B------:R-:W-:Y:S02]  /*2910*/  USEL UR6, URZ, 0x1, UP0 ;  /* 0x00000001ff067887 */ /* 0x000fe40008000000 */
[----:B------:R-:W-:-:S04]  /*2920*/  USEL UR4, UR4, URZ, UP0 ;  /* 0x000000ff04047287 */ /* 0x000fc80008000000 */
[----:B------:R-:W-:Y:S01]  /*2930*/  ULEA UR5, UR4, UR8, 0x3 ;  /* 0x0000000804057291 */ /* 0x000fe2000f8e18ff */
[----:B------:R-:W-:-:S04]  /*2940*/  LOP3.LUT R2, R12, UR6, RZ, 0x3c, !PT ;  /* 0x000000060c027c12 */ /* 0x000fc8000f8e3cff */
[----:B-1----:R-:W-:-:S04]  /*2950*/  SHF.L.U32 R3, R2, 0x1f, RZ ;  /* 0x0000001f02037819 */ /* 0x002fc800000006ff */
[----:B------:R-:W1:Y:S02]  /*2960*/  SYNCS.PHASECHK.TRANS64.TRYWAIT P0, [UR5], R3 ;  /* 0x00000003ff0075a7 */ /* 0x000e640008001105 */
[----:B-1----:R-:W-:Y:S05]  /*2970*/  @!P0 BRA `(.L_x_44) ;  /* 0x00000090003c8947 */ /* 0x002fea0003800000 */
.L_x_154:
        /* <DEDUP_REMOVED lines=9> */
.L_x_156:
[----:B------:R-:W-:-:S04]  /*2a10*/  UIADD3 UR4, UPT, UPT, UR4, 0x1, URZ ;  /* 0x0000000104047890 */ /* 0x000fc8000fffe0ff */
[----:B------:R-:W-:-:S04]  /*2a20*/  UISETP.NE.AND UP0, UPT, UR4, 0x4, UPT ;  /* 0x000000040400788c */ /* 0x000fc8000bf05270 */
[----:B------:R-:W-:Y:S02]  /*2a30*/  USEL UR5, URZ, 0x1, UP0 ;  /* 0x00000001ff057887 */ /* 0x000fe40008000000 */
[----:B------:R-:W-:-:S04]  /*2a40*/  USEL UR4, UR4, URZ, UP0 ;  /* 0x000000ff04047287 */ /* 0x000fc80008000000 */
[----:B------:R-:W-:Y:S01]  /*2a50*/  ULEA UR4, UR4, UR8, 0x3 ;  /* 0x0000000804047291 */ /* 0x000fe2000f8e18ff */
[----:B-1----:R-:W-:-:S04]  /*2a60*/  LOP3.LUT R3, R2, UR5, RZ, 0x3c, !PT ;  /* 0x0000000502037c12 */ /* 0x002fc8000f8e3cff */
[----:B------:R-:W-:Y:S01]  /*2a70*/  SHF.L.U32 R3, R3, 0x1f, RZ ;  /* 0x0000001f03037819 */ /* 0x000fe200000006ff */
[----:B------:R-:W-:-:S07]  /*2a80*/  IMAD.U32 R0, RZ, RZ, UR4 ;  /* 0x00000004ff007e24 */ /* 0x000fce000f8e00ff */
.L_x_46:
[----:B-1----:R1:W2:Y:S02]  /*2a90*/  SYNCS.PHASECHK.TRANS64.TRYWAIT P0, [R0+URZ], R3 ;  /* 0x00000003000075a7 */ /* 0x0022a400080011ff */
[----:B--2---:R-:W-:Y:S05]  /*2aa0*/  @!P0 NANOSLEEP.SYNCS 0x989680 ;  /* 0x009896800000895d */ /* 0x004fea0003900000 */
[----:B------:R-:W2:Y:S02]  /*2ab0*/  @!P0 SYNCS.PHASECHK.TRANS64 P0, [R0+URZ], R3 ;  /* 0x00000003000085a7 */ /* 0x000ea400080010ff */
[----:B--2---:R-:W-:Y:S05]  /*2ac0*/  @P0 EXIT ;  /* 0x000000000000094d */ /* 0x004fea0003800000 */
[----:B------:R-:W-:Y:S05]  /*2ad0*/  BRA `(.L_x_46) ;  /* 0xfffffffc00ec7947 */ /* 0x000fea000383ffff */
.L_x_22:
[----:B------:R-:W-:-:S04]  /*2ae0*/  UISETP.NE.AND UP0, UPT, UR47, URZ, UPT ;  /* 0x000000ff2f00728c */ /* 0x000fc8000bf05270 */
[----:B------:R-:W-:-:S09]  /*2af0*/  UISETP.NE.OR UP0, UPT, UR17, 0x1, UP0 ;  /* 0x000000011100788c */ /* 0x000fd20008705670 */
[----:B------:R-:W-:Y:S05]  /*2b00*/  BRA.U UP0, `(.L_x_47) ;  /* 0x0000000500487547 */ /* 0x000fea000b800000 */
[----:B------:R-:W-:Y:S01]  /*2b10*/  ISETP.GE.U32.AND P2, PT, R0, 0x4, PT ;  /* 0x000000040000780c */ /* 0x000fe20003f46070 */
[----:B------:R-:W-:Y:S01]  /*2b20*/  IMAD.MOV.U32 R12, RZ, RZ, 0x1 ;  /* 0x00000001ff0c7424 */ /* 0x000fe200078e00ff */
[----:B------:R-:W-:Y:S02]  /*2b30*/  CS2R R10, SRZ ;  /* 0x00000000000a7805 */ /* 0x000fe4000001ff00 */
[----:B------:R-:W-:Y:S01]  /*2b40*/  CS2R R8, SRZ ;  /* 0x0000000000087805 */ /* 0x000fe2000001ff00 */
[----:B------:R-:W-:Y:S01]  /*2b50*/  UMOV UR6, 0x400 ;  /* 0x0000040000067882 */ /* 0x000fe20000000000 */
[----:B------:R-:W-:Y:S01]  /*2b60*/  UMOV UR5, URZ ;  /* 0x000000ff00057c82 */ /* 0x000fe20008000000 */
[----:B------:R-:W-:-:S12]  /*2b70*/  ULEA UR6, UR47, UR6, 0x18 ;  /* 0x000000062f067291 */ /* 0x000fd8000f8ec0ff */
.L_x_51:
[----:B------:R-:W-:Y:S02]  /*2b80*/  LEA R2, R8, UR6, 0x3 ;  /* 0x0000000608027c11 */ /* 0x000fe4000f8e18ff */
[----:B------:R-:W-:-:S03]  /*2b90*/  SHF.L.U32 R5, R9, 0x1f, RZ ;  /* 0x0000001f09057819 */ /* 0x000fc600000006ff */
[----:B------:R-:W-:Y:S01]  /*2ba0*/  VIADD R4, R2, 0xe0 ;  /* 0x000000e002047836 */ /* 0x000fe20000000000 */
[----:B------:R-:W1:Y:S02]  /*2bb0*/  SYNCS.PHASECHK.TRANS64.TRYWAIT P0, [R2+URZ+0xd0], R5 ;  /* 0x0000d005020075a7 */ /* 0x000e6400080011ff */
[----:B-1----:R-:W-:Y:S05]  /*2bc0*/  @!P0 BRA `(.L_x_48) ;  /* 0x0000008c00d88947 */ /* 0x002fea0003800000 */
.L_x_157:
[----:B------:R-:W-:Y:S01]  /*2bd0*/  ULEA UR4, UR5, UR6, 0x3 ;  /* 0x0000000605047291 */ /* 0x000fe2000f8e18ff */
[----:B------:R-:W-:Y:S02]  /*2be0*/  PRMT R4, RZ, 0x654, R4 ;  /* 0x00000654ff047816 */ /* 0x000fe40000000004 */
[----:B-1----:R-:W-:Y:S01]  /*2bf0*/  SHF.L.U32 R5, R12, 0x1f, RZ ;  /* 0x0000001f0c057819 */ /* 0x002fe200000006ff */
[----:B------:R-:W-:Y:S01]  /*2c00*/  UIADD3 UR7, UPT, UPT, UR4, 0x90, URZ ;  /* 0x0000009004077890 */ /* 0x000fe2000fffe0ff */
[----:B------:R1:W-:Y:S05]  /*2c10*/  SYNCS.ARRIVE.TRANS64.RED.A1T0 RZ, [R4+URZ], RZ ;  /* 0x000000ff04ff79a7 */ /* 0x0003ea00081004ff */
[----:B------:R-:W-:Y:S01]  /*2c20*/  IMAD.U32 R7, RZ, RZ, UR7 ;  /* 0x00000007ff077e24 */ /* 0x000fe2000f8e00ff */
[----:B------:R-:W2:Y:S04]  /*2c30*/  SYNCS.PHASECHK.TRANS64.TRYWAIT P0, [UR4+0xa0], R5 ;  /* 0x0000a005ff0075a7 */ /* 0x000ea80008001104 */
[----:B------:R-:W-:Y:S01]  /*2c40*/  PRMT R6, R0, 0x654, R7 ;  /* 0x0000065400067816 */ /* 0x000fe20000000007 */
[----:B-1----:R-:W-:Y:S01]  /*2c50*/  @!P2 IMAD.MOV.U32 R4, RZ, RZ, 0x10 ;  /* 0x00000010ff04a424 */ /* 0x002fe200078e00ff */
[----:B--2---:R-:W-:Y:S06]  /*2c60*/  @!P0 BRA `(.L_x_49) ;  /* 0x0000008c00c48947 */ /* 0x004fec0003800000 */
.L_x_159:
[----:B------:R-:W-:Y:S01]  /*2c70*/  ULEA UR8, UR5, UR6, 0x4 ;  /* 0x0000000605087291 */ /* 0x000fe2000f8e20ff */
[----:B------:R-:W-:Y:S01]  /*2c80*/  SEL R3, R6, R3, !P2 ;  /* 0x0000000306037207 */ /* 0x000fe20005000000 */
[----:B------:R-:W-:Y:S01]  /*2c90*/  UIADD3 UR9, UPT, UPT, UR4, 0x90, URZ ;  /* 0x0000009004097890 */ /* 0x000fe2000fffe0ff */
[----:B-1----:R-:W-:Y:S01]  /*2ca0*/  LEA R2, R11, UR6, 0x3 ;  /* 0x000000060b027c11 */ /* 0x002fe2000f8e18ff */
[----:B------:R-:W-:Y:S01]  /*2cb0*/  UIADD3 UR8, UPT, UPT, UR8, 0x100, URZ ;  /* 0x0000010008087890 */ /* 0x000fe2000fffe0ff */
[----:B------:R-:W-:Y:S01]  /*2cc0*/  SHF.L.U32 R5, R10, 0x1f, RZ ;  /* 0x0000001f0a057819 */ /* 0x000fe200000006ff */
[----:B------:R1:W-:Y:S01]  /*2cd0*/  @!P2 SYNCS.ARRIVE.TRANS64.RED RZ, [R3+URZ], R4 ;  /* 0x0000000403ffa9a7 */ /* 0x0003e200080004ff */
[----:B------:R-:W-:Y:S01]  /*2ce0*/  UIADD3 UR4, UPT, UPT, UR5, 0x1, URZ ;  /* 0x0000000105047890 */ /* 0x000fe2000fffe0ff */
[----:B------:R-:W-:-:S03]  /*2cf0*/  VIADD R8, R8, 0x1 ;  /* 0x0000000108087836 */ /* 0x000fc60000000000 */
[----:B------:R-:W-:Y:S02]  /*2d00*/  UISETP.NE.AND UP0, UPT, UR4, 0x2, UPT ;  /* 0x000000020400788c */ /* 0x000fe4000bf05270 */
[----:B------:R-:W-:Y:S06]  /*2d10*/  UGETNEXTWORKID.BROADCAST [UR8], [UR9] ;  /* 0x00000000080073ca */ /* 0x000fec0008000100 */
[----:B------:R-:W-:Y:S01]  /*2d20*/  USEL UR7, URZ, 0x1, UP0 ;  /* 0x00000001ff077887 */ /* 0x000fe20008000000 */
[----:B------:R-:W-:Y:S01]  /*2d30*/  ISETP.NE.AND P0, PT, R8, 0x2, PT ;  /* 0x000000020800780c */ /* 0x000fe20003f05270 */
[----:B------:R-:W-:Y:S01]  /*2d40*/  USEL UR5, UR4, URZ, UP0 ;  /* 0x000000ff04057287 */ /* 0x000fe20008000000 */
[----:B------:R-:W2:Y:S03]  /*2d50*/  SYNCS.PHASECHK.TRANS64.TRYWAIT P1, [R2+URZ+0x90], R5 ;  /* 0x00009005020075a7 */ /* 0x000ea600080211ff */
[----:B------:R-:W-:Y:S01]  /*2d60*/  LOP3.LUT R12, R12, UR7, RZ, 0x3c, !PT ;  /* 0x000000070c0c7c12 */ /* 0x000fe2000f8e3cff */
[----:B-12---:R-:W-:Y:S07]  /*2d70*/  @!P1 BRA `(.L_x_50) ;  /* 0x0000008c00989947 */ /* 0x006fee0003800000 */
.L_x_160:
[C---:B------:R-:W-:Y:S01]  /*2d80*/  LEA R4, R11.reuse, UR6, 0x4 ;  /* 0x000000060b047c11 */ /* 0x040fe2000f8e20ff */
[----:B-1----:R-:W-:Y:S01]  /*2d90*/  VIADD R2, R2, 0xa0 ;  /* 0x000000a002027836 */ /* 0x002fe20000000000 */
[----:B------:R-:W-:Y:S01]  /*2da0*/  SEL R8, R8, RZ, P0 ;  /* 0x000000ff08087207 */ /* 0x000fe20000000000 */
[----:B------:R-:W-:-:S03]  /*2db0*/  VIADD R11, R11, 0x1 ;  /* 0x000000010b0b7836 */ /* 0x000fc60000000000 */
[----:B------:R-:W1:Y:S01]  /*2dc0*/  LDS.128 R4, [R4+0x100] ;  /* 0x0001000004047984 */ /* 0x000e620000000c00 */
[----:B------:R-:W-:Y:S02]  /*2dd0*/  PRMT R2, RZ, 0x654, R2 ;  /* 0x00000654ff027816 */ /* 0x000fe40000000002 */
[C---:B------:R-:W-:Y:S01]  /*2de0*/  ISETP.NE.AND P1, PT, R11.reuse, 0x2, PT ;  /* 0x000000020b00780c */ /* 0x040fe20003f25270 */
[----:B------:R-:W-:Y:S01]  /*2df0*/  @!PT LDS RZ, [RZ] ;  /* 0x00000000fffff984 */ /* 0x000fe20000000800 */
[----:B------:R-:W-:Y:S01]  /*2e00*/  @!PT LDS RZ, [RZ] ;  /* 0x00000000fffff984 */ /* 0x000fe20000000800 */
[----:B------:R-:W-:Y:S01]  /*2e10*/  @!PT LDS RZ, [RZ] ;  /* 0x00000000fffff984 */ /* 0x000fe20000000800 */
[----:B------:R-:W-:Y:S01]  /*2e20*/  @!PT LDS RZ, [RZ] ;  /* 0x00000000fffff984 */ /* 0x000fe20000000800 */
[----:B------:R2:W-:Y:S06]  /*2e30*/  MEMBAR.ALL.CTA ;  /* 0x0000000000007992 */ /* 0x0005ec0000008000 */
[----:B--2---:R-:W2:Y:S01]  /*2e40*/  FENCE.VIEW.ASYNC.S ;  /* 0x00000000000073c6 */ /* 0x004ea20000000000 */
[----:B------:R-:W-:Y:S01]  /*2e50*/  SEL R11, R11, RZ, P1 ;  /* 0x000000ff0b0b7207 */ /* 0x000fe20000800000 */
[----:B--2---:R2:W-:Y:S01]  /*2e60*/  SYNCS.ARRIVE.TRANS64.RED.A1T0 RZ, [R2+URZ], RZ ;  /* 0x000000ff02ff79a7 */ /* 0x0045e200081004ff */
[----:B-1----:R-:W-:-:S02]  /*2e70*/  LOP3.LUT P3, RZ, R6, 0x1, RZ, 0xc0, !PT ;  /* 0x0000000106ff7812 */ /* 0x002fc4000786c0ff */
[----:B------:R-:W-:-:S04]  /*2e80*/  SEL R5, RZ, 0x1, P1 ;  /* 0x00000001ff057807 */ /* 0x000fc80000800000 */
[----:B------:R-:W-:Y:S02]  /*2e90*/  LOP3.LUT R10, R10, R5, RZ, 0x3c, !PT ;  /* 0x000000050a0a7212 */ /* 0x000fe400078e3cff */
[----:B--2---:R-:W-:-:S04]  /*2ea0*/  SEL R2, RZ, 0x1, P0 ;  /* 0x00000001ff027807 */ /* 0x004fc80000000000 */
[----:B------:R-:W-:Y:S01]  /*2eb0*/  LOP3.LUT R9, R9, R2, RZ, 0x3c, !PT ;  /* 0x0000000209097212 */ /* 0x000fe200078e3cff */
[----:B------:R-:W-:Y:S06]  /*2ec0*/  @P3 BRA `(.L_x_51) ;  /* 0xfffffffc002c3947 */ /* 0x000fec000383ffff */
[----:B------:R-:W-:Y:S01]  /*2ed0*/  ULEA UR4, UR5, UR6, 0x3 ;  /* 0x0000000605047291 */ /* 0x000fe2000f8e18ff */
[----:B------:R-:W-:-:S08]  /*2ee0*/  SHF.L.U32 R3, R12, 0x1f, RZ ;  /* 0x0000001f0c037819 */ /* 0x000fd000000006ff */
[----:B------:R-:W1:Y:S02]  /*2ef0*/  SYNCS.PHASECHK.TRANS64 P0, [UR4+0xa0], R3 ;  /* 0x0000a003ff0075a7 */ /* 0x000e640008001004 */
[----:B-1----:R-:W-:Y:S05]  /*2f00*/  @P0 BRA `(.L_x_52) ;  /* 0x0000000000080947 */ /* 0x002fea0003800000 */
[----:B------:R-:W1:Y:S02]  /*2f10*/  SYNCS.PHASECHK.TRANS64.TRYWAIT P0, [UR4+0xa0], R3 ;  /* 0x0000a003ff0075a7 */ /* 0x000e640008001104 */
[----:B-1----:R-:W-:Y:S05]  /*2f20*/  @!P0 BRA `(.L_x_53) ;  /* 0x0000008c00408947 */ /* 0x002fea0003800000 */
.L_x_52:
[----:B------:R-:W-:-:S04]  /*2f30*/  UIADD3 UR7, UPT, UPT, UR5, 0x1, URZ ;  /* 0x0000000105077890 */ /* 0x000fc8000fffe0ff */
[----:B------:R-:W-:-:S04]  /*2f40*/  UISETP.NE.AND UP0, UPT, UR7, 0x2, UPT ;  /* 0x000000020700788c */ /* 0x000fc8000bf05270 */
[----:B------:R-:W-:Y:S02]  /*2f50*/  USEL UR8, URZ, 0x1, UP0 ;  /* 0x00000001ff087887 */ /* 0x000fe40008000000 */
[----:B------:R-:W-:-:S04]  /*2f60*/  USEL UR7, UR7, URZ, UP0 ;  /* 0x000000ff07077287 */ /* 0x000fc80008000000 */
[----:B------:R-:W-:Y:S01]  /*2f70*/  ULEA UR7, UR7, UR6, 0x3 ;  /* 0x0000000607077291 */ /* 0x000fe2000f8e18ff */
[----:B-1----:R-:W-:-:S04]  /*2f80*/  LOP3.LUT R3, R12, UR8, RZ, 0x3c, !PT ;  /* 0x000000080c037c12 */ /* 0x002fc8000f8e3cff */
[----:B------:R-:W-:-:S04]  /*2f90*/  SHF.L.U32 R0, R3, 0x1f, RZ ;  /* 0x0000001f03007819 */ /* 0x000fc800000006ff */
[----:B------:R-:W1:Y:S02]  /*2fa0*/  SYNCS.PHASECHK.TRANS64 P0, [UR7+0xa0], R0 ;  /* 0x0000a000ff0075a7 */ /* 0x000e640008001007 */
[----:B-1----:R-:W-:Y:S05]  /*2fb0*/  @P0 EXIT ;  /* 0x000000000000094d */ /* 0x002fea0003800000 */
[----:B------:R-:W-:Y:S02]  /*2fc0*/  SHF.L.U32 R3, R3, 0x1f, RZ ;  /* 0x0000001f03037819 */ /* 0x000fe400000006ff */
[----:B------:R-:W-:-:S07]  /*2fd0*/  MOV R0, UR7 ;  /* 0x0000000700007c02 */ /* 0x000fce0008000f00 */
.L_x_54:
[----:B-1----:R1:W2:Y:S02]  /*2fe0*/  SYNCS.PHASECHK.TRANS64.TRYWAIT P0, [R0+URZ+0xa0], R3 ;  /* 0x0000a003000075a7 */ /* 0x0022a400080011ff */
[----:B--2---:R-:W-:Y:S05]  /*2ff0*/  @!P0 NANOSLEEP.SYNCS 0x989680 ;  /* 0x009896800000895d */ /* 0x004fea0003900000 */
[----:B------:R-:W2:Y:S02]  /*3000*/  @!P0 SYNCS.PHASECHK.TRANS64 P0, [R0+URZ+0xa0], R3 ;  /* 0x0000a003000085a7 */ /* 0x000ea400080010ff */
[----:B--2---:R-:W-:Y:S05]  /*3010*/  @P0 EXIT ;  /* 0x000000000000094d */ /* 0x004fea0003800000 */
[----:B------:R-:W-:Y:S05]  /*3020*/  BRA `(.L_x_54) ;  /* 0xfffffffc00ec7947 */ /* 0x000fea000383ffff */
.L_x_47:
[----:B------:R-:W-:Y:S05]  /*3030*/  BRA.U UP4, `(.L_x_55) ;  /* 0x0000001104587547 */ /* 0x000fea000b800000 */
[----:B------:R-:W-:Y:S01]  /*3040*/  UMOV UR4, 0x40 ;  /* 0x0000004000047882 */ /* 0x000fe20000000000 */
[----:B------:R-:W-:Y:S01]  /*3050*/  NOP ;  /* 0x0000000000007918 */ /* 0x000fe20000000000 */
[----:B------:R-:W-:Y:S01]  /*3060*/  ULEA UR5, UR47, UR4, 0x18 ;  /* 0x000000042f057291 */ /* 0x000fe2000f8ec0ff */
[----:B------:R-:W-:Y:S02]  /*3070*/  UMOV UR6, 0x400 ;  /* 0x0000040000067882 */ /* 0x000fe40000000000 */
[----:B------:R-:W-:-:S06]  /*3080*/  ULEA UR6, UR47, UR6, 0x18 ;  /* 0x000000062f067291 */ /* 0x000fcc000f8ec0ff */
[----:B------:R-:W1:Y:S02]  /*3090*/  LDS.U8 R0, [UR5+0x1c] ;  /* 0x00001c05ff007984 */ /* 0x000e640008000000 */
[----:B-1----:R-:W-:-:S13]  /*30a0*/  ISETP.NE.AND P0, PT, R0, RZ, PT ;  /* 0x000000ff0000720c */ /* 0x002fda0003f05270 */
[----:B------:R-:W-:Y:S05]  /*30b0*/  @P0 BRA `(.L_x_56) ;  /* 0x0000000400080947 */ /* 0x000fea0003800000 */
[----:B------:R-:W-:Y:S02]  /*30c0*/  UISETP.NE.U32.AND UP1, UPT, UR33, 0x1, UPT ;  /* 0x000000012100788c */ /* 0x000fe4000bf25070 */
[----:B------:R-:W-:-:S07]  /*30d0*/  UIADD3 UR7, UPT, UPT, UR5, 0x8, URZ ;  /* 0x0000000805077890 */ /* 0x000fce000fffe0ff */
[----:B------:R-:W-:Y:S05]  /*30e0*/  BRA.U !UP1, `(.L_x_57) ;  /* 0x00000001099c7547 */ /* 0x000fea000b800000 */
[----:B------:R-:W-:Y:S01]  /*30f0*/  ELECT P0, URZ, PT ;  /* 0x0000000000ff782f */ /* 0x000fe20003800000 */
[----:B------:R-:W-:-:S12]  /*3100*/  BSSY B0, `(.L_x_57) ;  /* 0x0000025000007945 */ /* 0x000fd80003800000 */
[----:B------:R-:W-:Y:S05]  /*3110*/  @!P0 BRA `(.L_x_58) ;  /* 0x00000000008c8947 */ /* 0x000fea0003800000 */
[----:B------:R-:W-:-:S05]  /*3120*/  UMOV UR4, 0x10 ;  /* 0x0000001000047882 */ /* 0x000fca0000000000 */
[----:B------:R-:W-:Y:S04]  /*3130*/  DEPBAR.LE SB1, 0x36 ;  /* 0x00009d800000791a */ /* 0x000fe80000000000 */
[----:B------:R-:W1:Y:S02]  /*3140*/  UTCATOMSWS.2CTA.FIND_AND_SET.ALIGN UP0, UR4, UR4 ;  /* 0x00000004000475e3 */ /* 0x000e640008200800 */
[----:B-1----:R-:W-:Y:S01]  /*3150*/  MOV R11, UR4 ;  /* 0x00000004000b7c02 */ /* 0x002fe20008000f00 */
[----:B------:R-:W-:Y:S06]  /*3160*/  BRA.U UP0, `(.L_x_59) ;  /* 0x0000000100187547 */ /* 0x000fec000b800000 */
.L_x_60:
[----:B------:R-:W-:Y:S05]  /*3170*/  NANOSLEEP 0x64 ;  /* 0x000000640000795d */ /* 0x000fea0003800000 */
[----:B------:R-:W-:-:S05]  /*3180*/  UMOV UR4, 0x10 ;  /* 0x0000001000047882 */ /* 0x000fca0000000000 */
[----:B------:R-:W-:Y:S04]  /*3190*/  DEPBAR.LE SB1, 0x36 ;  /* 0x00009d800000791a */ /* 0x000fe80000000000 */
[----:B------:R-:W1:Y:S02]  /*31a0*/  UTCATOMSWS.2CTA.FIND_AND_SET.ALIGN UP0, UR4, UR4 ;  /* 0x00000004000475e3 */ /* 0x000e640008200800 */
[----:B-1----:R-:W-:Y:S01]  /*31b0*/  MOV R11, UR4 ;  /* 0x00000004000b7c02 */ /* 0x002fe20008000f00 */
[----:B------:R-:W-:Y:S05]  /*31c0*/  BRA.U !UP0, `(.L_x_60) ;  /* 0xfffffffd08e87547 */ /* 0x000fea000b83ffff */
.L_x_59:
[----:B------:R-:W1:Y:S01]  /*31d0*/  LDS R7, [UR5+0x10] ;  /* 0x00001005ff077984 */ /* 0x000e620008000800 */
[----:B------:R-:W-:Y:S01]  /*31e0*/  IMAD.U32 R5, RZ, RZ, UR6 ;  /* 0x00000006ff057e24 */ /* 0x000fe2000f8e00ff */
[----:B------:R-:W-:-:S03]  /*31f0*/  MOV R4, UR34 ;  /* 0x0000002200047c02 */ /* 0x000fc60008000f00 */
[----:B------:R-:W-:Y:S01]  /*3200*/  VIADD R5, R5, 0x120 ;  /* 0x0000012005057836 */ /* 0x000fe20000000000 */
[----:B-1----:R-:W-:-:S04]  /*3210*/  SHF.L.U32 R7, R7, 0x1f, RZ ;  /* 0x0000001f07077819 */ /* 0x002fc800000006ff */
[----:B------:R-:W1:Y:S02]  /*3220*/  SYNCS.PHASECHK.TRANS64.TRYWAIT P0, [UR5+0x8], R7 ;  /* 0x00000807ff0075a7 */ /* 0x000e640008001105 */
[----:B-1----:R-:W-:Y:S05]  /*3230*/  @P0 BRA `(.L_x_61) ;  /* 0x0000000000080947 */ /* 0x002fea0003800000 */
[----:B------:R-:W1:Y:S02]  /*3240*/  SYNCS.PHASECHK.TRANS64.TRYWAIT P0, [UR5+0x8], R7 ;  /* 0x00000807ff0075a7 */ /* 0x000e640008001105 */
[----:B-1----:R-:W-:Y:S05]  /*3250*/  @!P0 BRA `(.L_x_62) ;  /* 0x00000088008c8947 */ /* 0x002fea0003800000 */
.L_x_61:
[----:B-1----:R-:W-:Y:S01]  /*3260*/  HFMA2 R0, -RZ, RZ, 0, 5.9604644775390625e-08 ;  /* 0x00000001ff007431 */ /* 0x002fe200000001ff */
[----:B------:R-:W-:Y:S01]  /*3270*/  UPRMT UR4, UR34, 0x654, UR7 ;  /* 0x0000065422047896 */ /* 0x000fe20008000007 */
[----:B------:R-:W-:Y:S01]  /*3280*/  IMAD.MOV.U32 R8, RZ, RZ, 0xffff ;  /* 0x0000ffffff087424 */ /* 0x000fe200078e00ff */
[----:B------:R-:W-:Y:S01]  /*3290*/  PRMT R4, R4, 0x654, R5 ;  /* 0x0000065404047816 */ /* 0x000fe20000000005 */
[----:B------:R-:W-:Y:S02]  /*32a0*/  IMAD.MOV.U32 R6, RZ, RZ, 0x4 ;  /* 0x00000004ff067424 */ /* 0x000fe400078e00ff */
[----:B------:R-:W-:Y:S01]  /*32b0*/  IMAD.SHL.U32 R9, R11, 0x20, RZ ;  /* 0x000000200b097824 */ /* 0x000fe200078e00ff */
[----:B------:R-:W-:Y:S02]  /*32c0*/  MOV R5, UR4 ;  /* 0x0000000400057c02 */ /* 0x000fe40008000f00 */
[-C--:B------:R-:W-:Y:S01]  /*32d0*/  SHF.L.U32 R8, R8, R11.reuse, RZ ;  /* 0x0000000b08087219 */ /* 0x080fe200000006ff */
[----:B------:R1:W-:Y:S01]  /*32e0*/  SYNCS.ARRIVE.TRANS64.RED RZ, [UR4], R6 ;  /* 0x00000006ffff79a7 */ /* 0x0003e20008000404 */
[----:B------:R-:W-:Y:S01]  /*32f0*/  SHF.L.U32 R7, R0, R11, RZ ;  /* 0x0000000b00077219 */ /* 0x000fe200000006ff */
[----:B------:R1:W-:Y:S04]  /*3300*/  STS [UR6+0x120], R9 ;  /* 0x00012009ff007988 */ /* 0x0003e80008000806 */
[----:B------:R1:W-:Y:S04]  /*3310*/  STAS [R4.64], R11 ;  /* 0x0000000b04007dbd */ /* 0x0003e8000c0008ff */
[----:B------:R1:W-:Y:S04]  /*3320*/  ATOMS.OR RZ, [UR5+0x14], R8 ;  /* 0x00001408ffff798c */ /* 0x0003e8000b000005 */
[----:B------:R1:W-:Y:S04]  /*3330*/  ATOMS.OR RZ, [UR5+0x18], R7 ;  /* 0x00001807ffff798c */ /* 0x0003e8000b000005 */
[----:B------:R1:W-:Y:S02]  /*3340*/  ATOMS.XOR RZ, [UR5+0x10], R0 ;  /* 0x00001000ffff798c */ /* 0x0003e4000b800005 */
.L_x_58:
[----:B------:R-:W-:Y:S05]  /*3350*/  BSYNC B0 ;  /* 0x0000000000007941 */ /* 0x000fea0003800000 */
.L_x_57:
[----:B------:R-:W-:Y:S05]  /*3360*/  BRA.U UP1, `(.L_x_63) ;  /* 0x00000001016c7547 */ /* 0x000fea000b800000 */
[----:B------:R-:W-:-:S03]  /*3370*/  UMOV UR4, 0xffffffff ;  /* 0xffffffff00047882 */ /* 0x000fc60000000000 */
[----:B------:R-:W-:Y:S05]  /*3380*/  BRA.DIV UR4, `(.L_x_64) ;  /* 0x0000008a04587947 */ /* 0x000fea000b800000 */
[----:B------:R-:W-:-:S13]  /*3390*/  ELECT P6, URZ, PT ;  /* 0x0000000000ff782f */ /* 0x000fda00038c0000 */
.L_x_164:
[----:B------:R-:W-:Y:S05]  /*33a0*/  @!P6 BRA `(.L_x_63) ;  /* 0x00000000005ce947 */ /* 0x000fea0003800000 */
[----:B-1----:R-:W1:Y:S02]  /*33b0*/  LDS R5, [UR5+0x10] ;  /* 0x00001005ff057984 */ /* 0x002e640008000800 */
[----:B-1----:R-:W-:-:S04]  /*33c0*/  SHF.L.U32 R5, R5, 0x1f, RZ ;  /* 0x0000001f05057819 */ /* 0x002fc800000006ff */
[----:B------:R-:W1:Y:S02]  /*33d0*/  SYNCS.PHASECHK.TRANS64.TRYWAIT P0, [UR5+0x8], R5 ;  /* 0x00000805ff0075a7 */ /* 0x000e640008001105 */
[----:B-1----:R-:W-:Y:S05]  /*33e0*/  @P0 BRA `(.L_x_65) ;  /* 0x0000000000080947 */ /* 0x002fea0003800000 */
[----:B------:R-:W1:Y:S02]  /*33f0*/  SYNCS.PHASECHK.TRANS64.TRYWAIT P0, [UR5+0x8], R5 ;  /* 0x00000805ff0075a7 */ /* 0x000e640008001105 */
[----:B-1----:R-:W-:Y:S05]  /*3400*/  @!P0 BRA `(.L_x_66) ;  /* 0x0000008800588947 */ /* 0x002fea0003800000 */
.L_x_65:
[----:B------:R-:W2:Y:S01]  /*3410*/  LDS R7, [UR6+0x120] ;  /* 0x00012006ff077984 */ /* 0x000ea20008000800 */
[----:B-1----:R-:W-:Y:S02]  /*3420*/  HFMA2 R0, -RZ, RZ, 0, 5.9604644775390625e-08 ;  /* 0x00000001ff007431 */ /* 0x002fe400000001ff */
[----:B------:R-:W-:Y:S01]  /*3430*/  IMAD.MOV.U32 R4, RZ, RZ, 0xffff ;  /* 0x0000ffffff047424 */ /* 0x000fe200078e00ff */
[----:B------:R-:W-:Y:S01]  /*3440*/  UPRMT UR4, UR34, 0x654, UR7 ;  /* 0x0000065422047896 */ /* 0x000fe20008000007 */
[----:B--2---:R-:W-:-:S03]  /*3450*/  IMAD.SHL.U32 R5, R7, 0x20, RZ ;  /* 0x0000002007057824 */ /* 0x004fc600078e00ff */
[-C--:B------:R-:W-:Y:S02]  /*3460*/  SHF.L.U32 R4, R4, R7.reuse, RZ ;  /* 0x0000000704047219 */ /* 0x080fe400000006ff */
[----:B------:R-:W-:Y:S01]  /*3470*/  SHF.L.U32 R7, R0, R7, RZ ;  /* 0x0000000700077219 */ /* 0x000fe200000006ff */
[----:B------:R2:W-:Y:S04]  /*3480*/  STS [UR6+0x120], R5 ;  /* 0x00012005ff007988 */ /* 0x0005e80008000806 */
[----:B------:R2:W-:Y:S04]  /*3490*/  ATOMS.OR RZ, [UR5+0x14], R4 ;  /* 0x00001404ffff798c */ /* 0x0005e8000b000005 */
[----:B------:R2:W-:Y:S01]  /*34a0*/  ATOMS.OR RZ, [UR5+0x18], R7 ;  /* 0x00001807ffff798c */ /* 0x0005e2000b000005 */
[----:B------:R-:W-:Y:S03]  /*34b0*/  SYNCS.ARRIVE.TRANS64.RED.A1T0 RZ, [UR4], RZ ;  /* 0x000000ffffff79a7 */ /* 0x000fe60008100404 */
[----:B------:R2:W-:Y:S01]  /*34c0*/  ATOMS.XOR RZ, [UR5+0x10], R0 ;  /* 0x00001000ffff798c */ /* 0x0005e2000b800005 */
[----:B------:R-:W-:Y:S05]  /*34d0*/  BRA `(.L_x_63) ;  /* 0x0000000000107947 */ /* 0x000fea0003800000 */
.L_x_56:
[----:B------:R-:W-:Y:S02]  /*34e0*/  MOV R0, 0xffffffff ;  /* 0xffffffff00007802 */ /* 0x000fe40000000f00 */
[----:B------:R-:W-:-:S03]  /*34f0*/  MOV R4, 0x3520 ;  /* 0x0000352000047802 */ /* 0x000fc60000000f00 */
[----:B------:R1:W-:Y:S04]  /*3500*/  STS [UR6+0x120], R0 ;  /* 0x00012000ff007988 */ /* 0x0003e80008000806 */
[----:B-1---5:R-:W-:Y:S05]  /*3510*/  CALL.REL.NOINC `($__internal_1_$__cuda_sm10x_tcgen05_guardrail_trap_phase_invalid_during_alloc) ;  /* 0x0000008c00fc7944 */ /* 0x022fea0003c00000 */
.L_x_63:
[----:B------:R-:W-:Y:S05]  /*3520*/  WARPSYNC.ALL ;  /* 0x0000000000007948 */ /* 0x000fea0003800000 */
[----:B------:R-:W3:Y:S01]  /*3530*/  S2UR UR4, SR_CgaCtaId ;  /* 0x00000000000479c3 */ /* 0x000ee20000008800 */
[----:B------:R-:W-:Y:S01]  /*3540*/  UMOV UR17, 0x400 ;  /* 0x0000040000117882 */ /* 0x000fe20000000000 */
[----:B------:R-:W-:-:S06]  /*3550*/  NOP ;  /* 0x0000000000007918 */ /* 0x000fcc0000000000 */
[----:B------:R-:W-:Y:S06]  /*3560*/  BAR.ARV 0x6, 0xa0 ;  /* 0x0182800000007b1d */ /* 0x000fec0000002000 */
[----:B------:R-:W4:Y:S01]  /*3570*/  LDCU UR6, c[0x0][0x38c] ;  /* 0x00007180ff0677ac */ /* 0x000f220008000800 */
[----:B------:R-:W-:Y:S01]  /*3580*/  LOP3.LUT R3, R3, 0xffff, RZ, 0xc0, !PT ;  /* 0x0000ffff03037812 */ /* 0x000fe200078ec0ff */
[----:B-1----:R-:W-:Y:S01]  /*3590*/  IMAD.MOV.U32 R9, RZ, RZ, 0x1 ;  /* 0x00000001ff097424 */ /* 0x002fe200078e00ff */
[----:B------:R-:W-:Y:S01]  /*35a0*/  LOP3.LUT R2, R2, 0xffff, RZ, 0xc0, !PT ;  /* 0x0000ffff02027812 */ /* 0x000fe200078ec0ff */
[----:B------:R-:W-:Y:S01]  /*35b0*/  IMAD.MOV.U32 R8, RZ, RZ, RZ ;  /* 0x000000ffff087224 */ /* 0x000fe200078e00ff */
[----:B------:R-:W-:Y:S01]  /*35c0*/  R2UR UR20, R3 ;  /* 0x00000000031472ca */ /* 0x000fe200000e0000 */
[----:B------:R-:W-:Y:S01]  /*35d0*/  UMOV UR24, URZ ;  /* 0x000000ff00187c82 */ /* 0x000fe20008000000 */
[----:B------:R-:W-:-:S02]  /*35e0*/  R2UR UR30, R2 ;  /* 0x00000000021e72ca */ /* 0x000fc400000e0000 */
[----:B------:R-:W-:Y:S01]  /*35f0*/  CS2R R2, SRZ ;  /* 0x0000000000027805 */ /* 0x000fe2000001ff00 */
[----:B------:R-:W-:Y:S01]  /*3600*/  UMOV UR15, URZ ;  /* 0x000000ff000f7c82 */ /* 0x000fe20008000000 */
[----:B---3--:R-:W-:Y:S01]  /*3610*/  ULEA UR17, UR4, UR17, 0x18 ;  /* 0x0000001104117291 */ /* 0x008fe2000f8ec0ff */
[----:B------:R-:W-:Y:S01]  /*3620*/  UMOV UR14, URZ ;  /* 0x000000ff000e7c82 */ /* 0x000fe20008000000 */
[----:B------:R-:W-:Y:S02]  /*3630*/  UISETP.NE.AND UP3, UPT, UR33, URZ, UPT ;  /* 0x000000ff2100728c */ /* 0x000fe4000bf65270 */
[----:B------:R-:W-:Y:S02]  /*3640*/  UIADD3 UR5, UPT, UPT, UR17, 0x10800, URZ ;  /* 0x0001080011057890 */ /* 0x000fe4000fffe0ff */
[----:B------:R-:W-:-:S03]  /*3650*/  UIADD3 UR4, UPT, UPT, UR17, 0x18800, URZ ;  /* 0x0001880011047890 */ /* 0x000fc6000fffe0ff */
[----:B--2---:R-:W1:Y:S01]  /*3660*/  LDS R0, [UR17+0x120] ;  /* 0x00012011ff007984 */ /* 0x004e620008000800 */
[----:B----4-:R-:W-:Y:S02]  /*3670*/  UIADD3 UR6, UPT, UPT, UR6, 0x1f, URZ ;  /* 0x0000001f06067890 */ /* 0x010fe4000fffe0ff */
[----:B------:R-:W-:Y:S02]  /*3680*/  USHF.R.U32.HI UR5, URZ, 0x4, UR5 ;  /* 0x00000004ff057899 */ /* 0x000fe40008011605 */
[----:B------:R-:W-:Y:S02]  /*3690*/  USHF.R.S32.HI UR25, URZ, 0x1f, UR6 ;  /* 0x0000001fff197899 */ /* 0x000fe40008011406 */
[----:B------:R-:W-:Y:S02]  /*36a0*/  USHF.R.U32.HI UR4, URZ, 0x4, UR4 ;  /* 0x00000004ff047899 */ /* 0x000fe40008011604 */
[----:B------:R-:W-:Y:S02]  /*36b0*/  ULEA.HI UR25, UR25, UR6, URZ, 0x5 ;  /* 0x0000000619197291 */ /* 0x000fe4000f8f28ff */
[----:B------:R-:W-:-:S02]  /*36c0*/  ULOP3.LUT UR5, UR5, 0x3fff, URZ, 0xc0, !UPT ;  /* 0x00003fff05057892 */ /* 0x000fc4000f8ec0ff */
[----:B------:R-:W-:Y:S02]  /*36d0*/  USHF.R.S32.HI UR25, URZ, 0x5, UR25 ;  /* 0x00000005ff197899 */ /* 0x000fe40008011419 */
[----:B------:R-:W-:Y:S02]  /*36e0*/  ULOP3.LUT UR22, UR4, 0x3fff, URZ, 0xc0, !UPT ;  /* 0x00003fff04167892 */ /* 0x000fe4000f8ec0ff */
[----:B------:R-:W-:Y:S02]  /*36f0*/  UISETP.LT.AND UP0, UPT, UR25, 0x1, UPT ;  /* 0x000000011900788c */ /* 0x000fe4000bf01270 */
[----:B------:R-:W-:Y:S02]  /*3700*/  ULOP3.LUT UR21, UR5, 0x10000, URZ, 0xfc, !UPT ;  /* 0x0001000005157892 */ /* 0x000fe4000f8efcff */
[----:B------:R-:W-:Y:S02]  /*3710*/  ULOP3.LUT UR22, UR22, 0x10000, URZ, 0xfc, !UPT ;  /* 0x0001000016167892 */ /* 0x000fe4000f8efcff */
[----:B------:R-:W-:Y:S01]  /*3720*/  USEL UR31, UR25, 0x1, !UP0 ;  /* 0x00000001191f7887 */ /* 0x000fe2000c000000 */
[----:B------:R-:W-:Y:S01]  /*3730*/  UMOV UR28, 0x0 ;  /* 0x00000000001c7882 */ /* 0x000fe20000000000 */
[----:B------:R-:W-:Y:S01]  /*3740*/  UMOV UR29, 0x10400490 ;  /* 0x10400490001d7882 */ /* 0x000fe20000000000 */
[----:B------:R-:W-:Y:S01]  /*3750*/  UMOV UR26, 0x0 ;  /* 0x00000000001a7882 */ /* 0x000fe20000000000 */
[----:B------:R-:W-:Y:S01]  /*3760*/  UMOV UR27, 0x10400490 ;  /* 0x10400490001b7882 */ /* 0x000fe20000000000 */
[----:B-1----:R-:W-:-:S15]  /*3770*/  R2UR UR32, R0 ;  /* 0x00000000002072ca */ /* 0x002fde00000e0000 */
.L_x_74:
[C---:B------:R-:W-:Y:S02]  /*3780*/  LEA R0, R8.reuse, UR17, 0x3 ;  /* 0x0000001108007c11 */ /* 0x040fe4000f8e18ff */
[----:B------:R-:W-:Y:S02]  /*3790*/  SHF.L.U32 R5, R3, 0x1f, RZ ;  /* 0x0000001f03057819 */ /* 0x000fe400000006ff */
[----:B------:R-:W-:Y:S02]  /*37a0*/  LEA R4, R8, UR17, 0x4 ;  /* 0x0000001108047c11 */ /* 0x000fe4000f8e20ff */
[----:B------:R-:W1:Y:S02]  /*37b0*/  SYNCS.PHASECHK.TRANS64.TRYWAIT P0, [R0+URZ+0x90], R5 ;  /* 0x00009005000075a7 */ /* 0x000e6400080011ff */
[----:B-1-3--:R-:W-:Y:S05]  /*37c0*/  @!P0 BRA `(.L_x_67) ;  /* 0x0000008400808947 */ /* 0x00afea0003800000 */
.L_x_165:
[----:B-1----:R-:W1:Y:S01]  /*37d0*/  LDS.128 R4, [R4+0x100] ;  /* 0x0001000004047984 */ /* 0x002e620000000c00 */
[----:B------:R-:W-:Y:S02]  /*37e0*/  VIADD R0, R0, 0xa0 ;  /* 0x000000a000007836 */ /* 0x000fe40000000000 */
[----:B------:R-:W-:Y:S01]  /*37f0*/  VIADD R8, R8, 0x1 ;  /* 0x0000000108087836 */ /* 0x000fe20000000000 */
[----:B------:R-:W-:Y:S01]  /*3800*/  @!PT LDS RZ, [RZ] ;  /* 0x00000000fffff984 */ /* 0x000fe20000000800 */
[----:B------:R-:W-:Y:S01]  /*3810*/  @!PT LDS RZ, [RZ] ;  /* 0x00000000fffff984 */ /* 0x000fe20000000800 */
[----:B------:R-:W-:Y:S01]  /*3820*/  @!PT LDS RZ, [RZ] ;  /* 0x00000000fffff984 */ /* 0x000fe20000000800 */
[----:B------:R-:W-:Y:S01]  /*3830*/  @!PT LDS RZ, [RZ] ;  /* 0x00000000fffff984 */ /* 0x000fe20000000800 */
[----:B------:R2:W-:Y:S06]  /*3840*/  MEMBAR.ALL.CTA ;  /* 0x0000000000007992 */ /* 0x0005ec0000008000 */
[----:B--2---:R-:W2:Y:S01]  /*3850*/  FENCE.VIEW.ASYNC.S ;  /* 0x00000000000073c6 */ /* 0x004ea20000000000 */
[----:B------:R-:W-:-:S04]  /*3860*/  PRMT R0, RZ, 0x654, R0 ;  /* 0x00000654ff007816 */ /* 0x000fc80000000000 */
[----:B--2---:R2:W-:Y:S01]  /*3870*/  SYNCS.ARRIVE.TRANS64.RED.A1T0 RZ, [R0+URZ], RZ ;  /* 0x000000ff00ff79a7 */ /* 0x0045e200081004ff */
[----:B-1----:R-:W-:Y:S01]  /*3880*/  LOP3.LUT P1, RZ, R6, 0x1, RZ, 0xc0, !PT ;  /* 0x0000000106ff7812 */ /* 0x002fe2000782c0ff */
[----:B--2---:R-:W-:-:S12]  /*3890*/  BRA.U UP3, `(.L_x_68) ;  /* 0x0000000103e07547 */ /* 0x004fd8000b800000 */
[----:B------:R-:W1:Y:S01]  /*38a0*/  LDCU UR4, c[0x0][0x38c] ;  /* 0x00007180ff0477ac */ /* 0x000e620008000800 */
[----:B------:R-:W-:Y:S02]  /*38b0*/  PLOP3.LUT P2, PT, PT, PT, PT, 0x80, 0x8 ;  /* 0x000000000008781c */ /* 0x000fe40003f4f070 */
[----:B------:R-:W-:Y:S01]  /*38c0*/  SHF.L.U32 R5, R9, 0x1f, RZ ;  /* 0x0000001f09057819 */ /* 0x000fe200000006ff */
[----:B------:R-:W-:Y:S02]  /*38d0*/  ULEA UR23, UR24, UR17, 0x3 ;  /* 0x0000001118177291 */ /* 0x000fe4000f8e18ff */
[----:B------:R-:W-:Y:S02]  /*38e0*/  ULEA UR18, UR24, UR32, 0x8 ;  /* 0x0000002018127291 */ /* 0x000fe4000f8e40ff */
[----:B-1----:R-:W-:-:S06]  /*38f0*/  UISETP.GE.AND UP0, UPT, UR4, 0x1, UPT ;  /* 0x000000010400788c */ /* 0x002fcc000bf06270 */
[----:B------:R-:W-:-:S05]  /*3900*/  PLOP3.LUT P0, PT, PT, PT, UP0, 0x80, 0x8 ;  /* 0x000000000008781c */ /* 0x000fca0003f0f008 */
[----:B------:R-:W-:-:S08]  /*3910*/  @UP0 ULEA UR4, UR15, UR17, 0x3 ;  /* 0x000000110f040291 */ /* 0x000fd0000f8e18ff */
[----:B------:R-:W-:-:S04]  /*3920*/  @P0 SHF.L.U32 R0, R2, 0x1f, RZ ;  /* 0x0000001f02000819 */ /* 0x000fc800000006ff */
[----:B------:R1:W2:Y:S01]  /*3930*/  @P0 SYNCS.PHASECHK.TRANS64.TRYWAIT P2, [UR4], R0 ;  /* 0x00000000ff0005a7 */ /* 0x0002a20008041104 */
[----:B------:R-:W3:Y:S02]  /*3940*/  SYNCS.PHASECHK.TRANS64.TRYWAIT P0, [UR23+0xc0], R5 ;  /* 0x0000c005ff0075a7 */ /* 0x000ee40008001117 */
[----:B-123--:R-:W-:Y:S05]  /*3950*/  @!P0 BRA `(.L_x_69) ;  /* 0x0000008400308947 */ /* 0x00efea0003800000 */
.L_x_167:
[----:B------:R-:W-:Y:S01]  /*3960*/  UMOV UR19, UR14 ;  /* 0x0000000e00137c82 */ /* 0x000fe20008000000 */
[----:B------:R-:W-:Y:S05]  /*3970*/  BRA.U !UP0, `(.L_x_70) ;  /* 0x0000000108987547 */ /* 0x000fea000b800000 */
[----:B------:R-:W-:Y:S02]  /*3980*/  UIADD3 UR19, UPT, UPT, UR31, UR14, URZ ;  /* 0x0000000e1f137290 */ /* 0x000fe4000fffe0ff */
[----:B------:R-:W-:Y:S01]  /*3990*/  UPLOP3.LUT UP2, UPT, UPT, UPT, UPT, 0x40, 0x4 ;  /* 0x000000000004789c */ /* 0x000fe20003f4e870 */
[----:B------:R-:W-:Y:S01]  /*39a0*/  UMOV UR16, UR25 ;  /* 0x0000001900107c82 */ /* 0x000fe20008000000 */
[----:B------:R-:W-:-:S09]  /*39b0*/  UMOV UR6, UR15 ;  /* 0x0000000f00067c82 */ /* 0x000fd20008000000 */
.L_x_73:
[----:B--2---:R-:W-:Y:S01]  /*39c0*/  ULEA UR5, UR6, UR17, 0x3 ;  /* 0x0000001106057291 */ /* 0x004fe2000f8e18ff */
[----:B---3--:R-:W-:Y:S11]  /*39d0*/  @P2 BRA `(.L_x_71) ;  /* 0x00000000000c2947 */ /* 0x008ff60003800000 */
[----:B-1----:R-:W-:Y:S04]  /*39e0*/  SHF.L.U32 R5, R2, 0x1f, RZ ;  /* 0x0000001f02057819 */ /* 0x002fe800000006ff */
[----:B------:R-:W1:Y:S02]  /*39f0*/  SYNCS.PHASECHK.TRANS64.TRYWAIT P0, [UR5], R5 ;  /* 0x00000005ff0075a7 */ /* 0x000e640008001105 */
[----:B-1----:R-:W-:Y:S05]  /*3a00*/  @!P0 BRA `(.L_x_72) ;  /* 0x00000084001c8947 */ /* 0x002fea0003800000 */
.L_x_71:
[----:B------:R-:W-:Y:S01]  /*3a10*/  UISETP.NE.AND UP0, UPT, UR16, 0x1, UPT ;  /* 0x000000011000788c */ /* 0x000fe2000bf05270 */
[----:B------:R-:W-:Y:S01]  /*3a20*/  PLOP3.LUT P2, PT, PT, PT, PT, 0x80, 0x8 ;  /* 0x000000000008781c */ /* 0x000fe20003f4f070 */
[----:B------:R-:W-:Y:S02]  /*3a30*/  UIADD3 UR4, UPT, UPT, UR6, 0x1, URZ ;  /* 0x0000000106047890 */ /* 0x000fe4000fffe0ff */
[----:B------:R-:W-:Y:S02]  /*3a40*/  ULEA UR12, UR6, UR22, 0x9 ;  /* 0x00000016060c7291 */ /* 0x000fe4000f8e48ff */
[----:B------:R-:W-:Y:S01]  /*3a50*/  UISETP.NE.AND UP1, UPT, UR4, 0x4, UPT ;  /* 0x000000040400788c */ /* 0x000fe2000bf25270 */
[----:B------:R-:W-:Y:S01]  /*3a60*/  PLOP3.LUT P0, PT, PT, PT, UP0, 0x80, 0x8 ;  /* 0x000000000008781c */ /* 0x000fe20003f0f008 */
[----:B------:R-:W-:Y:S02]  /*3a70*/  UIADD3 UR10, UPT, UPT, UR12, 0x2, URZ ;  /* 0x000000020c0a7890 */ /* 0x000fe4000fffe0ff */
[----:B------:R-:W-:Y:S02]  /*3a80*/  USEL UR7, URZ, 0x1, UP1 ;  /* 0x00000001ff077887 */ /* 0x000fe40008800000 */
[----:B------:R-:W-:Y:S02]  /*3a90*/  USEL UR15, UR4, URZ, UP1 ;  /* 0x000000ff040f7287 */ /* 0x000fe40008800000 */
[----:B------:R-:W-:Y:S02]  /*3aa0*/  UIADD3 UR14, UPT, UPT, UR14, 0x1, URZ ;  /* 0x000000010e0e7890 */ /* 0x000fe4000fffe0ff */
[----:B------:R-:W-:Y:S01]  /*3ab0*/  @UP0 ULEA UR4, UR15, UR17, 0x3 ;  /* 0x000000110f040291 */ /* 0x000fe2000f8e18ff */
[----:B------:R-:W-:Y:S01]  /*3ac0*/  LOP3.LUT R2, R2, UR7, RZ, 0x3c, !PT ;  /* 0x0000000702027c12 */ /* 0x000fe2000f8e3cff */
[----:B------:R-:W-:Y:S01]  /*3ad0*/  UIADD3 UR7, UPT, UPT, UR5, 0x20, URZ ;  /* 0x0000002005077890 */ /* 0x000fe2000fffe0ff */
[----:B------:R-:W-:Y:S02]  /*3ae0*/  UMOV UR13, 0x80004020 ;  /* 0x80004020000d7882 */ /* 0x000fe40000000000 */
[----:B-1----:R-:W-:Y:S01]  /*3af0*/  @P0 SHF.L.U32 R0, R2, 0x1f, RZ ;  /* 0x0000001f02000819 */ /* 0x002fe200000006ff */
[----:B------:R-:W-:Y:S01]  /*3b00*/  UMOV UR5, 0x80004020 ;  /* 0x8000402000057882 */ /* 0x000fe20000000000 */
[----:B------:R-:W-:Y:S01]  /*3b10*/  UMOV UR11, 0x80004020 ;  /* 0x80004020000b7882 */ /* 0x000fe20000000000 */
[----:B------:R-:W-:Y:S01]  /*3b20*/  UMOV UR9, 0x80004020 ;  /* 0x8000402000097882 */ /* 0x000fe20000000000 */
[----:B------:R2:W3:Y:S01]  /*3b30*/  @P0 SYNCS.PHASECHK.TRANS64.TRYWAIT P2, [UR4], R0 ;  /* 0x00000000ff0005a7 */ /* 0x0004e20008041104 */
[----:B------:R-:W-:Y:S02]  /*3b40*/  ULEA UR4, UR6, UR21, 0x9 ;  /* 0x0000001506047291 */ /* 0x000fe4000f8e48ff */
[----:B------:R-:W-:Y:S02]  /*3b50*/  UISETP.NE.AND UP0, UPT, UR14, UR19, UPT ;  /* 0x000000130e00728c */ /* 0x000fe4000bf05270 */
[----:B------:R-:W-:Y:S02]  /*3b60*/  UIADD3 UR8, UPT, UPT, UR4, 0x2, URZ ;  /* 0x0000000204087890 */ /* 0x000fe4000fffe0ff */
[----:B------:R-:W-:Y:S01]  /*3b70*/  UIADD3 UR16, UPT, UPT, UR16, -0x1, URZ ;  /* 0xffffffff10107890 */ /* 0x000fe2000fffe0ff */
[----:B------:R-:W-:Y:S02]  /*3b80*/  UMOV UR6, UR15 ;  /* 0x0000000f00067c82 */ /* 0x000fe40008000000 */
[----:B------:R2:W-:Y:S01]  /*3b90*/  UTCHMMA.2CTA gdesc[UR4], gdesc[UR12], tmem[UR18], tmem[UR28], idesc[UR29], UP2 ;  /* 0x00ff1c0c040075ea */ /* 0x0005e20009200012 */
[----:B------:R-:W-:Y:S03]  /*3ba0*/  UPLOP3.LUT UP2, UPT, UPT, UPT, UPT, 0x80, 0x8 ;  /* 0x000000000008789c */ /* 0x000fe60003f4f070 */
[----:B------:R2:W-:Y:S01]  /*3bb0*/  UTCHMMA.2CTA gdesc[UR8], gdesc[UR10], tmem[UR18], tmem[UR26], idesc[UR27], UPT ;  /* 0x00ff1a0a080075ea */ /* 0x0005e2000ba00012 */
[----:B------:R2:W-:Y:S01]  /*3bc0*/  UTCBAR.2CTA.MULTICAST [UR7], URZ, UR20 ;  /* 0x000000ff070073e9 */ /* 0x0005e20008200814 */
[----:B------:R-:W-:Y:S06]  /*3bd0*/  BRA.U UP0, `(.L_x_73) ;  /* 0xfffffffd00787547 */ /* 0x000fec000b83ffff */
.L_x_70:
[----:B--2---:R-:W-:Y:S01]  /*3be0*/  UIADD3 UR4, UPT, UPT, UR23, 0xb0, URZ ;  /* 0x000000b017047890 */ /* 0x004fe2000fffe0ff */
[----:B------:R-:W-:-:S08]  /*3bf0*/  UMOV UR14, UR19 ;  /* 0x00000013000e7c82 */ /* 0x000fd00008000000 */
[----:B------:R2:W-:Y:S01]  /*3c00*/  UTCBAR.2CTA.MULTICAST [UR4], URZ, UR30 ;  /* 0x000000ff040073e9 */ /* 0x0005e2000820081e */
[----:B------:R-:W-:Y:S02]  /*3c10*/  NOP ;  /* 0x0000000000007918 */ /* 0x000fe40000000000 */
.L_x_68:
[----:B--2---:R-:W-:Y:S01]  /*3c20*/  UIADD3 UR4, UPT, UPT, UR24, 0x1, URZ ;  /* 0x0000000118047890 */ /* 0x004fe2000fffe0ff */
[----:B------:R-:W-:-:S03]  /*3c30*/  ISETP.NE.AND P0, PT, R8, 0x2, PT ;  /* 0x000000020800780c */ /* 0x000fc60003f05270 */
[----:B------:R-:W-:Y:S01]  /*3c40*/  UISETP.NE.AND UP0, UPT, UR4, 0x2, UPT ;  /* 0x000000020400788c */ /* 0x000fe2000bf05270 */
[----:B-1----:R-:W-:Y:S02]  /*3c50*/  SEL R0, RZ, 0x1, P0 ;  /* 0x00000001ff007807 */ /* 0x002fe40000000000 */
[----:B------:R-:W-:Y:S01]  /*3c60*/  SEL R8, R8, RZ, P0 ;  /* 0x000000ff08087207 */ /* 0x000fe20000000000 */
[----:B------:R-:W-:Y:S01]  /*3c70*/  USEL UR5, URZ, 0x1, UP0 ;  /* 0x00000001ff057887 */ /* 0x000fe20008000000 */
[----:B------:R-:W-:Y:S01]  /*3c80*/  LOP3.LUT R3, R3, R0, RZ, 0x3c, !PT ;  /* 0x0000000003037212 */ /* 0x000fe200078e3cff */
[----:B------:R-:W-:-:S04]  /*3c90*/  USEL UR24, UR4, URZ, UP0 ;  /* 0x000000ff04187287 */ /* 0x000fc80008000000 */
[----:B------:R-:W-:Y:S01]  /*3ca0*/  LOP3.LUT R9, R9, UR5, RZ, 0x3c, !PT ;  /* 0x0000000509097c12 */ /* 0x000fe2000f8e3cff */
[----:B------:R-:W-:Y:S07]  /*3cb0*/  @P1 BRA `(.L_x_74) ;  /* 0xfffffff800b01947 */ /* 0x000fee000383ffff */
[----:B------:R-:W1:Y:S01]  /*3cc0*/  S2UR UR8, SR_CgaCtaId ;  /* 0x00000000000879c3 */ /* 0x000e620000008800 */
[----:B------:R-:W-:Y:S01]  /*3cd0*/  ELECT P0, URZ, PT ;  /* 0x0000000000ff782f */ /* 0x000fe20003800000 */
[----:B------:R-:W-:Y:S01]  /*3ce0*/  HFMA2 R0, -RZ, RZ, 0, 5.9604644775390625e-08 ;  /* 0x00000001ff007431 */ /* 0x000fe200000001ff */
[----:B------:R-:W-:-:S05]  /*3cf0*/  UMOV UR4, 0x40 ;  /* 0x0000004000047882 */ /* 0x000fca0000000000 */
[----:B------:R-:W-:Y:S01]  /*3d00*/  UVIRTCOUNT.DEALLOC.SMPOOL 0x80 ;  /* 0x000000800000784c */ /* 0x000fe20000000000 */
[----:B------:R-:W-:Y:S02]  /*3d10*/  UISETP.NE.AND UP0, UPT, UR33, URZ, UPT ;  /* 0x000000ff2100728c */ /* 0x000fe4000bf05270 */
[----:B-1----:R-:W-:-:S09]  /*3d20*/  ULEA UR8, UR8, UR4, 0x18 ;  /* 0x0000000408087291 */ /* 0x002fd2000f8ec0ff */
[----:B------:R1:W-:Y:S01]  /*3d30*/  @P0 STS.U8 [UR8+0x1c], R0 ;  /* 0x00001c00ff000988 */ /* 0x0003e20008000008 */
[----:B------:R-:W-:Y:S05]  /*3d40*/  BRA.U UP0, `(.L_x_75) ;  /* 0x0000000100587547 */ /* 0x000fea000b800000 */
[----:B------:R-:W-:Y:S01]  /*3d50*/  UIADD3 UR5, UPT, UPT, UR17, 0xc0, URZ ;  /* 0x000000c011057890 */ /* 0x000fe2000fffe0ff */
[----:B------:R-:W-:-:S03]  /*3d60*/  SHF.L.U32 R3, R9, 0x1f, RZ ;  /* 0x0000001f09037819 */ /* 0x000fc600000006ff */
[----:B------:R-:W-:-:S09]  /*3d70*/  ULEA UR4, UR24, UR5, 0x3 ;  /* 0x0000000518047291 */ /* 0x000fd2000f8e18ff */
[----:B------:R-:W2:Y:S02]  /*3d80*/  SYNCS.PHASECHK.TRANS64.TRYWAIT P0, [UR4], R3 ;  /* 0x00000003ff0075a7 */ /* 0x000ea40008001104 */
[----:B--2---:R-:W-:Y:S05]  /*3d90*/  @!P0 BRA `(.L_x_76) ;  /* 0x0000008000508947 */ /* 0x004fea0003800000 */
.L_x_170:
[----:B------:R-:W-:-:S04]  /*3da0*/  UIADD3 UR4, UPT, UPT, UR24, 0x1, URZ ;  /* 0x0000000118047890 */ /* 0x000fc8000fffe0ff */
[----:B------:R-:W-:-:S04]  /*3db0*/  UISETP.NE.AND UP1, UPT, UR4, 0x2, UPT ;  /* 0x000000020400788c */ /* 0x000fc8000bf25270 */
[----:B------:R-:W-:Y:S02]  /*3dc0*/  USEL UR6, URZ, 0x1, UP1 ;  /* 0x00000001ff067887 */ /* 0x000fe40008800000 */
[----:B------:R-:W-:-:S04]  /*3dd0*/  USEL UR4, UR4, URZ, UP1 ;  /* 0x000000ff04047287 */ /* 0x000fc80008800000 */
[----:B------:R-:W-:Y:S01]  /*3de0*/  ULEA UR4, UR4, UR5, 0x3 ;  /* 0x0000000504047291 */ /* 0x000fe2000f8e18ff */
[----:B-1----:R-:W-:-:S04]  /*3df0*/  LOP3.LUT R3, R9, UR6, RZ, 0x3c, !PT ;  /* 0x0000000609037c12 */ /* 0x002fc8000f8e3cff */
[----:B------:R-:W-:Y:S01]  /*3e00*/  SHF.L.U32 R3, R3, 0x1f, RZ ;  /* 0x0000001f03037819 */ /* 0x000fe200000006ff */
[----:B------:R-:W-:-:S04]  /*3e10*/  IMAD.U32 R0, RZ, RZ, UR4 ;  /* 0x00000004ff007e24 */ /* 0x000fc8000f8e00ff */
[----:B------:R1:W2:Y:S03]  /*3e20*/  SYNCS.PHASECHK.TRANS64.TRYWAIT P0, [R0+URZ], R3 ;  /* 0x00000003000075a7 */ /* 0x0002a600080011ff */
[----:B--2---:R-:W-:Y:S05]  /*3e30*/  @!P0 NANOSLEEP.SYNCS 0x989680 ;  /* 0x009896800000895d */ /* 0x004fea0003900000 */
[----:B------:R-:W2:Y:S02]  /*3e40*/  @!P0 SYNCS.PHASECHK.TRANS64 P0, [R0+URZ], R3 ;  /* 0x00000003000085a7 */ /* 0x000ea400080010ff */
[----:B--2---:R-:W-:Y:S05]  /*3e50*/  @P0 BRA `(.L_x_77) ;  /* 0x0000000000200947 */ /* 0x004fea0003800000 */
.L_x_78:
[----:B--2---:R2:W4:Y:S02]  /*3e60*/  SYNCS.PHASECHK.TRANS64.TRYWAIT P0, [R0+URZ], R3 ;  /* 0x00000003000075a7 */ /* 0x00452400080011ff */
[----:B----4-:R-:W-:Y:S05]  /*3e70*/  @!P0 NANOSLEEP.SYNCS 0x989680 ;  /* 0x009896800000895d */ /* 0x010fea0003900000 */
[----:B------:R-:W4:Y:S02]  /*3e80*/  @!P0 SYNCS.PHASECHK.TRANS64 P0, [R0+URZ], R3 ;  /* 0x00000003000085a7 */ /* 0x000f2400080010ff */
[----:B----4-:R-:W-:Y:S05]  /*3e90*/  @!P0 BRA `(.L_x_78) ;  /* 0xfffffffc00f08947 */ /* 0x010fea000383ffff */
[----:B------:R-:W-:Y:S05]  /*3ea0*/  BRA `(.L_x_77) ;  /* 0x00000000000c7947 */ /* 0x000fea0003800000 */
.L_x_75:
[----:B------:R-:W-:-:S04]  /*3eb0*/  UIADD3 UR4, UPT, UPT, UR17, 0xf0, URZ ;  /* 0x000000f011047890 */ /* 0x000fc8000fffe0ff */
[----:B------:R-:W-:-:S09]  /*3ec0*/  UPRMT UR4, UR34, 0x654, UR4 ;  /* 0x0000065422047896 */ /* 0x000fd20008000004 */
[----:B------:R-:W-:Y:S03]  /*3ed0*/  SYNCS.ARRIVE.TRANS64.RED.A1T0 RZ, [UR4], RZ ;  /* 0x000000ffffff79a7 */ /* 0x000fe60008100404 */
.L_x_77:
[----:B-12---:R-:W-:Y:S01]  /*3ee0*/  SHF.L.U32 R3, RZ, 0x1f, RZ ;  /* 0x0000001fff037819 */ /* 0x006fe200000006ff */
[----:B------:R-:W-:Y:S01]  /*3ef0*/  UIADD3 UR4, UPT, UPT, UR17, 0xf0, URZ ;  /* 0x000000f011047890 */ /* 0x000fe2000fffe0ff */
[----:B------:R-:W-:Y:S02]  /*3f00*/  PLOP3.LUT P0, PT, PT, PT, UP0, 0x80, 0x8 ;  /* 0x000000000008781c */ /* 0x000fe40003f0f008 */
[----:B------:R-:W1:Y:S02]  /*3f10*/  SYNCS.PHASECHK.TRANS64.TRYWAIT P1, [UR17+0xf0], R3 ;  /* 0x0000f003ff0075a7 */ /* 0x000e640008021111 */
[----:B-1----:R-:W-:Y:S09]  /*3f20*/  @!P1 BRA `(.L_x_79) ;  /* 0x0000008000049947 */ /* 0x002ff20003800000 */
.L_x_172:
[----:B------:R-:W-:Y:S01]  /*3f30*/  @!UP0 UPRMT UR4, UR34, 0x654, UR4 ;  /* 0x0000065422048896 */ /* 0x000fe20008000004 */
[----:B------:R-:W-:Y:S01]  /*3f40*/  UMOV UR5, 0xffff ;  /* 0x0000ffff00057882 */ /* 0x000fe20000000000 */
[----:B------:R-:W-:-:S07]  /*3f50*/  UMOV UR6, 0x1 ;  /* 0x0000000100067882 */ /* 0x000fce0000000000 */
[----:B------:R-:W-:Y:S01]  /*3f60*/  @!P0 SYNCS.ARRIVE.TRANS64.RED.A1T0 RZ, [UR4], RZ ;  /* 0x000000ffffff89a7 */ /* 0x000fe20008100404 */
[----:B------:R-:W-:Y:S01]  /*3f70*/  NOP ;  /* 0x0000000000007918 */ /* 0x000fe20000000000 */
[----:B-1----:R-:W1:Y:S01]  /*3f80*/  LDS R0, [UR8+0x14] ;  /* 0x00001408ff007984 */ /* 0x002e620008000800 */
[----:B------:R-:W-:-:S04]  /*3f90*/  ULOP3.LUT UR4, UR32, 0xffff, URZ, 0xc0, !UPT ;  /* 0x0000ffff20047892 */ /* 0x000fc8000f8ec0ff */
[----:B------:R-:W-:-:S04]  /*3fa0*/  USHF.R.U32.HI UR4, URZ, 0x5, UR4 ;  /* 0x00000005ff047899 */ /* 0x000fc80008011604 */
[----:B------:R-:W-:Y:S02]  /*3fb0*/  USHF.L.U32 UR5, UR5, UR4, URZ ;  /* 0x0000000405057299 */ /* 0x000fe400080006ff */
[----:B------:R-:W-:-:S04]  /*3fc0*/  USHF.L.U32 UR4, UR6, UR4, URZ ;  /* 0x0000000406047299 */ /* 0x000fc800080006ff */
[----:B-1----:R-:W-:-:S04]  /*3fd0*/  LOP3.LUT R0, R0, UR5, RZ, 0xc0, !PT ;  /* 0x0000000500007c12 */ /* 0x002fc8000f8ec0ff */
[----:B------:R-:W-:-:S13]  /*3fe0*/  ISETP.NE.AND P0, PT, R0, UR5, PT ;  /* 0x0000000500007c0c */ /* 0x000fda000bf05270 */
[----:B------:R-:W-:Y:S05]  /*3ff0*/  @P0 BRA `(.L_x_80) ;  /* 0x0000000000580947 */ /* 0x000fea0003800000 */
[----:B------:R-:W1:Y:S02]  /*4000*/  LDS R0, [UR8+0x18] ;  /* 0x00001808ff007984 */ /* 0x000e640008000800 */
[----:B-1----:R-:W-:-:S04]  /*4010*/  LOP3.LUT R0, R0, UR4, RZ, 0xc0, !PT ;  /* 0x0000000400007c12 */ /* 0x002fc8000f8ec0ff */
[----:B------:R-:W-:-:S13]  /*4020*/  ISETP.NE.AND P0, PT, R0, UR4, PT ;  /* 0x0000000400007c0c */ /* 0x000fda000bf05270 */
[----:B------:R-:W-:Y:S05]  /*4030*/  @P0 BRA `(.L_x_81) ;  /* 0x00000000003c0947 */ /* 0x000fea0003800000 */
[----:B------:R-:W1:Y:S01]  /*4040*/  S2R R2, SR_LANEID ;  /* 0x0000000000027919 */ /* 0x000e620000000000 */
[----:B------:R-:W-:Y:S01]  /*4050*/  ULOP3.LUT UR5, URZ, UR5, URZ, 0x33, !UPT ;  /* 0x00000005ff057292 */ /* 0x000fe2000f8e33ff */
[----:B------:R-:W-:Y:S01]  /*4060*/  LOP3.LUT R4, RZ, UR4, RZ, 0x33, !PT ;  /* 0x00000004ff047c12 */ /* 0x000fe2000f8e33ff */
[----:B------:R-:W-:Y:S02]  /*4070*/  VOTEU.ANY UR4, UPT, PT ;  /* 0x0000000000047886 */ /* 0x000fe400038e0100 */
[----:B------:R-:W-:Y:S01]  /*4080*/  UFLO.U32 UR4, UR4 ;  /* 0x00000004000472bd */ /* 0x000fe200080e0000 */
[----:B------:R-:W2:Y:S01]  /*4090*/  REDUX UR6, R4 ;  /* 0x00000000040673c4 */ /* 0x000ea20000000000 */
[----:B------:R-:W-:-:S06]  /*40a0*/  IMAD.U32 R0, RZ, RZ, UR5 ;  /* 0x00000005ff007e24 */ /* 0x000fcc000f8e00ff */
[----:B------:R4:W-:Y:S01]  /*40b0*/  UTCATOMSWS.AND URZ, UR5 ;  /* 0x0000000500ff79e3 */ /* 0x0009e20008000000 */
[----:B------:R-:W3:Y:S01]  /*40c0*/  REDUX UR7, R0 ;  /* 0x00000000000773c4 */ /* 0x000ee20000000000 */
[----:B-1----:R-:W-:Y:S01]  /*40d0*/  ISETP.EQ.U32.AND P0, PT, R2, UR4, PT ;  /* 0x0000000402007c0c */ /* 0x002fe2000bf02070 */
[----:B--2---:R-:W-:Y:S01]  /*40e0*/  IMAD.U32 R2, RZ, RZ, UR6 ;  /* 0x00000006ff027e24 */ /* 0x004fe2000f8e00ff */
[----:B---3--:R-:W-:-:S11]  /*40f0*/  MOV R3, UR7 ;  /* 0x0000000700037c02 */ /* 0x008fd60008000f00 */
[----:B------:R4:W-:Y:S04]  /*4100*/  @P0 ATOMS.AND RZ, [UR8+0x14], R3 ;  /* 0x00001403ffff098c */ /* 0x0009e8000a800008 */
[----:B------:R4:W-:Y:S01]  /*4110*/  @P0 ATOMS.AND RZ, [UR8+0x18], R2 ;  /* 0x00001802ffff098c */ /* 0x0009e2000a800008 */
[----:B------:R-:W-:Y:S05]  /*4120*/  BRA `(.L_x_82) ;  /* 0x0000000000147947 */ /* 0x000fea0003800000 */
.L_x_81:
[----:B------:R-:W-:Y:S02]  /*4130*/  MOV R2, 0x4150 ;  /* 0x0000415000027802 */ /* 0x000fe40000000f00 */
[----:B---3-5:R-:W-:Y:S05]  /*4140*/  CALL.REL.NOINC `($__internal_0_$__cuda_sm10x_tcgen05_guardrail_trap_col_being_dealloced_not_returned_by_alloc) ;  /* 0x0000008000e47944 */ /* 0x028fea0003c00000 */
[----:B------:R-:W-:Y:S05]  /*4150*/  BRA `(.L_x_82) ;  /* 0x0000000000087947 */ /* 0x000fea0003800000 */
.L_x_80:
[----:B------:R-:W-:Y:S02]  /*4160*/  MOV R2, 0x4180 ;  /* 0x0000418000027802 */ /* 0x000fe40000000f00 */
[----:B---3-5:R-:W-:Y:S05]  /*4170*/  CALL.REL.NOINC `($__internal_2_$__cuda_sm10x_tcgen05_guardrail_trap_unallocated_columns_being_dealloced) ;  /* 0x0000008000f07944 */ /* 0x028fea0003c00000 */
.L_x_82:
[----:B------:R-:W-:Y:S01]  /*4180*/  NOP ;  /* 0x0000000000007918 */ /* 0x000fe20000000000 */
[----:B----4-:R-:W-:Y:S05]  /*4190*/  EXIT ;  /* 0x000000000000794d */ /* 0x010fea0003800000 */
.L_x_55:
[----:B------:R-:W-:-:S09]  /*41a0*/  UISETP.NE.OR UP0, UPT, UR17, 0x3, !UP3 ;  /* 0x000000031100788c */ /* 0x000fd2000df05670 */
[----:B------:R-:W-:Y:S05]  /*41b0*/  BRA.U UP0, `(.L_x_83) ;  /* 0x0000001100547547 */ /* 0x000fea000b800000 */
[----:B------:R-:W1:Y:S01]  /*41c0*/  LDCU UR31, c[0x0][0x370] ;  /* 0x00006e00ff1f77ac */ /* 0x000e620008000800 */
[----:B------:R-:W2:Y:S01]  /*41d0*/  LDC.64 R16, c[0x0][0x348] ;  /* 0x0000d200ff107b82 */ /* 0x000ea20000000a00 */
[----:B------:R-:W-:Y:S02]  /*41e0*/  HFMA2 R13, -RZ, RZ, 0, 0 ;  /* 0x00000000ff0d7431 */ /* 0x000fe400000001ff */
[----:B------:R-:W-:Y:S01]  /*41f0*/  IMAD.MOV.U32 R15, RZ, RZ, 0x1 ;  /* 0x00000001ff0f7424 */ /* 0x000fe200078e00ff */
[----:B------:R-:W1:Y:S01]  /*4200*/  LDCU.128 UR48, c[0x0][0xb10] ;  /* 0x00016200ff3077ac */ /* 0x000e620008000c00 */
[----:B------:R-:W-:Y:S01]  /*4210*/  IMAD.MOV.U32 R14, RZ, RZ, RZ ;  /* 0x000000ffff0e7224 */ /* 0x000fe200078e00ff */
[----:B------:R-:W-:Y:S01]  /*4220*/  MOV R7, 0x4000 ;  /* 0x0000400000077802 */ /* 0x000fe20000000f00 */
[----:B------:R-:W3:Y:S01]  /*4230*/  LDCU UR30, c[0x0][0x374] ;  /* 0x00006e80ff1e77ac */ /* 0x000ee20008000800 */
[----:B------:R-:W4:Y:S01]  /*4240*/  LDC.64 R2, c[0x0][0x888] ;  /* 0x00022200ff027b82 */ /* 0x000f220000000a00 */
[----:B------:R-:W3:Y:S01]  /*4250*/  LDCU UR15, c[0x0][0xb0c] ;  /* 0x00016180ff0f77ac */ /* 0x000ee20008000800 */
[----:B------:R-:W2:Y:S06]  /*4260*/  LDCU UR40, c[0x0][0xb20] ;  /* 0x00016400ff2877ac */ /* 0x000eac0008000800 */
[----:B------:R-:W4:Y:S01]  /*4270*/  LDC.64 R4, c[0x0][0x890] ;  /* 0x00022400ff047b82 */ /* 0x000f220000000a00 */
[----:B------:R-:W2:Y:S01]  /*4280*/  LDCU UR4, c[0x0][0xb30] ;  /* 0x00016600ff0477ac */ /* 0x000ea20008000800 */
[----:B------:R-:W-:Y:S01]  /*4290*/  UMOV UR21, 0x400 ;  /* 0x0000040000157882 */ /* 0x000fe20000000000 */
[----:B-1----:R-:W-:-:S02]  /*42a0*/  UIMAD.WIDE.U32 UR6, UR31, UR48, URZ ;  /* 0x000000301f0672a5 */ /* 0x002fc4000f8e00ff */
[----:B---3--:R-:W-:Y:S02]  /*42b0*/  UIMAD.WIDE.U32 UR8, UR30, UR51, URZ ;  /* 0x000000331e0872a5 */ /* 0x008fe4000f8e00ff */
[----:B------:R-:W-:Y:S02]  /*42c0*/  ULEA UR21, UR47, UR21, 0x18 ;  /* 0x000000152f157291 */ /* 0x000fe4000f8ec0ff */
[----:B------:R-:W-:Y:S02]  /*42d0*/  UPLOP3.LUT UP3, UPT, UPT, UPT, UPT, 0x40, 0x4 ;  /* 0x000000000004789c */ /* 0x000fe40003f6e870 */
[----:B------:R-:W-:Y:S01]  /*42e0*/  UIADD3 UR37, UPT, UPT, UR21, 0x58, URZ ;  /* 0x0000005815257890 */ /* 0x000fe2000fffe0ff */
[----:B------:R-:W-:Y:S01]  /*42f0*/  UMOV UR6, UR7 ;  /* 0x0000000700067c82 */ /* 0x000fe20008000000 */
[----:B------:R-:W-:Y:S01]  /*4300*/  UMOV UR38, UR9 ;  /* 0x0000000900267c82 */ /* 0x000fe20008000000 */
[----:B------:R-:W-:Y:S02]  /*4310*/  UISETP.GE.AND UP0, UPT, UR42, 0x1, UPT ;  /* 0x000000012a00788c */ /* 0x000fe4000bf06270 */
[----:B------:R-:W-:Y:S01]  /*4320*/  UISETP.NE.AND UP4, UPT, UR42, 0x1, UPT ;  /* 0x000000012a00788c */ /* 0x000fe2000bf85270 */
[----:B------:R-:W1:Y:S01]  /*4330*/  LDCU.64 UR22, c[0x0][0xb28] ;  /* 0x00016500ff1677ac */ /* 0x000e620008000a00 */
[----:B------:R-:W-:-:S02]  /*4340*/  UISETP.NE.AND UP6, UPT, UR15, 0x1, UPT ;  /* 0x000000010f00788c */ /* 0x000fc4000bfc5270 */
[----:B------:R-:W-:Y:S02]  /*4350*/  UISETP.NE.AND UP5, UPT, UR50, 0x1, UPT ;  /* 0x000000013200788c */ /* 0x000fe4000bfa5270 */
[----:B------:R-:W-:Y:S02]  /*4360*/  UIADD3 UR33, UPT, UPT, UR21, 0x40, URZ ;  /* 0x0000004015217890 */ /* 0x000fe4000fffe0ff */
[----:B------:R-:W-:Y:S02]  /*4370*/  UIADD3 UR25, UPT, UPT, UR21, 0x48, URZ ;  /* 0x0000004815197890 */ /* 0x000fe4000fffe0ff */
[----:B------:R-:W-:Y:S02]  /*4380*/  UIADD3 UR17, UPT, UPT, UR21, 0x50, URZ ;  /* 0x0000005015117890 */ /* 0x000fe4000fffe0ff */
[----:B------:R-:W-:Y:S02]  /*4390*/  UPRMT UR37, UR47, 0x654, UR37 ;  /* 0x000006542f257896 */ /* 0x000fe40008000025 */
[----:B------:R-:W-:-:S02]  /*43a0*/  USHF.R.U32.HI UR39, URZ, UR49, UR6 ;  /* 0x00000031ff277299 */ /* 0x000fc40008011606 */
[----:B--2---:R-:W-:Y:S02]  /*43b0*/  USHF.R.U32.HI UR38, URZ, UR40, UR38 ;  /* 0x00000028ff267299 */ /* 0x004fe40008011626 */
[----:B------:R-:W-:-:S11]  /*43c0*/  UISETP.NE.AND UP2, UPT, UR4, 0x1, UPT ;  /* 0x000000010400788c */ /* 0x000fd6000bf45270 */
.L_x_94:
[C---:B------:R-:W-:Y:S02]  /*43d0*/  LEA R12, R14.reuse, UR21, 0x3 ;  /* 0x000000150e0c7c11 */ /* 0x040fe4000f8e18ff */
[----:B------:R-:W-:Y:S02]  /*43e0*/  SHF.L.U32 R9, R13, 0x1f, RZ ;  /* 0x0000001f0d097819 */ /* 0x000fe400000006ff */
[----:B------:R-:W-:Y:S02]  /*43f0*/  LEA R10, R14, UR21, 0x4 ;  /* 0x000000150e0a7c11 */ /* 0x000fe4000f8e20ff */
[----:B--2---:R-:W2:Y:S02]  /*4400*/  SYNCS.PHASECHK.TRANS64.TRYWAIT P0, [R12+URZ+0x90], R9 ;  /* 0x000090090c0075a7 */ /* 0x004ea400080011ff */
[----:B--2---:R-:W-:Y:S05]  /*4410*/  @!P0 BRA `(.L_x_84) ;  /* 0x0000007800e08947 */ /* 0x004fea0003800000 */
.L_x_173:
[----:B--2---:R-:W2:Y:S01]  /*4420*/  LDS.128 R8, [R10+0x100] ;  /* 0x000100000a087984 */ /* 0x004ea20000000c00 */
[----:B------:R-:W-:Y:S01]  /*4430*/  UISETP.GE.AND UP0, UPT, UR42, 0x1, UPT ;  /* 0x000000012a00788c */ /* 0x000fe2000bf06270 */
[----:B------:R-:W-:Y:S01]  /*4440*/  @!PT LDS RZ, [RZ] ;  /* 0x00000000fffff984 */ /* 0x000fe20000000800 */
[----:B------:R-:W-:Y:S01]  /*4450*/  @!PT LDS RZ, [RZ] ;  /* 0x00000000fffff984 */ /* 0x000fe20000000800 */
[----:B------:R-:W-:Y:S01]  /*4460*/  @!PT LDS RZ, [RZ] ;  /* 0x00000000fffff984 */ /* 0x000fe20000000800 */
[----:B------:R-:W-:Y:S01]  /*4470*/  @!PT LDS RZ, [RZ] ;  /* 0x00000000fffff984 */ /* 0x000fe20000000800 */
[----:B------:R3:W-:Y:S06]  /*4480*/  MEMBAR.ALL.CTA ;  /* 0x0000000000007992 */ /* 0x0007ec0000008000 */
[----:B---3--:R-:W3:Y:S01]  /*4490*/  FENCE.VIEW.ASYNC.S ;  /* 0x00000000000073c6 */ /* 0x008ee20000000000 */
[----:B--2---:R-:W-:Y:S11]  /*44a0*/  LOP3.LUT P0, RZ, R10, 0x1, RZ, 0xc0, !PT ;  /* 0x000000010aff7812 */ /* 0x004ff6000780c0ff */
[----:B------:R-:W-:Y:S02]  /*44b0*/  @!UPT UIADD3 URZ, UPT, UPT, URZ, URZ, URZ ;  /* 0x000000fffffff290 */ /* 0x000fe4000fffe0ff */
[----:B---3--:R-:W-:Y:S01]  /*44c0*/  VOTEU.ANY UP1, P0 ;  /* 0x0000000000ff7886 */ /* 0x008fe20000020100 */
[----:B------:R-:W-:Y:S11]  /*44d0*/  PLOP3.LUT P0, PT, PT, PT, UP1, 0x80, 0x8 ;  /* 0x000000000008781c */ /* 0x000ff60003f0f018 */
[----:B------:R-:W-:Y:S02]  /*44e0*/  @!UPT UIADD3 URZ, UPT, UPT, URZ, URZ, URZ ;  /* 0x000000fffffff290 */ /* 0x000fe4000fffe0ff */
[----:B------:R-:W-:Y:S02]  /*44f0*/  @P0 SHF.R.U32.HI R0, RZ, 0x10, R9 ;  /* 0x00000010ff000819 */ /* 0x000fe40000011609 */
[----:B------:R-:W-:Y:S02]  /*4500*/  @P0 MOV R6, R8 ;  /* 0x0000000800060202 */ /* 0x000fe40000000f00 */
[----:B------:R-:W-:Y:S01]  /*4510*/  @P0 R2UR UR4, R0 ;  /* 0x00000000000402ca */ /* 0x000fe200000e0000 */
[----:B------:R-:W-:Y:S01]  /*4520*/  VIADD R0, R12, 0xa0 ;  /* 0x000000a00c007836 */ /* 0x000fe20000000000 */
[----:B------:R-:W-:Y:S02]  /*4530*/  @P0 LOP3.LUT R8, R9, 0xffff, RZ, 0xc0, !PT ;  /* 0x0000ffff09080812 */ /* 0x000fe400078ec0ff */
[----:B------:R-:W-:Y:S02]  /*4540*/  @P0 R2UR UR6, R6 ;  /* 0x00000000060602ca */ /* 0x000fe400000e0000 */
[----:B------:R-:W-:Y:S02]  /*4550*/  PRMT R0, RZ, 0x654, R0 ;  /* 0x00000654ff007816 */ /* 0x000fe40000000000 */
[----:B------:R-:W-:Y:S02]  /*4560*/  @P0 R2UR UR5, R8 ;  /* 0x00000000080502ca */ /* 0x000fe400000e0000 */
[----:B------:R2:W-:Y:S03]  /*4570*/  SYNCS.ARRIVE.TRANS64.RED.A1T0 RZ, [R0+URZ], RZ ;  /* 0x000000ff00ff79a7 */ /* 0x0005e600081004ff */
[----:B------:R-:W-:Y:S04]  /*4580*/  @UP1 UMOV UR29, UR4 ;  /* 0x00000004001d1c82 */ /* 0x000fe80008000000 */
[----:B------:R-:W-:Y:S04]  /*4590*/  @UP1 UMOV UR14, UR6 ;  /* 0x00000006000e1c82 */ /* 0x000fe80008000000 */
[----:B------:R-:W-:Y:S01]  /*45a0*/  @UP1 UMOV UR13, UR5 ;  /* 0x00000005000d1c82 */ /* 0x000fe20008000000 */
[----:B------:R-:W-:Y:S05]  /*45b0*/  BRA.U !UP0, `(.L_x_85) ;  /* 0x0000000108a47547 */ /* 0x000fea000b800000 */
[----:B------:R-:W-:Y:S02]  /*45c0*/  UIMAD.WIDE.U32 UR18, UR13, UR51, URZ ;  /* 0x000000330d1272a5 */ /* 0x000fe4000f8e00ff */
[----:B------:R-:W-:Y:S02]  /*45d0*/  UIMAD.WIDE.U32 UR26, UR14, UR48, URZ ;  /* 0x000000300e1a72a5 */ /* 0x000fe4000f8e00ff */
[----:B------:R-:W-:Y:S02]  /*45e0*/  USEL UR4, UR30, UR38, !UP5 ;  /* 0x000000261e047287 */ /* 0x000fe4000e800000 */
[----:B------:R-:W-:Y:S02]  /*45f0*/  USEL UR7, UR31, UR39, !UP6 ;  /* 0x000000271f077287 */ /* 0x000fe4000f000000 */
[----:B-1----:R-:W-:Y:S02]  /*4600*/  UIMAD.WIDE.U32 UR8, UR4, UR22, URZ ;  /* 0x00000016040872a5 */ /* 0x002fe4000f8e00ff */
[----:B------:R-:W-:Y:S01]  /*4610*/  UIMAD.WIDE.U32 UR10, UR7, UR22, URZ ;  /* 0x00000016070a72a5 */ /* 0x000fe2000f8e00ff */
[----:B------:R-:W-:Y:S02]  /*4620*/  UMOV UR5, UR19 ;  /* 0x0000001300057c82 */ /* 0x000fe40008000000 */
[----:B------:R-:W-:Y:S03]  /*4630*/  USHF.R.U32.HI UR6, URZ, UR40, UR5 ;  /* 0x00000028ff067299 */ /* 0x000fe60008011605 */
[----:B------:R-:W-:Y:S01]  /*4640*/  UMOV UR5, UR27 ;  /* 0x0000001b00057c82 */ /* 0x000fe20008000000 */
[----:B------:R-:W-:Y:S02]  /*4650*/  USEL UR6, UR13, UR6, !UP5 ;  /* 0x000000060d067287 */ /* 0x000fe4000e800000 */
[----:B------:R-:W-:Y:S03]  /*4660*/  USHF.R.U32.HI UR12, URZ, UR49, UR5 ;  /* 0x00000031ff0c7299 */ /* 0x000fe60008011605 */
[----:B------:R-:W-:Y:S02]  /*4670*/  UMOV UR5, UR9 ;  /* 0x0000000900057c82 */ /* 0x000fe40008000000 */
[----:B------:R-:W-:Y:S03]  /*4680*/  @UP4 USHF.R.U32.HI UR4, URZ, UR23, UR5 ;  /* 0x00000017ff044299 */ /* 0x000fe60008011605 */
[----:B------:R-:W-:Y:S01]  /*4690*/  UMOV UR5, UR11 ;  /* 0x0000000b00057c82 */ /* 0x000fe20008000000 */
[----:B------:R-:W-:Y:S02]  /*46a0*/  UIMAD UR4, UR42, UR4, URZ ;  /* 0x000000042a0472a4 */ /* 0x000fe4000f8e02ff */
[----:B------:R-:W-:Y:S02]  /*46b0*/  @UP4 USHF.R.U32.HI UR7, URZ, UR23, UR5 ;  /* 0x00000017ff074299 */ /* 0x000fe40008011605 */
[----:B------:R-:W-:Y:S02]  /*46c0*/  UIMAD.WIDE.U32 UR10, UR6, UR22, URZ ;  /* 0x00000016060a72a5 */ /* 0x000fe4000f8e00ff */
[----:B------:R-:W-:Y:S02]  /*46d0*/  USEL UR5, UR14, UR12, !UP6 ;  /* 0x0000000c0e057287 */ /* 0x000fe4000f000000 */
[----:B------:R-:W-:Y:S02]  /*46e0*/  UIMAD UR8, UR42, UR7, URZ ;  /* 0x000000072a0872a4 */ /* 0x000fe4000f8e02ff */
[----:B------:R-:W-:Y:S03]  /*46f0*/  UISETP.GE.AND UP0, UPT, UR6, UR4, UPT ;  /* 0x000000040600728c */ /* 0x000fe6000bf06270 */
[----:B------:R-:W-:Y:S01]  /*4700*/  UMOV UR4, UR11 ;  /* 0x0000000b00047c82 */ /* 0x000fe20008000000 */
[----:B------:R-:W-:Y:S02]  /*4710*/  UISETP.GE.OR UP0, UPT, UR5, UR8, UP0 ;  /* 0x000000080500728c */ /* 0x000fe40008706670 */
[----:B------:R-:W-:Y:S02]  /*4720*/  USHF.R.U32.HI UR4, URZ, UR23, UR4 ;  /* 0x00000017ff047299 */ /* 0x000fe40008011604 */
[----:B------:R-:W-:Y:S02]  /*4730*/  UIMAD.WIDE.U32 UR8, UR5, UR22, URZ ;  /* 0x00000016050872a5 */ /* 0x000fe4000f8e00ff */
[----:B------:R-:W-:Y:S04]  /*4740*/  USEL UR10, UR6, UR4, !UP4 ;  /* 0x00000004060a7287 */ /* 0x000fe8000e000000 */
[----:B------:R-:W-:Y:S01]  /*4750*/  UIADD3 UR11, UPT, UPT, -UR10, URZ, URZ ;  /* 0x000000ff0a0b7290 */ /* 0x000fe2000fffe1ff */
[----:B------:R-:W-:Y:S02]  /*4760*/  @!UP0 UMOV UR4, UR9 ;  /* 0x0000000900048c82 */ /* 0x000fe40008000000 */
[----:B------:R-:W-:Y:S02]  /*4770*/  @!UP0 USHF.R.U32.HI UR4, URZ, UR23, UR4 ;  /* 0x00000017ff048299 */ /* 0x000fe40008011604 */
[----:B------:R-:W-:Y:S02]  /*4780*/  UIMAD UR8, UR42, UR11, UR6 ;  /* 0x0000000b2a0872a4 */ /* 0x000fe4000f8e0206 */
[----:B------:R-:W-:Y:S04]  /*4790*/  @!UP0 USEL UR4, UR5, UR4, !UP4 ;  /* 0x0000000405048287 */ /* 0x000fe8000e000000 */
[----:B------:R-:W-:Y:S02]  /*47a0*/  @!UP0 UIMAD UR8, UR7, UR8, UR4 ;  /* 0x00000008070882a4 */ /* 0x000fe4000f8e0204 */
[----:B------:R-:W-:Y:S02]  /*47b0*/  @!UP0 UIADD3 UR9, UPT, UPT, UR10, -UR4, URZ ;  /* 0x800000040a098290 */ /* 0x000fe4000fffe0ff */
[----:B------:R-:W-:Y:S02]  /*47c0*/  UIADD3 UR4, UPT, UPT, -UR5, URZ, URZ ;  /* 0x000000ff05047290 */ /* 0x000fe4000fffe1ff */
[----:B------:R-:W-:Y:S02]  /*47d0*/  UIADD3 UR7, UPT, UPT, -UR6, URZ, URZ ;  /* 0x000000ff06077290 */ /* 0x000fe4000fffe1ff */
[----:B------:R-:W-:Y:S02]  /*47e0*/  @!UP0 UIMAD UR6, UR9, UR42, UR5 ;  /* 0x0000002a090682a4 */ /* 0x000fe4000f8e0205 */
[----:B------:R-:W-:Y:S02]  /*47f0*/  UIMAD UR14, UR15, UR4, UR14 ;  /* 0x000000040f0e72a4 */ /* 0x000fe4000f8e020e */
[----:B------:R-:W-:Y:S01]  /*4800*/  UIMAD UR13, UR50, UR7, UR13 ;  /* 0x00000007320d72a4 */ /* 0x000fe2000f8e020d */
[----:B------:R-:W-:Y:S02]  /*4810*/  @!UP0 UMOV UR5, UR8 ;  /* 0x0000000800058c82 */ /* 0x000fe40008000000 */
[----:B------:R-:W-:Y:S02]  /*4820*/  UIMAD UR14, UR5, UR15, UR14 ;  /* 0x0000000f050e72a4 */ /* 0x000fe4000f8e020e */
[----:B------:R-:W-:Y:S11]  /*4830*/  UIMAD UR13, UR6, UR50, UR13 ;  /* 0x00000032060d72a4 */ /* 0x000ff6000f8e020d */
[----:B------:R-:W-:Y:S01]  /*4840*/  @!UPT UIADD3 URZ, UPT, UPT, URZ, URZ, URZ ;  /* 0x000000fffffff290 */ /* 0x000fe2000fffe0ff */
.L_x_85:
[----:B------:R-:W3:Y:S01]  /*4850*/  @!UP2 LDCU.128 UR8, c[0x0][0xb10] ;  /* 0x00016200ff08a7ac */ /* 0x000ee20008000c00 */
[C---:B----4-:R-:W-:Y:S02]  /*4860*/  ISETP.NE.U32.AND P1, PT, R4.reuse, RZ, PT ;  /* 0x000000ff0400720c */ /* 0x050fe40003f25070 */
[----:B------:R-:W-:Y:S02]  /*4870*/  ISETP.NE.U32.AND P0, PT, R4, RZ, PT ;  /* 0x000000ff0400720c */ /* 0x000fe40003f05070 */
[C---:B------:R-:W-:Y:S02]  /*4880*/  ISETP.NE.AND.EX P1, PT, R5.reuse, RZ, PT, P1 ;  /* 0x000000ff0500720c */ /* 0x040fe40003f25310 */
[----:B------:R-:W-:Y:S01]  /*4890*/  ISETP.NE.AND.EX P0, PT, R5, RZ, PT, P0 ;  /* 0x000000ff0500720c */ /* 0x000fe20003f05300 */
[----:B------:R-:W4:Y:S01]  /*48a0*/  @!UP2 LDCU UR5, c[0x0][0xb0c] ;  /* 0x00016180ff05a7ac */ /* 0x000f220008000800 */
[----:B------:R-:W-:Y:S01]  /*48b0*/  SHF.L.U32 R9, R15, 0x1f, RZ ;  /* 0x0000001f0f097819 */ /* 0x000fe200000006ff */
[----:B------:R-:W-:Y:S02]  /*48c0*/  USHF.L.U32 UR35, UR16, 0x7, URZ ;  /* 0x0000000710237899 */ /* 0x000fe400080006ff */
[----:B------:R-:W-:Y:S02]  /*48d0*/  USHF.L.U32 UR34, UR20, 0x8, URZ ;  /* 0x0000000814227899 */ /* 0x000fe400080006ff */
[----:B---3--:R-:W-:Y:S07]  /*48e0*/  UIMAD.WIDE.U32 UR6, UR14, UR8, URZ ;  /* 0x000000080e0672a5 */ /* 0x008fee000f8e00ff */
[----:B------:R-:W-:Y:S01]  /*48f0*/  @!UP2 UMOV UR4, UR7 ;  /* 0x000000070004ac82 */ /* 0x000fe20008000000 */
[----:B----4-:R-:W-:Y:S02]  /*4900*/  @!UP2 UISETP.NE.AND UP0, UPT, UR5, 0x1, UPT ;  /* 0x000000010500a88c */ /* 0x010fe4000bf05270 */
[----:B------:R-:W-:Y:S02]  /*4910*/  @!UP2 USHF.R.U32.HI UR4, URZ, UR9, UR4 ;  /* 0x00000009ff04a299 */ /* 0x000fe40008011604 */
[----:B------:R-:W-:Y:S02]  /*4920*/  UIMAD.WIDE.U32 UR6, UR13, UR11, URZ ;  /* 0x0000000b0d0672a5 */ /* 0x000fe4000f8e00ff */
[----:B------:R-:W-:Y:S02]  /*4930*/  @!UP2 USEL UR8, UR14, UR4, !UP0 ;  /* 0x000000040e08a287 */ /* 0x000fe4000c000000 */
[----:B------:R-:W-:Y:S03]  /*4940*/  @!UP2 UISETP.NE.AND UP0, UPT, UR10, 0x1, UPT ;  /* 0x000000010a00a88c */ /* 0x000fe6000bf05270 */
[----:B------:R-:W-:Y:S02]  /*4950*/  @!UP2 UMOV UR6, UR7 ;  /* 0x000000070006ac82 */ /* 0x000fe40008000000 */
[----:B------:R-:W3:Y:S02]  /*4960*/  @!UP2 LDCU UR4, c[0x0][0xb20] ;  /* 0x00016400ff04a7ac */ /* 0x000ee40008000800 */
[----:B---3--:R-:W-:Y:S04]  /*4970*/  @!UP2 USHF.R.U32.HI UR6, URZ, UR4, UR6 ;  /* 0x00000004ff06a299 */ /* 0x008fe80008011606 */
[----:B------:R-:W-:Y:S04]  /*4980*/  @!UP2 USEL UR6, UR13, UR6, !UP0 ;  /* 0x000000060d06a287 */ /* 0x000fe8000c000000 */
[----:B------:R-:W-:Y:S02]  /*4990*/  @!UP2 UIADD3 UR4, UPT, UPT, -UR8, UR6, URZ ;  /* 0x000000060804a290 */ /* 0x000fe4000fffe1ff */
[----:B------:R-:W-:Y:S02]  /*49a0*/  @!UP2 UIADD3 UR6, UPT, UPT, UR8, -UR6, URZ ;  /* 0x800000060806a290 */ /* 0x000fe4000fffe0ff */
[----:B------:R-:W-:Y:S02]  /*49b0*/  @!UP2 UIMAD UR14, UR4, UR5, UR14 ;  /* 0x00000005040ea2a4 */ /* 0x000fe4000f8e020e */
[----:B------:R-:W-:Y:S01]  /*49c0*/  @!UP2 UIMAD UR13, UR6, UR10, UR13 ;  /* 0x0000000a060da2a4 */ /* 0x000fe2000f8e020d */
[----:B------:R-:W-:Y:S11]  /*49d0*/  BRA.U UP3, `(.L_x_86) ;  /* 0x0000000103107547 */ /* 0x000ff6000b800000 */
[----:B--2---:R-:W-:Y:S04]  /*49e0*/  MOV R0, UR41 ;  /* 0x0000002900007c02 */ /* 0x004fe80008000f00 */
[----:B------:R-:W-:Y:S04]  /*49f0*/  SHF.L.U32 R11, R0, 0x1f, RZ ;  /* 0x0000001f000b7819 */ /* 0x000fe800000006ff */
[----:B------:R-:W2:Y:S02]  /*4a00*/  SYNCS.PHASECHK.TRANS64.TRYWAIT P2, [UR21+0x88], R11 ;  /* 0x0000880bff0075a7 */ /* 0x000ea40008041115 */
[----:B--2---:R-:W-:Y:S05]  /*4a10*/  @!P2 BRA `(.L_x_87) ;  /* 0x000000740074a947 */ /* 0x004fea0003800000 */
.L_x_86:
[----:B------:R-:W-:Y:S05]  /*4a20*/  @!P1 BRA `(.L_x_88) ;  /* 0x0000000000309947 */ /* 0x000fea0003800000 */
[----:B------:R-:W-:Y:S01]  /*4a30*/  ISETP.NE.U32.AND P1, PT, R2, RZ, PT ;  /* 0x000000ff0200720c */ /* 0x000fe20003f25070 */
[----:B------:R-:W3:Y:S01]  /*4a40*/  LDCU.64 UR4, c[0x0][0x358] ;  /* 0x00006b00ff0477ac */ /* 0x000ee20008000a00 */
[----:B------:R-:W-:Y:S02]  /*4a50*/  IMAD.MOV.U32 R146, RZ, RZ, 0x1 ;  /* 0x00000001ff927424 */ /* 0x000fe400078e00ff */
[----:B------:R-:W-:Y:S11]  /*4a60*/  ISETP.NE.AND.EX P1, PT, R3, RZ, PT, P1 ;  /* 0x000000ff0300720c */ /* 0x000ff60003f25310 */
[----:B------:R-:W-:Y:S02]  /*4a70*/  @!UPT UIADD3 URZ, UPT, UPT, URZ, URZ, URZ ;  /* 0x000000fffffff290 */ /* 0x000fe4000fffe0ff */
[----:B--2---:R-:W2:Y:S01]  /*4a80*/  @P1 LDC.64 R10, c[0x0][0x888] ;  /* 0x00022200ff0a1b82 */ /* 0x004ea20000000a00 */
[----:B------:R-:W-:Y:S04]  /*4a90*/  @P1 IMAD R0, R4, UR36, RZ ;  /* 0x0000002404001c24 */ /* 0x000fe8000f8e02ff */
[----:B--2---:R-:W-:Y:S04]  /*4aa0*/  @P1 IMAD.WIDE R10, R0, 0x4, R10 ;  /* 0x00000004000a1825 */ /* 0x004fe800078e020a */
[----:B------:R-:W-:Y:S01]  /*4ab0*/  HFMA2 R0, -RZ, RZ, 0, 5.9604644775390625e-08 ;  /* 0x00000001ff007431 */ /* 0x000fe200000001ff */
[----:B---3-5:R3:W5:Y:S04]  /*4ac0*/  @P1 LDG.E R73, desc[UR4][R10.64] ;  /* 0x000000040a491981 */ /* 0x028768000c1e1900 */
[----:B------:R-:W-:Y:S01]  /*4ad0*/  @!P1 PRMT R146, R0, 0x7610, R146 ;  /* 0x0000761000929816 */ /* 0x000fe20000000092 */
[----:B---3--:R-:W4:Y:S06]  /*4ae0*/  @!P1 LDC R73, c[0x0][0x880] ;  /* 0x00022000ff499b82 */ /* 0x008f2c0000000800 */
.L_x_88:
[----:B----45:R-:W-:Y:S01]  /*4af0*/  @!P0 FSETP.EQ.AND P1, PT, R73, RZ, PT ;  /* 0x000000ff4900820b */ /* 0x030fe20003f22000 */
[----:B------:R-:W-:Y:S01]  /*4b00*/  @!UPT UIADD3 URZ, UPT, UPT, URZ, URZ, URZ ;  /* 0x000000fffffff290 */ /* 0x000fe2000fffe0ff */
[----:B------:R-:W-:Y:S11]  /*4b10*/  @!P0 BRA `(.L_x_89) ;  /* 0x0000000000188947 */ /* 0x000ff60003800000 */
[----:B------:R-:W-:Y:S02]  /*4b20*/  LOP3.LUT P0, RZ, R146, 0xff, RZ, 0xc0, !PT ;  /* 0x000000ff92ff7812 */ /* 0x000fe4000780c0ff */
[----:B------:R-:W-:Y:S04]  /*4b30*/  ISETP.NE.U32.AND P1, PT, R2, RZ, PT ;  /* 0x000000ff0200720c */ /* 0x000fe80003f25070 */
[----:B------:R-:W-:Y:S04]  /*4b40*/  ISETP.NE.AND.EX P1, PT, R3, RZ, PT, P1 ;  /* 0x000000ff0300720c */ /* 0x000fe80003f25310 */
[----:B------:R-:W-:Y:S03]  /*4b50*/  PLOP3.LUT P1, PT, P1, PT, PT, 0x8, 0x80 ;  /* 0x000000000080781c */ /* 0x000fe60000f2e170 */
[----:B------:R-:W-:Y:S11]  /*4b60*/  @P0 FSETP.EQ.AND P1, PT, R73, RZ, PT ;  /* 0x000000ff4900020b */ /* 0x000ff60003f22000 */
[----:B------:R-:W-:Y:S02]  /*4b70*/  @!UPT UIADD3 URZ, UPT, UPT, URZ, URZ, URZ ;  /* 0x000000fffffff290 */ /* 0x000fe4000fffe0ff */
.L_x_89:
[----:B------:R-:W3:Y:S01]  /*4b80*/  SYNCS.PHASECHK.TRANS64.TRYWAIT P2, [UR21+0x60], R9 ;  /* 0x00006009ff0075a7 */ /* 0x000ee20008041115 */
[----:B------:R-:W-:Y:S04]  /*4b90*/  ELECT P0, URZ, PT ;  /* 0x0000000000ff782f */ /* 0x000fe80003800000 */
[----:B------:R-:W-:Y:S11]  /*4ba0*/  PLOP3.LUT P1, PT, P1, P0, PT, 0xf2, 0x2f ;  /* 0x00000000002f781c */ /* 0x000ff60000f21e72 */
[----:B------:R-:W-:Y:S02]  /*4bb0*/  @!UPT UIADD3 URZ, UPT, UPT, URZ, URZ, URZ ;  /* 0x000000fffffff290 */ /* 0x000fe4000fffe0ff */
[----:B------:R-:W-:Y:S05]  /*4bc0*/  @!P1 IADD3 R8, P0, PT, R16, 0x580, RZ ;  /* 0x0000058010089810 */ /* 0x000fea0007f1e0ff */
[----:B------:R-:W-:Y:S01]  /*4bd0*/  @!P1 IMAD.X R6, RZ, RZ, R17, P0 ;  /* 0x000000ffff069224 */ /* 0x000fe200000e0611 */
[----:B---3--:R-:W-:Y:S07]  /*4be0*/  @!P2 BRA `(.L_x_90) ;  /* 0x000000740018a947 */ /* 0x008fee0003800000 */
.L_x_176:
[----:B------:R-:W-:Y:S01]  /*4bf0*/  @!P1 R2UR UR5, R8 ;  /* 0x00000000080592ca */ /* 0x000fe200000e0000 */
[----:B------:R-:W-:Y:S01]  /*4c00*/  VOTEU.ALL UP0, P1 ;  /* 0x0000000000ff7886 */ /* 0x000fe20000800000 */
[----:B------:R-:W-:Y:S01]  /*4c10*/  @!P1 R2UR UR4, R6 ;  /* 0x00000000060492ca */ /* 0x000fe200000e0000 */
[----:B--2---:R-:W-:Y:S01]  /*4c20*/  @!P1 IMAD.MOV.U32 R0, RZ, RZ, 0x4000 ;  /* 0x00004000ff009424 */ /* 0x004fe200078e00ff */
[----:B------:R-:W-:Y:S01]  /*4c30*/  UMOV UR8, 0x0 ;  /* 0x0000000000087882 */ /* 0x000fe20000000000 */
[----:B------:R-:W-:Y:S01]  /*4c40*/  UMOV UR9, 0x10000000 ;  /* 0x1000000000097882 */ /* 0x000fe20000000000 */
[----:B------:R-:W-:Y:S01]  /*4c50*/  @!UP0 UIADD3 UR32, UPT, UPT, UR21, 0x400, URZ ;  /* 0x0000040015208890 */ /* 0x000fe2000fffe0ff */
[----:B------:R-:W-:Y:S01]  /*4c60*/  @!P1 IADD3 R8, P0, PT, R16, 0x580, RZ ;  /* 0x0000058010089810 */ /* 0x000fe20007f1e0ff */
[----:B------:R-:W-:Y:S01]  /*4c70*/  VOTEU.ALL UP0, P1 ;  /* 0x0000000000ff7886 */ /* 0x000fe20000800000 */
[----:B------:R-:W-:Y:S03]  /*4c80*/  UPRMT UR6, UR47, 0x654, UR33 ;  /* 0x000006542f067896 */ /* 0x000fe60008000021 */
[----:B------:R-:W-:Y:S02]  /*4c90*/  @!P1 IMAD.X R6, RZ, RZ, R17, P0 ;  /* 0x000000ffff069224 */ /* 0x000fe400000e0611 */
[----:B------:R-:W-:Y:S02]  /*4ca0*/  IMAD.U32 R10, RZ, RZ, UR5 ;  /* 0x00000005ff0a7e24 */ /* 0x000fe4000f8e00ff */
[----:B------:R-:W-:Y:S03]  /*4cb0*/  IMAD.U32 R11, RZ, RZ, UR4 ;  /* 0x00000004ff0b7e24 */ /* 0x000fe6000f8e00ff */
[----:B------:R-:W-:Y:S02]  /*4cc0*/  @!P1 R2UR UR4, R10 ;  /* 0x000000000a0492ca */ /* 0x000fe400000e0000 */
[----:B------:R-:W-:Y:S11]  /*4cd0*/  @!P1 R2UR UR5, R11 ;  /* 0x000000000b0592ca */ /* 0x000ff600000e0000 */
[----:B------:R-:W-:Y:S02]  /*4ce0*/  @!UPT UIADD3 URZ, UPT, UPT, URZ, URZ, URZ ;  /* 0x000000fffffff290 */ /* 0x000fe4000fffe0ff */
[----:B------:R2:W-:Y:S01]  /*4cf0*/  @!UP0 UTMALDG.3D [UR32], [UR4], desc[UR8] ;  /* 0x00000820040085b4 */ /* 0x0005e20008011000 */
[----:B------:R2:W-:Y:S01]  /*4d00*/  @!P1 SYNCS.ARRIVE.TRANS64.RED.A0TR RZ, [UR21+0x40], R0 ;  /* 0x00004000ffff99a7 */ /* 0x0005e20008300415 */
[----:B------:R-:W-:Y:S01]  /*4d10*/  SYNCS.ARRIVE.TRANS64.RED.A1T0 RZ, [UR6], RZ ;  /* 0x000000ffffff79a7 */ /* 0x000fe20008100406 */
[----:B------:R-:W3:Y:S02]  /*4d20*/  SYNCS.PHASECHK.TRANS64.TRYWAIT P2, [UR21+0x68], R9 ;  /* 0x00006809ff0075a7 */ /* 0x000ee40008041115 */
[----:B--23--:R-:W-:Y:S05]  /*4d30*/  @!P2 BRA `(.L_x_91) ;  /* 0x0000007000dca947 */ /* 0x00cfea0003800000 */
.L_x_178:
        /* <DEDUP_REMOVED lines=8> */
[----:B------:R-:W-:Y:S01]  /*4dc0*/  @!UP0 UIADD3 UR24, UPT, UPT, UR21, 0x4400, URZ ;  /* 0x0000440015188890 */ /* 0x000fe2000fffe0ff */
[----:B------:R-:W-:Y:S01]  /*4dd0*/  VOTEU.ALL UP0, P1 ;  /* 0x0000000000ff7886 */ /* 0x000fe20000800000 */
[----:B------:R-:W-:Y:S01]  /*4de0*/  UMOV UR27, UR35 ;  /* 0x00000023001b7c82 */ /* 0x000fe20008000000 */
[----:B------:R-:W-:Y:S02]  /*4df0*/  UMOV UR28, UR36 ;  /* 0x00000024001c7c82 */ /* 0x000fe40008000000 */
[----:B------:R-:W-:Y:S01]  /*4e00*/  IMAD.U32 R10, RZ, RZ, UR5 ;  /* 0x00000005ff0a7e24 */ /* 0x000fe2000f8e00ff */
[----:B------:R-:W-:Y:S01]  /*4e10*/  UPRMT UR6, UR47, 0x654, UR25 ;  /* 0x000006542f067896 */ /* 0x000fe20008000019 */
[----:B------:R-:W-:Y:S02]  /*4e20*/  IMAD.U32 R11, RZ, RZ, UR4 ;  /* 0x00000004ff0b7e24 */ /* 0x000fe4000f8e00ff */
[----:B------:R-:W-:Y:S01]  /*4e30*/  @!P1 IMAD.X R6, RZ, RZ, R17, P0 ;  /* 0x000000ffff069224 */ /* 0x000fe200000e0611 */
        /* <DEDUP_REMOVED lines=8> */
.L_x_180:
[----:B------:R-:W-:Y:S01]  /*4ec0*/  @!P1 R2UR UR5, R8 ;  /* 0x00000000080592ca */ /* 0x000fe200000e0000 */
[----:B------:R-:W-:Y:S01]  /*4ed0*/  VOTEU.ALL UP0, P1 ;  /* 0x0000000000ff7886 */ /* 0x000fe20000800000 */
[----:B------:R-:W-:Y:S01]  /*4ee0*/  @!P1 R2UR UR4, R6 ;  /* 0x00000000060492ca */ /* 0x000fe200000e0000 */
[----:B--2---:R-:W-:Y:S01]  /*4ef0*/  @!P1 IMAD.MOV.U32 R0, RZ, RZ, 0x4000 ;  /* 0x00004000ff009424 */ /* 0x004fe200078e00ff */
[----:B------:R-:W-:Y:S01]  /*4f00*/  UMOV UR8, 0x0 ;  /* 0x0000000000087882 */ /* 0x000fe20000000000 */
[----:B------:R-:W-:Y:S01]  /*4f10*/  UMOV UR9, 0x10000000 ;  /* 0x1000000000097882 */ /* 0x000fe20000000000 */
[----:B------:R-:W-:Y:S01]  /*4f20*/  @!UP0 UIADD3 UR18, UPT, UPT, UR34, 0x80, URZ ;  /* 0x0000008022128890 */ /* 0x000fe2000fffe0ff */
[----:B------:R-:W-:Y:S01]  /*4f30*/  VIADD R14, R14, 0x1 ;  /* 0x000000010e0e7836 */ /* 0x000fe20000000000 */
[----:B------:R-:W-:Y:S01]  /*4f40*/  @!UP0 UIADD3 UR16, UPT, UPT, UR21, 0x8400, URZ ;  /* 0x0000840015108890 */ /* 0x000fe2000fffe0ff */
[----:B------:R-:W-:Y:S01]  /*4f50*/  VOTEU.ALL UP0, P1 ;  /* 0x0000000000ff7886 */ /* 0x000fe20000800000 */
[----:B------:R-:W-:Y:S01]  /*4f60*/  UMOV UR19, UR35 ;  /* 0x0000002300137c82 */ /* 0x000fe20008000000 */
[----:B------:R-:W-:Y:S02]  /*4f70*/  UMOV UR20, UR36 ;  /* 0x0000002400147c82 */ /* 0x000fe40008000000 */
[----:B------:R-:W-:Y:S01]  /*4f80*/  IMAD.U32 R10, RZ, RZ, UR5 ;  /* 0x00000005ff0a7e24 */ /* 0x000fe2000f8e00ff */
[----:B------:R-:W-:Y:S01]  /*4f90*/  UPRMT UR6, UR47, 0x654, UR17 ;  /* 0x000006542f067896 */ /* 0x000fe20008000011 */
        /* <DEDUP_REMOVED lines=9> */
.L_x_182:
[----:B------:R-:W-:Y:S01]  /*5030*/  @!P1 IADD3 R6, P0, PT, R16, 0x580, RZ ;  /* 0x0000058010069810 */ /* 0x000fe20007f1e0ff */
[----:B------:R-:W-:Y:S01]  /*5040*/  VOTEU.ALL UP0, P1 ;  /* 0x0000000000ff7886 */ /* 0x000fe20000800000 */
[----:B------:R-:W-:Y:S01]  /*5050*/  UMOV UR6, 0x0 ;  /* 0x0000000000067882 */ /* 0x000fe20000000000 */
[----:B------:R-:W-:Y:S01]  /*5060*/  UMOV UR7, 0x10000000 ;  /* 0x1000000000077882 */ /* 0x000fe20000000000 */
[----:B------:R-:W-:Y:S01]  /*5070*/  @!P1 R2UR UR5, R6 ;  /* 0x00000000060592ca */ /* 0x000fe200000e0000 */
[----:B--2---:R-:W-:Y:S01]  /*5080*/  @!P1 IMAD.X R0, RZ, RZ, R17, P0 ;  /* 0x000000ffff009224 */ /* 0x004fe200000e0611 */
[----:B------:R-:W-:Y:S01]  /*5090*/  @!UP0 UIADD3 UR10, UPT, UPT, UR34, 0xc0, URZ ;  /* 0x000000c0220a8890 */ /* 0x000fe2000fffe0ff */
[----:B------:R-:W-:Y:S01]  /*50a0*/  R2UR UR16, R148 ;  /* 0x00000000941072ca */ /* 0x000fe200000e0000 */
[----:B------:R-:W-:Y:S01]  /*50b0*/  @!UP0 UIADD3 UR8, UPT, UPT, UR21, 0xc400, URZ ;  /* 0x0000c40015088890 */ /* 0x000fe2000fffe0ff */
[----:B------:R-:W-:Y:S01]  /*50c0*/  ISETP.NE.AND P0, PT, R14, 0x2, PT ;  /* 0x000000020e00780c */ /* 0x000fe20003f05270 */
[----:B------:R-:W-:Y:S01]  /*50d0*/  @!UP0 UIADD3 UR9, UPT, UPT, UR21, 0x58, URZ ;  /* 0x0000005815098890 */ /* 0x000fe2000fffe0ff */
[----:B------:R-:W-:Y:S01]  /*50e0*/  @!P1 R2UR UR4, R0 ;  /* 0x00000000000492ca */ /* 0x000fe200000e0000 */
[----:B------:R-:W-:Y:S01]  /*50f0*/  VOTEU.ALL UP0, P1 ;  /* 0x0000000000ff7886 */ /* 0x000fe20000800000 */
[----:B------:R-:W-:Y:S01]  /*5100*/  UMOV UR11, UR35 ;  /* 0x00000023000b7c82 */ /* 0x000fe20008000000 */
[----:B------:R-:W-:Y:S01]  /*5110*/  UMOV UR12, UR36 ;  /* 0x00000024000c7c82 */ /* 0x000fe20008000000 */
[----:B------:R-:W-:Y:S01]  /*5120*/  SEL R0, RZ, 0x1, P0 ;  /* 0x00000001ff007807 */ /* 0x000fe20000000000 */
[----:B------:R-:W-:Y:S01]  /*5130*/  UIADD3 UR20, UPT, UPT, UR13, UR63, URZ ;  /* 0x0000003f0d147290 */ /* 0x000fe2000fffe0ff */
[----:B------:R-:W-:Y:S01]  /*5140*/  IMAD.U32 R8, RZ, RZ, UR5 ;  /* 0x00000005ff087e24 */ /* 0x000fe2000f8e00ff */
[----:B------:R-:W-:Y:S01]  /*5150*/  LOP3.LUT R15, R15, 0x1, RZ, 0x3c, !PT ;  /* 0x000000010f0f7812 */ /* 0x000fe200078e3cff */
[----:B------:R-:W-:Y:S01]  /*5160*/  UPLOP3.LUT UP3, UPT, UPT, UPT, UPT, 0x80, 0x8 ;  /* 0x000000000008789c */ /* 0x000fe20003f6f070 */
[----:B------:R-:W-:Y:S01]  /*5170*/  LOP3.LUT R13, R13, R0, RZ, 0x3c, !PT ;  /* 0x000000000d0d7212 */ /* 0x000fe200078e3cff */
[----:B------:R-:W-:Y:S01]  /*5180*/  UIADD3 UR16, UPT, UPT, UR14, UR16, URZ ;  /* 0x000000100e107290 */ /* 0x000fe2000fffe0ff */
[----:B------:R-:W-:Y:S01]  /*5190*/  SEL R14, R14, RZ, P0 ;  /* 0x000000ff0e0e7207 */ /* 0x000fe20000000000 */
[----:B------:R-:W-:Y:S01]  /*51a0*/  UMOV UR36, UR29 ;  /* 0x0000001d00247c82 */ /* 0x000fe20008000000 */
[----:B------:R-:W-:Y:S01]  /*51b0*/  IMAD.U32 R9, RZ, RZ, UR4 ;  /* 0x00000004ff097e24 */ /* 0x000fe2000f8e00ff */
[----:B------:R-:W-:Y:S04]  /*51c0*/  @!P1 R2UR UR4, R8 ;  /* 0x00000000080492ca */ /* 0x000fe800000e0000 */
[----:B------:R-:W-:Y:S11]  /*51d0*/  @!P1 R2UR UR5, R9 ;  /* 0x00000000090592ca */ /* 0x000ff600000e0000 */
[----:B------:R-:W-:Y:S02]  /*51e0*/  @!UPT UIADD3 URZ, UPT, UPT, URZ, URZ, URZ ;  /* 0x000000fffffff290 */ /* 0x000fe4000fffe0ff */
[----:B------:R2:W-:Y:S01]  /*51f0*/  @!UP0 UTMALDG.3D [UR8], [UR4], desc[UR6] ;  /* 0x00000608040085b4 */ /* 0x0005e20008011000 */
[----:B------:R2:W-:Y:S01]  /*5200*/  @!P1 SYNCS.ARRIVE.TRANS64.RED.A0TR RZ, [UR21+0x58], R7 ;  /* 0x00005807ffff99a7 */ /* 0x0005e20008300415 */
[----:B------:R-:W-:Y:S01]  /*5210*/  SYNCS.ARRIVE.TRANS64.RED.A1T0 RZ, [UR37], RZ ;  /* 0x000000ffffff79a7 */ /* 0x000fe20008100425 */
[----:B------:R-:W-:Y:S05]  /*5220*/  BRA.U UP1, `(.L_x_94) ;  /* 0xfffffff101687547 */ /* 0x000fea000b83ffff */
[----:B------:R-:W-:-:S04]  /*5230*/  SHF.L.U32 R3, R15, 0x1f, RZ ;  /* 0x0000001f0f037819 */ /* 0x000fc800000006ff */
[----:B------:R-:W3:Y:S02]  /*5240*/  SYNCS.PHASECHK.TRANS64.TRYWAIT P0, [UR21+0x60], R3 ;  /* 0x00006003ff0075a7 */ /* 0x000ee40008001115 */
[----:B---3--:R-:W-:Y:S05]  /*5250*/  @!P0 BRA `(.L_x_95) ;  /* 0x0000006c00dc8947 */ /* 0x008fea0003800000 */
.L_x_184:
[----:B------:R-:W4:Y:S02]  /*5260*/  SYNCS.PHASECHK.TRANS64.TRYWAIT P0, [UR21+0x68], R3 ;  /* 0x00006803ff0075a7 */ /* 0x000f240008001115 */
[----:B----4-:R-:W-:Y:S05]  /*5270*/  @!P0 BRA `(.L_x_96) ;  /* 0x0000006c00ec8947 */ /* 0x010fea0003800000 */
.L_x_186:
[----:B------:R-:W4:Y:S02]  /*5280*/  SYNCS.PHASECHK.TRANS64.TRYWAIT P0, [UR21+0x70], R3 ;  /* 0x00007003ff0075a7 */ /* 0x000f240008001115 */
[----:B----4-:R-:W-:Y:S05]  /*5290*/  @!P0 BRA `(.L_x_97) ;  /* 0x0000006c00fc8947 */ /* 0x010fea0003800000 */
.L_x_188:
[----:B---3--:R-:W-:-:S07]  /*52a0*/  MOV R0, UR21 ;  /* 0x0000001500007c02 */ /* 0x008fce0008000f00 */
.L_x_98:
[----:B---3--:R-:W-:-:S04]  /*52b0*/  SHF.L.U32 R3, R15, 0x1f, RZ ;  /* 0x0000001f0f037819 */ /* 0x008fc800000006ff */
[----:B------:R3:W4:Y:S03]  /*52c0*/  SYNCS.PHASECHK.TRANS64.TRYWAIT P0, [R0+URZ+0x78], R3 ;  /* 0x00007803000075a7 */ /* 0x00072600080011ff */
[----:B----4-:R-:W-:Y:S05]  /*52d0*/  @!P0 NANOSLEEP.SYNCS 0x989680 ;  /* 0x009896800000895d */ /* 0x010fea0003900000 */
[----:B------:R-:W4:Y:S02]  /*52e0*/  @!P0 SYNCS.PHASECHK.TRANS64 P0, [R0+URZ+0x78], R3 ;  /* 0x00007803000085a7 */ /* 0x000f2400080010ff */
[----:B-12-4-:R-:W-:Y:S05]  /*52f0*/  @P0 EXIT ;  /* 0x000000000000094d */ /* 0x016fea0003800000 */
[----:B------:R-:W-:Y:S05]  /*5300*/  BRA `(.L_x_98) ;  /* 0xfffffffc00e87947 */ /* 0x000fea000383ffff */
.L_x_83:
[----:B------:R-:W-:-:S06]  /*5310*/  UISETP.GE.AND UP0, UPT, UR17, 0x4, UPT ;  /* 0x000000041100788c */ /* 0x000fcc000bf06270 */
[----:B------:R-:W-:-:S13]  /*5320*/  PLOP3.LUT P0, PT, PT, PT, UP0, 0x80, 0x8 ;  /* 0x000000000008781c */ /* 0x000fda0003f0f008 */
[----:B------:R-:W-:Y:S05]  /*5330*/  @!P0 EXIT ;  /* 0x000000000000894d */ /* 0x000fea0003800000 */
[----:B------:R-:W-:Y:S01]  /*5340*/  BAR.SYNC.DEFER_BLOCKING 0x6, 0xa0 ;  /* 0x0182800000007b1d */ /* 0x000fe20000010000 */
[C---:B------:R-:W-:Y:S01]  /*5350*/  IMAD.SHL.U32 R3, R163.reuse, 0x40, RZ ;  /* 0x00000040a3037824 */ /* 0x040fe200078e00ff */
[C---:B------:R-:W-:Y:S01]  /*5360*/  LOP3.LUT R145, R163.reuse, 0x1, RZ, 0xc0, !PT ;  /* 0x00000001a3917812 */ /* 0x040fe200078ec0ff */
[C---:B------:R-:W-:Y:S01]  /*5370*/  IMAD.U32 R69, R163.reuse, 0x10000, RZ ;  /* 0x00010000a3457824 */ /* 0x040fe200078e00ff */
[----:B------:R-:W-:Y:S01]  /*5380*/  CS2R R158, SRZ ;  /* 0x00000000009e7805 */ /* 0x000fe2000001ff00 */
[----:B------:R-:W-:Y:S01]  /*5390*/  IMAD.SHL.U32 R144, R163, 0x8, RZ ;  /* 0x00000008a3907824 */ /* 0x000fe200078e00ff */
[----:B------:R-:W-:Y:S01]  /*53a0*/  UMOV UR44, 0x400 ;  /* 0x00000400002c7882 */ /* 0x000fe20000000000 */
[----:B------:R-:W1:Y:S01]  /*53b0*/  LDCU.64 UR4, c[0x0][0x890] ;  /* 0x00011200ff0477ac */ /* 0x000e620008000a00 */
[----:B------:R-:W2:Y:S01]  /*53c0*/  LDC.64 R142, c[0x0][0x8b0] ;  /* 0x00022c00ff8e7b82 */ /* 0x000ea20000000a00 */
[----:B------:R-:W-:Y:S01]  /*53d0*/  ISETP.NE.U32.AND P0, PT, R145, 0x1, PT ;  /* 0x000000019100780c */ /* 0x000fe20003f05070 */
[----:B------:R-:W-:Y:S01]  /*53e0*/  IMAD.MOV.U32 R162, RZ, RZ, 0x2 ;  /* 0x00000002ffa27424 */ /* 0x000fe200078e00ff */
[----:B------:R-:W-:Y:S01]  /*53f0*/  ULEA UR44, UR47, UR44, 0x18 ;  /* 0x0000002c2f2c7291 */ /* 0x000fe2000f8ec0ff */
[----:B------:R-:W-:Y:S01]  /*5400*/  LOP3.LUT R7, R3, 0x1c0, RZ, 0xc0, !PT ;  /* 0x000001c003077812 */ /* 0x000fe200078ec0ff */
[----:B------:R-:W-:Y:S01]  /*5410*/  IMAD.MOV.U32 R161, RZ, RZ, 0x4 ;  /* 0x00000004ffa17424 */ /* 0x000fe200078e00ff */
[----:B------:R-:W-:Y:S01]  /*5420*/  LOP3.LUT R69, R69, 0x600000, RZ, 0xc0, !PT ;  /* 0x0060000045457812 */ /* 0x000fe200078ec0ff */
[----:B------:R-:W-:Y:S01]  /*5430*/  IMAD.MOV.U32 R160, RZ, RZ, 0x1 ;  /* 0x00000001ffa07424 */ /* 0x000fe200078e00ff */
[----:B------:R-:W3:Y:S01]  /*5440*/  LDC.64 R140, c[0x0][0x8a8] ;  /* 0x00022a00ff8c7b82 */ /* 0x000ee20000000a00 */
[----:B------:R-:W-:Y:S01]  /*5450*/  R2P PR, R163, 0x6 ;  /* 0x00000006a3007804 */ /* 0x000fe20000000000 */
[----:B------:R-:W-:Y:S01]  /*5460*/  IMAD.MOV.U32 R68, RZ, RZ, RZ ;  /* 0x000000ffff447224 */ /* 0x000fe200078e00ff */
[----:B------:R-:W-:Y:S01]  /*5470*/  LOP3.LUT R144, R7, 0x38, R144, 0xf8, !PT ;  /* 0x0000003807907812 */ /* 0x000fe200078ef890 */
[----:B------:R-:W-:Y:S01]  /*5480*/  IMAD.MOV.U32 R152, RZ, RZ, RZ ;  /* 0x000000ffff987224 */ /* 0x000fe200078e00ff */
[----:B------:R-:W-:Y:S01]  /*5490*/  P2R R2, PR, RZ, 0x1 ;  /* 0x00000001ff027803 */ /* 0x000fe20000000000 */
[----:B------:R-:W4:Y:S01]  /*54a0*/  LDCU UR60, c[0x0][0x370] ;  /* 0x00006e00ff3c77ac */ /* 0x000f220008000800 */
[----:B------:R-:W-:Y:S01]  /*54b0*/  LOP3.LUT R144, R144, 0x1e00, R3, 0xf8, !PT ;  /* 0x00001e0090907812 */ /* 0x000fe200078ef803 */
[----:B------:R-:W4:Y:S01]  /*54c0*/  LDS R0, [UR44+0x120] ;  /* 0x0001202cff007984 */ /* 0x000f220008000800 */
[----:B-1----:R-:W-:Y:S01]  /*54d0*/  IMAD.U32 R165, RZ, RZ, UR4 ;  /* 0x00000004ffa57e24 */ /* 0x002fe2000f8e00ff */
[----:B------:R-:W-:Y:S01]  /*54e0*/  UIADD3 UR4, UPT, UPT, UR44, 0x400, URZ ;  /* 0x000004002c047890 */ /* 0x000fe2000fffe0ff */
[----:B------:R-:W-:Y:S01]  /*54f0*/  IMAD.U32 R164, RZ, RZ, UR5 ;  /* 0x00000005ffa47e24 */ /* 0x000fe2000f8e00ff */
[----:B------:R-:W-:Y:S01]  /*5500*/  LOP3.LUT R163, R163, 0x60, RZ, 0xc0, !PT ;  /* 0x00000060a3a37812 */ /* 0x000fe200078ec0ff */
[----:B------:R-:W1:Y:S01]  /*5510*/  LDCU UR43, c[0x0][0xb0c] ;  /* 0x00016180ff2b77ac */ /* 0x000e620008000800 */
[----:B------:R-:W-:-:S02]  /*5520*/  SEL R162, R162, 0xfffffffe, !P1 ;  /* 0xfffffffea2a27807 */ /* 0x000fc40004800000 */
[----:B------:R-:W-:Y:S01]  /*5530*/  SEL R161, R161, 0xfffffffc, !P2 ;  /* 0xfffffffca1a17807 */ /* 0x000fe20005000000 */
[----:B------:R-:W-:Y:S01]  /*5540*/  IMAD.U32 R150, RZ, RZ, UR4 ;  /* 0x00000004ff967e24 */ /* 0x000fe2000f8e00ff */
[----:B------:R-:W1:Y:S01]  /*5550*/  LDCU UR39, c[0x0][0xb30] ;  /* 0x00016600ff2777ac */ /* 0x000e620008000800 */
[----:B------:R-:W1:Y:S01]  /*5560*/  LDCU.64 UR54, c[0x0][0x888] ;  /* 0x00011100ff3677ac */ /* 0x000e620008000a00 */
[----:B------:R-:W1:Y:S01]  /*5570*/  LDCU.64 UR40, c[0x0][0xb28] ;  /* 0x00016500ff2877ac */ /* 0x000e620008000a00 */
[----:B------:R-:W1:Y:S01]  /*5580*/  LDCU.128 UR56, c[0x0][0xb10] ;  /* 0x00016200ff3877ac */ /* 0x000e620008000c00 */
[----:B------:R-:W1:Y:S01]  /*5590*/  LDCU UR53, c[0x0][0x374] ;  /* 0x00006e80ff3577ac */ /* 0x000e620008000800 */
[----:B------:R-:W-:Y:S01]  /*55a0*/  UMOV UR52, URZ ;  /* 0x000000ff00347c82 */ /* 0x000fe20008000000 */
[----:B------:R-:W-:Y:S01]  /*55b0*/  UMOV UR46, URZ ;  /* 0x000000ff002e7c82 */ /* 0x000fe20008000000 */
[----:B-1234-:R-:W-:-:S07]  /*55c0*/  IMAD.IADD R69, R0, 0x1, R69 ;  /* 0x0000000100457824 */ /* 0x01efce00078e0245 */
.L_x_142:
[----:B------:R-:W-:Y:S02]  /*55d0*/  LEA R3, R152, UR44, 0x3 ;  /* 0x0000002c98037c11 */ /* 0x000fe4000f8e18ff */
[----:B------:R-:W-:Y:S02]  /*55e0*/  SHF.L.U32 R0, R158, 0x1f, RZ ;  /* 0x0000001f9e007819 */ /* 0x000fe400000006ff */
[----:B-1----:R-:W-:Y:S02]  /*55f0*/  LEA R5, R152, UR44, 0x4 ;  /* 0x0000002c98057c11 */ /* 0x002fe4000f8e20ff */
[----:B------:R-:W1:Y:S02]  /*5600*/  SYNCS.PHASECHK.TRANS64.TRYWAIT P0, [R3+URZ+0x90], R0 ;  /* 0x00009000030075a7 */ /* 0x000e6400080011ff */
[----:B-1----:R-:W-:Y:S05]  /*5610*/  @!P0 BRA `(.L_x_99) ;  /* 0x0000006c00348947 */ /* 0x002fea0003800000 */
.L_x_189:
        /* <DEDUP_REMOVED lines=11> */
[----:B------:R-:W-:Y:S01]  /*56d0*/  PLOP3.LUT P0, PT, PT, PT, UP1, 0x80, 0x8 ;  /* 0x000000000008781c */ /* 0x000fe20003f0f018 */
[----:B------:R-:W-:Y:S11]  /*56e0*/  UP2UR UR62, UPR, URZ, 0x2 ;  /* 0x00000002ff3e7883 */ /* 0x000ff60008000000 */
[----:B------:R-:W-:Y:S01]  /*56f0*/  @!UPT UIADD3 URZ, UPT, UPT, URZ, URZ, URZ ;  /* 0x000000fffffff290 */ /* 0x000fe2000fffe0ff */
[----:B-1----:R-:W-:Y:S02]  /*5700*/  @P0 SHF.R.U32.HI R0, RZ, 0x10, R5 ;  /* 0x00000010ff000819 */ /* 0x002fe40000011605 */
        /* <DEDUP_REMOVED lines=12> */
[----:B------:R-:W2:Y:S01]  /*57d0*/  LDCU UR12, c[0x0][0xb20] ;  /* 0x00016400ff0c77ac */ /* 0x000ea20008000800 */
[----:B------:R-:W-:Y:S02]  /*57e0*/  UIMAD.WIDE.U32 UR4, UR53, UR59, URZ ;  /* 0x0000003b350472a5 */ /* 0x000fe4000f8e00ff */
[----:B------:R-:W-:Y:S02]  /*57f0*/  UIMAD.WIDE.U32 UR6, UR60, UR56, URZ ;  /* 0x000000383c0672a5 */ /* 0x000fe4000f8e00ff */
[----:B------:R-:W-:Y:S02]  /*5800*/  UISETP.NE.AND UP0, UPT, UR58, 0x1, UPT ;  /* 0x000000013a00788c */ /* 0x000fe4000bf05270 */
[----:B------:R-:W-:Y:S02]  /*5810*/  UIMAD.WIDE.U32 UR8, UR37, UR59, URZ ;  /* 0x0000003b250872a5 */ /* 0x000fe4000f8e00ff */
[----:B------:R-:W-:Y:S02]  /*5820*/  UIMAD.WIDE.U32 UR10, UR38, UR56, URZ ;  /* 0x00000038260a72a5 */ /* 0x000fe4000f8e00ff */
[----:B------:R-:W-:Y:S02]  /*5830*/  UISETP.NE.AND UP1, UPT, UR43, 0x1, UPT ;  /* 0x000000012b00788c */ /* 0x000fe4000bf25270 */
[----:B------:R-:W-:Y:S01]  /*5840*/  UISETP.NE.AND UP2, UPT, UR42, 0x1, UPT ;  /* 0x000000012a00788c */ /* 0x000fe2000bf45270 */
[----:B------:R-:W-:Y:S02]  /*5850*/  UMOV UR4, UR5 ;  /* 0x0000000500047c82 */ /* 0x000fe40008000000 */
[----:B--2---:R-:W-:Y:S03]  /*5860*/  USHF.R.U32.HI UR5, URZ, UR12, UR4 ;  /* 0x0000000cff057299 */ /* 0x004fe60008011604 */
[----:B------:R-:W-:Y:S02]  /*5870*/  UMOV UR4, UR7 ;  /* 0x0000000700047c82 */ /* 0x000fe40008000000 */
[----:B------:R-:W-:Y:S02]  /*5880*/  USHF.R.U32.HI UR7, URZ, UR57, UR4 ;  /* 0x00000039ff077299 */ /* 0x000fe40008011604 */
[----:B------:R-:W-:Y:S02]  /*5890*/  USEL UR4, UR53, UR5, !UP0 ;  /* 0x0000000535047287 */ /* 0x000fe4000c000000 */
[----:B------:R-:W-:Y:S01]  /*58a0*/  USEL UR7, UR60, UR7, !UP1 ;  /* 0x000000073c077287 */ /* 0x000fe2000c800000 */
[----:B------:R-:W-:Y:S01]  /*58b0*/  UMOV UR5, UR9 ;  /* 0x0000000900057c82 */ /* 0x000fe20008000000 */
[----:B------:R-:W-:Y:S02]  /*58c0*/  UIMAD.WIDE.U32 UR8, UR4, UR40, URZ ;  /* 0x00000028040872a5 */ /* 0x000fe4000f8e00ff */
[----:B------:R-:W-:Y:S03]  /*58d0*/  USHF.R.U32.HI UR6, URZ, UR12, UR5 ;  /* 0x0000000cff067299 */ /* 0x000fe60008011605 */
[----:B------:R-:W-:Y:S01]  /*58e0*/  UMOV UR5, UR11 ;  /* 0x0000000b00057c82 */ /* 0x000fe20008000000 */
[----:B------:R-:W-:Y:S02]  /*58f0*/  UIMAD.WIDE.U32 UR10, UR7, UR40, URZ ;  /* 0x00000028070a72a5 */ /* 0x000fe4000f8e00ff */
[----:B------:R-:W-:Y:S02]  /*5900*/  USHF.R.U32.HI UR12, URZ, UR57, UR5 ;  /* 0x00000039ff0c7299 */ /* 0x000fe40008011605 */
[----:B------:R-:W-:Y:S01]  /*5910*/  USEL UR6, UR37, UR6, !UP0 ;  /* 0x0000000625067287 */ /* 0x000fe2000c000000 */
[----:B------:R-:W-:Y:S02]  /*5920*/  UMOV UR5, UR9 ;  /* 0x0000000900057c82 */ /* 0x000fe40008000000 */
[----:B------:R-:W-:Y:S01]  /*5930*/  UMOV UR10, UR11 ;  /* 0x0000000b000a7c82 */ /* 0x000fe20008000000 */
[----:B------:R-:W-:Y:S02]  /*5940*/  @UP2 USHF.R.U32.HI UR4, URZ, UR41, UR5 ;  /* 0x00000029ff042299 */ /* 0x000fe40008011605 */
[----:B------:R-:W-:Y:S02]  /*5950*/  @UP2 USHF.R.U32.HI UR7, URZ, UR41, UR10 ;  /* 0x00000029ff072299 */ /* 0x000fe4000801160a */
[----:B------:R-:W-:Y:S02]  /*5960*/  UIMAD UR4, UR42, UR4, URZ ;  /* 0x000000042a0472a4 */ /* 0x000fe4000f8e02ff */
        /* <DEDUP_REMOVED lines=8> */
[----:B------:R-:W-:Y:S02]  /*59f0*/  USEL UR11, UR6, UR4, !UP2 ;  /* 0x00000004060b7287 */ /* 0x000fe4000d000000 */
[----:B------:R-:W-:Y:S02]  /*5a00*/  UIADD3 UR8, UPT, UPT, -UR5, URZ, URZ ;  /* 0x000000ff05087290 */ /* 0x000fe4000fffe1ff */
[----:B------:R-:W-:Y:S01]  /*5a10*/  UIADD3 UR10, UPT, UPT, -UR11, URZ, URZ ;  /* 0x000000ff0b0a7290 */ /* 0x000fe2000fffe1ff */
[----:B------:R-:W-:Y:S01]  /*5a20*/  @!UP0 UMOV UR4, UR9 ;  /* 0x0000000900048c82 */ /* 0x000fe20008000000 */
[----:B------:R-:W-:Y:S02]  /*5a30*/  UIADD3 UR9, UPT, UPT, -UR6, URZ, URZ ;  /* 0x000000ff06097290 */ /* 0x000fe4000fffe1ff */
[----:B------:R-:W-:Y:S02]  /*5a40*/  @!UP0 USHF.R.U32.HI UR4, URZ, UR41, UR4 ;  /* 0x00000029ff048299 */ /* 0x000fe40008011604 */
[----:B------:R-:W-:Y:S02]  /*5a50*/  UIMAD UR10, UR42, UR10, UR6 ;  /* 0x0000000a2a0a72a4 */ /* 0x000fe4000f8e0206 */
[----:B------:R-:W-:Y:S04]  /*5a60*/  @!UP0 USEL UR4, UR5, UR4, !UP2 ;  /* 0x0000000405048287 */ /* 0x000fe8000d000000 */
[----:B------:R-:W-:Y:S02]  /*5a70*/  @!UP0 UIMAD UR10, UR7, UR10, UR4 ;  /* 0x0000000a070a82a4 */ /* 0x000fe4000f8e0204 */
[----:B------:R-:W-:Y:S02]  /*5a80*/  @!UP0 UIADD3 UR11, UPT, UPT, UR11, -UR4, URZ ;  /* 0x800000040b0b8290 */ /* 0x000fe4000fffe0ff */
[----:B------:R-:W-:Y:S02]  /*5a90*/  UIMAD UR7, UR43, UR8, UR38 ;  /* 0x000000082b0772a4 */ /* 0x000fe4000f8e0226 */
[----:B------:R-:W-:Y:S02]  /*5aa0*/  @!UP0 UIMAD UR6, UR11, UR42, UR5 ;  /* 0x0000002a0b0682a4 */ /* 0x000fe4000f8e0205 */
[----:B------:R-:W-:Y:S01]  /*5ab0*/  UIMAD UR4, UR58, UR9, UR37 ;  /* 0x000000093a0472a4 */ /* 0x000fe2000f8e0225 */
[----:B------:R-:W-:Y:S02]  /*5ac0*/  @!UP0 UMOV UR5, UR10 ;  /* 0x0000000a00058c82 */ /* 0x000fe40008000000 */
[----:B------:R-:W-:Y:S02]  /*5ad0*/  UIMAD UR38, UR5, UR43, UR7 ;  /* 0x0000002b052672a4 */ /* 0x000fe4000f8e0207 */
[----:B------:R-:W-:Y:S11]  /*5ae0*/  UIMAD UR37, UR6, UR58, UR4 ;  /* 0x0000003a062572a4 */ /* 0x000ff6000f8e0204 */
[----:B------:R-:W-:Y:S01]  /*5af0*/  @!UPT UIADD3 URZ, UPT, UPT, URZ, URZ, URZ ;  /* 0x000000fffffff290 */ /* 0x000fe2000fffe0ff */
.L_x_100:
[----:B------:R-:W-:Y:S01]  /*5b00*/  UISETP.NE.AND UP0, UPT, UR39, 0x1, UPT ;  /* 0x000000012700788c */ /* 0x000fe2000bf05270 */
[----:B------:R-:W-:Y:S01]  /*5b10*/  LOP3.LUT P0, RZ, R150, 0x3f0, RZ, 0xc0, !PT ;  /* 0x000003f096ff7812 */ /* 0x000fe2000780c0ff */
[----:B------:R-:W-:Y:S01]  /*5b20*/  USHF.L.U32 UR50, UR16, 0x7, URZ ;  /* 0x0000000710327899 */ /* 0x000fe200080006ff */
[----:B------:R-:W-:Y:S01]  /*5b30*/  BSSY.RECONVERGENT B6, `(.L_x_101) ;  /* 0x0000034000067945 */ /* 0x000fe20003800200 */
[----:B------:R-:W-:Y:S01]  /*5b40*/  USHF.L.U32 UR49, UR20, 0x8, URZ ;  /* 0x0000000814317899 */ /* 0x000fe200080006ff */
[----:B------:R-:W-:Y:S06]  /*5b50*/  IADD3 R152, PT, PT, R152, 0x1, RZ ;  /* 0x0000000198987810 */ /* 0x000fec0007ffe0ff */
[----:B------:R-:W2:Y:S01]  /*5b60*/  @!UP0 LDCU.128 UR12, c[0x0][0xb10] ;  /* 0x00016200ff0c87ac */ /* 0x000ea20008000c00 */
[----:B------:R-:W3:Y:S01]  /*5b70*/  @!UP0 LDCU UR5, c[0x0][0xb0c] ;  /* 0x00016180ff0587ac */ /* 0x000ee20008000800 */
[----:B------:R-:W4:Y:S01]  /*5b80*/  @!UP0 LDCU UR10, c[0x0][0xb20] ;  /* 0x00016400ff0a87ac */ /* 0x000f220008000800 */
[----:B--2---:R-:W-:Y:S02]  /*5b90*/  UIMAD.WIDE.U32 UR8, UR38, UR12, URZ ;  /* 0x0000000c260872a5 */ /* 0x004fe4000f8e00ff */
[----:B------:R-:W-:Y:S02]  /*5ba0*/  UIMAD.WIDE.U32 UR6, UR37, UR15, URZ ;  /* 0x0000000f250672a5 */ /* 0x000fe4000f8e00ff */
[----:B------:R-:W-:Y:S03]  /*5bb0*/  @!UP0 UISETP.NE.AND UP1, UPT, UR14, 0x1, UPT ;  /* 0x000000010e00888c */ /* 0x000fe6000bf25270 */
[----:B------:R-:W-:Y:S01]  /*5bc0*/  @!UP0 UMOV UR4, UR9 ;  /* 0x0000000900048c82 */ /* 0x000fe20008000000 */
[----:B---3--:R-:W-:Y:S02]  /*5bd0*/  @!UP0 UISETP.NE.AND UP2, UPT, UR5, 0x1, UPT ;  /* 0x000000010500888c */ /* 0x008fe4000bf45270 */
[----:B------:R-:W-:Y:S01]  /*5be0*/  @!UP0 USHF.R.U32.HI UR4, URZ, UR13, UR4 ;  /* 0x0000000dff048299 */ /* 0x000fe20008011604 */
[----:B------:R-:W-:Y:S02]  /*5bf0*/  @!UP0 UMOV UR6, UR7 ;  /* 0x0000000700068c82 */ /* 0x000fe40008000000 */
[----:B----4-:R-:W-:Y:S02]  /*5c00*/  @!UP0 USHF.R.U32.HI UR6, URZ, UR10, UR6 ;  /* 0x0000000aff068299 */ /* 0x010fe40008011606 */
[----:B------:R-:W-:Y:S02]  /*5c10*/  @!UP0 USEL UR7, UR38, UR4, !UP2 ;  /* 0x0000000426078287 */ /* 0x000fe4000d000000 */
[----:B------:R-:W-:Y:S04]  /*5c20*/  @!UP0 USEL UR6, UR37, UR6, !UP1 ;  /* 0x0000000625068287 */ /* 0x000fe8000c800000 */
[----:B------:R-:W-:Y:S02]  /*5c30*/  @!UP0 UIADD3 UR4, UPT, UPT, -UR7, UR6, URZ ;  /* 0x0000000607048290 */ /* 0x000fe4000fffe1ff */
[----:B------:R-:W-:Y:S02]  /*5c40*/  @!UP0 UIADD3 UR6, UPT, UPT, UR7, -UR6, URZ ;  /* 0x8000000607068290 */ /* 0x000fe4000fffe0ff */
[----:B------:R-:W-:Y:S02]  /*5c50*/  @!UP0 UIMAD UR38, UR4, UR5, UR38 ;  /* 0x00000005042682a4 */ /* 0x000fe4000f8e0226 */
[----:B------:R-:W-:Y:S01]  /*5c60*/  @!UP0 UIMAD UR37, UR6, UR14, UR37 ;  /* 0x0000000e062582a4 */ /* 0x000fe2000f8e0225 */
[----:B------:R-:W-:Y:S11]  /*5c70*/  @!P0 BRA `(.L_x_102) ;  /* 0x00000000007c8947 */ /* 0x000ff60003800000 */
[----:B------:R-:W2:Y:S01]  /*5c80*/  LDCU.64 UR8, c[0x4][0x80] ;  /* 0x01001000ff0877ac */ /* 0x000ea20008000a00 */
[----:B------:R-:W-:Y:S01]  /*5c90*/  MOV R2, 0x0 ;  /* 0x0000000000027802 */ /* 0x000fe20000000f00 */
[----:B------:R-:W-:Y:S02]  /*5ca0*/  HFMA2 R12, -RZ, RZ, 0, 5.9604644775390625e-08 ;  /* 0x00000001ff0c7431 */ /* 0x000fe400000001ff */
[----:B------:R-:W-:Y:S01]  /*5cb0*/  IMAD.MOV.U32 R8, RZ, RZ, 0x70 ;  /* 0x00000070ff087424 */ /* 0x000fe200078e00ff */
[----:B------:R3:W4:Y:S01]  /*5cc0*/  LDC.64 R14, c[0x4][R2] ;  /* 0x01000000020e7b82 */ /* 0x0007220000000a00 */
[----:B------:R-:W1:Y:S01]  /*5cd0*/  LDCU.64 UR6, c[0x4][0x88] ;  /* 0x01001100ff0677ac */ /* 0x000e620008000a00 */
[----:B------:R-:W-:Y:S01]  /*5ce0*/  IMAD.MOV.U32 R13, RZ, RZ, RZ ;  /* 0x000000ffff0d7224 */ /* 0x000fe200078e00ff */
[----:B------:R-:W1:Y:S01]  /*5cf0*/  LDCU.64 UR4, c[0x4][0x8] ;  /* 0x01000100ff0477ac */ /* 0x000e620008000a00 */
[----:B--2---:R-:W-:Y:S01]  /*5d00*/  MOV R5, UR9 ;  /* 0x0000000900057c02 */ /* 0x004fe20008000f00 */
[----:B------:R-:W-:Y:S01]  /*5d10*/  IMAD.U32 R4, RZ, RZ, UR8 ;  /* 0x00000008ff047e24 */ /* 0x000fe2000f8e00ff */
[----:B-1----:R-:W-:Y:S01]  /*5d20*/  MOV R7, UR7 ;  /* 0x0000000700077c02 */ /* 0x002fe20008000f00 */
[----:B------:R-:W-:Y:S01]  /*5d30*/  IMAD.U32 R6, RZ, RZ, UR6 ;  /* 0x00000006ff067e24 */ /* 0x000fe2000f8e00ff */
[----:B------:R-:W-:Y:S01]  /*5d40*/  MOV R11, UR5 ;  /* 0x00000005000b7c02 */ /* 0x000fe20008000f00 */
[----:B------:R-:W-:Y:S02]  /*5d50*/  IMAD.U32 R10, RZ, RZ, UR4 ;  /* 0x00000004ff0a7e24 */ /* 0x000fe4000f8e00ff */
[----:B------:R-:W-:Y:S07]  /*5d60*/  LEPC R20, `(.L_x_103) ;  /* 0x000000001014794e */ /* 0x000fee0000000000 */
[----:B---345:R-:W-:Y:S05]  /*5d70*/  CALL.ABS.NOINC R14 ;  /* 0x000000000e007343 */ /* 0x038fea0003c00000 */
.L_x_103:
[----:B------:R-:W1:Y:S01]  /*5d80*/  LDCU.64 UR8, c[0x4][0x80] ;  /* 0x01001000ff0877ac */ /* 0x000e620008000a00 */
[----:B------:R-:W2:Y:S01]  /*5d90*/  LDC.64 R2, c[0x4][R2] ;  /* 0x0100000002027b82 */ /* 0x000ea20000000a00 */
[----:B------:R-:W-:Y:S02]  /*5da0*/  HFMA2 R12, -RZ, RZ, 0, 5.9604644775390625e-08 ;  /* 0x00000001ff0c7431 */ /* 0x000fe400000001ff */
[----:B------:R-:W-:Y:S02]  /*5db0*/  IMAD.MOV.U32 R8, RZ, RZ, 0x70 ;  /* 0x00000070ff087424 */ /* 0x000fe400078e00ff */
[----:B------:R-:W-:Y:S01]  /*5dc0*/  IMAD.MOV.U32 R13, RZ, RZ, RZ ;  /* 0x000000ffff0d7224 */ /* 0x000fe200078e00ff */
[----:B------:R-:W3:Y:S01]  /*5dd0*/  LDCU.64 UR6, c[0x4][0x88] ;  /* 0x01001100ff0677ac */ /* 0x000ee20008000a00 */
[----:B------:R-:W4:Y:S01]  /*5de0*/  LDCU.64 UR4, c[0x4][0x8] ;  /* 0x01000100ff0477ac */ /* 0x000f220008000a00 */
[----:B-1----:R-:W-:Y:S02]  /*5df0*/  MOV R4, UR8 ;  /* 0x0000000800047c02 */ /* 0x002fe40008000f00 */
[----:B------:R-:W-:Y:S02]  /*5e00*/  MOV R5, UR9 ;  /* 0x0000000900057c02 */ /* 0x000fe40008000f00 */
[----:B---3--:R-:W-:Y:S01]  /*5e10*/  MOV R7, UR7 ;  /* 0x0000000700077c02 */ /* 0x008fe20008000f00 */
[----:B------:R-:W-:Y:S01]  /*5e20*/  IMAD.U32 R6, RZ, RZ, UR6 ;  /* 0x00000006ff067e24 */ /* 0x000fe2000f8e00ff */
[----:B----4-:R-:W-:Y:S01]  /*5e30*/  MOV R11, UR5 ;  /* 0x00000005000b7c02 */ /* 0x010fe20008000f00 */
[----:B------:R-:W-:Y:S02]  /*5e40*/  IMAD.U32 R10, RZ, RZ, UR4 ;  /* 0x00000004ff0a7e24 */ /* 0x000fe4000f8e00ff */
[----:B------:R-:W-:Y:S07]  /*5e50*/  LEPC R20, `(.L_x_102) ;  /* 0x000000001014794e */ /* 0x000fee0000000000 */
[----:B--2---:R-:W-:Y:S05]  /*5e60*/  CALL.ABS.NOINC R2 ;  /* 0x0000000002007343 */ /* 0x004fea0003c00000 */
.L_x_102:
[----:B------:R-:W-:Y:S05]  /*5e70*/  BSYNC.RECONVERGENT B6 ;  /* 0x0000000000067941 */ /* 0x000fea0003800200 */
.L_x_101:
[----:B------:R-:W-:Y:S02]  /*5e80*/  R2UR UR6, R149 ;  /* 0x00000000950672ca */ /* 0x000fe400000e0000 */
[----:B------:R-:W-:Y:S02]  /*5e90*/  R2UR UR5, R165 ;  /* 0x00000000a50572ca */ /* 0x000fe400000e0000 */
[----:B------:R-:W-:Y:S02]  /*5ea0*/  R2UR UR4, R164 ;  /* 0x00000000a40472ca */ /* 0x000fe400000e0000 */
[----:B------:R-:W-:Y:S02]  /*5eb0*/  ISETP.NE.U32.AND P4, PT, R142, RZ, PT ;  /* 0x000000ff8e00720c */ /* 0x000fe40003f85070 */
[----:B------:R-:W-:Y:S02]  /*5ec0*/  ISETP.NE.U32.AND P2, PT, RZ, UR54, PT ;  /* 0x00000036ff007c0c */ /* 0x000fe4000bf45070 */
[----:B------:R-:W-:Y:S02]  /*5ed0*/  ISETP.NE.AND.EX P4, PT, R143, RZ, PT, P4 ;  /* 0x000000ff8f00720c */ /* 0x000fe40003f85340 */
[----:B------:R-:W-:Y:S01]  /*5ee0*/  ISETP.NE.AND.EX P2, PT, RZ, UR55, PT, P2 ;  /* 0x00000037ff007c0c */ /* 0x000fe2000bf45320 */
[----:B------:R-:W-:Y:S02]  /*5ef0*/  UISETP.NE.AND UP2, UPT, UR6, URZ, UPT ;  /* 0x000000ff0600728c */ /* 0x000fe4000bf45270 */
[----:B------:R-:W-:Y:S04]  /*5f00*/  UISETP.NE.U32.AND UP0, UPT, UR5, URZ, UPT ;  /* 0x000000ff0500728c */ /* 0x000fe8000bf05070 */
[----:B------:R-:W-:Y:S01]  /*5f10*/  UISETP.NE.AND.EX UP1, UPT, UR4, URZ, UPT, UP0 ;  /* 0x000000ff0400728c */ /* 0x000fe2000bf25300 */
[----:B------:R-:W-:Y:S01]  /*5f20*/  PLOP3.LUT P1, PT, PT, PT, UP2, 0x80, 0x8 ;  /* 0x000000000008781c */ /* 0x000fe20003f2f028 */
[----:B------:R-:W-:Y:S03]  /*5f30*/  UPLOP3.LUT UP0, UPT, UPT, UPT, UPT, 0x40, 0x4 ;  /* 0x000000000004789c */ /* 0x000fe60003f0e870 */
[----:B------:R-:W-:Y:S06]  /*5f40*/  @UP2 UPLOP3.LUT UP0, UPT, UPT, UPT, UP1, 0x80, 0x8 ;  /* 0x000000000008289c */ /* 0x000fec0003f0f010 */
[----:B------:R-:W-:Y:S01]  /*5f50*/  PLOP3.LUT P0, PT, PT, PT, UP0, 0x80, 0x8 ;  /* 0x000000000008781c */ /* 0x000fe20003f0f008 */
[----:B------:R-:W-:Y:S01]  /*5f60*/  @!UPT UIADD3 URZ, UPT, UPT, URZ, URZ, URZ ;  /* 0x000000fffffff290 */ /* 0x000fe2000fffe0ff */
[----:B------:R-:W-:Y:S11]  /*5f70*/  BRA.U !UP1, `(.L_x_104) ;  /* 0x0000000109407547 */ /* 0x000ff6000b800000 */
[----:B------:R-:W-:Y:S01]  /*5f80*/  UISETP.NE.U32.AND UP0, UPT, UR54, URZ, UPT ;  /* 0x000000ff3600728c */ /* 0x000fe2000bf05070 */
[----:B------:R-:W-:Y:S01]  /*5f90*/  R2UR UR6, R165 ;  /* 0x00000000a50672ca */ /* 0x000fe200000e0000 */
[----:B------:R-:W2:Y:S01]  /*5fa0*/  LDCU.64 UR8, c[0x0][0x358] ;  /* 0x00006b00ff0877ac */ /* 0x000ea20008000a00 */
[----:B------:R-:W-:Y:S02]  /*5fb0*/  HFMA2 R146, -RZ, RZ, 0, 5.9604644775390625e-08 ;  /* 0x00000001ff927431 */ /* 0x000fe400000001ff */
[----:B-1----:R-:W-:Y:S01]  /*5fc0*/  IMAD.MOV.U32 R0, RZ, RZ, 0x1 ;  /* 0x00000001ff007424 */ /* 0x002fe200078e00ff */
[----:B------:R-:W-:Y:S06]  /*5fd0*/  UISETP.NE.AND.EX UP0, UPT, UR55, URZ, UPT, UP0 ;  /* 0x000000ff3700728c */ /* 0x000fec000bf05300 */
[----:B------:R-:W-:Y:S05]  /*5fe0*/  PLOP3.LUT P3, PT, PT, PT, UP0, 0x80, 0x8 ;  /* 0x000000000008781c */ /* 0x000fea0003f6f008 */
[----:B------:R-:W1:Y:S01]  /*5ff0*/  @UP0 LDCU.64 UR4, c[0x0][0x888] ;  /* 0x00011100ff0407ac */ /* 0x000e620008000a00 */
[----:B------:R-:W-:Y:S07]  /*6000*/  @UP0 UIMAD UR6, UR36, UR6, URZ ;  /* 0x00000006240602a4 */ /* 0x000fee000f8e02ff */
[----:B------:R-:W-:Y:S01]  /*6010*/  @!P3 PRMT R146, R0, 0x7610, R146 ;  /* 0x000076100092b816 */ /* 0x000fe20000000092 */
[----:B-1----:R-:W-:Y:S06]  /*6020*/  @UP0 UIMAD.WIDE UR4, UR6, 0x4, UR4 ;  /* 0x00000004060408a5 */ /* 0x002fec000f8e0204 */
[----:B------:R-:W-:Y:S02]  /*6030*/  IMAD.U32 R2, RZ, RZ, UR4 ;  /* 0x00000004ff027e24 */ /* 0x000fe4000f8e00ff */
[----:B------:R-:W-:Y:S03]  /*6040*/  IMAD.U32 R3, RZ, RZ, UR5 ;  /* 0x00000005ff037e24 */ /* 0x000fe6000f8e00ff */
[----:B------:R-:W1:Y:S02]  /*6050*/  @!UP0 LDCU UR4, c[0x0][0x880] ;  /* 0x00011000ff0487ac */ /* 0x000e640008000800 */
[----:B--2--5:R2:W5:Y:S02]  /*6060*/  @P3 LDG.E R73, desc[UR8][R2.64] ;  /* 0x0000000802493981 */ /* 0x024564000c1e1900 */
[----:B-12---:R-:W-:Y:S02]  /*6070*/  @!P3 MOV R73, UR4 ;  /* 0x000000040049bc02 */ /* 0x006fe40008000f00 */
.L_x_104:
[----:B------:R-:W-:Y:S05]  /*6080*/  @!P4 BRA `(.L_x_105) ;  /* 0x000000000024c947 */ /* 0x000fea0003800000 */
[----:B------:R-:W-:Y:S01]  /*6090*/  ISETP.NE.U32.AND P3, PT, R140, RZ, PT ;  /* 0x000000ff8c00720c */ /* 0x000fe20003f65070 */
[----:B------:R-:W2:Y:S03]  /*60a0*/  LDCU.64 UR4, c[0x0][0x358] ;  /* 0x00006b00ff0477ac */ /* 0x000ea60008000a00 */
[----:B------:R-:W-:Y:S11]  /*60b0*/  ISETP.NE.AND.EX P3, PT, R141, RZ, PT, P3 ;  /* 0x000000ff8d00720c */ /* 0x000ff60003f65330 */
[----:B------:R-:W-:Y:S02]  /*60c0*/  @!UPT UIADD3 URZ, UPT, UPT, URZ, URZ, URZ ;  /* 0x000000fffffff290 */ /* 0x000fe4000fffe0ff */
[----:B------:R-:W3:Y:S01]  /*60d0*/  @P3 LDC.64 R2, c[0x0][0x8a8] ;  /* 0x00022a00ff023b82 */ /* 0x000ee20000000a00 */
[----:B-1----:R-:W-:Y:S04]  /*60e0*/  @P3 IMAD R0, R142, UR36, RZ ;  /* 0x000000248e003c24 */ /* 0x002fe8000f8e02ff */
[----:B---3--:R-:W-:Y:S05]  /*60f0*/  @P3 IMAD.WIDE R2, R0, 0x4, R2 ;  /* 0x0000000400023825 */ /* 0x008fea00078e0202 */
[----:B--2--5:R2:W5:Y:S02]  /*6100*/  @P3 LDG.E R70, desc[UR4][R2.64] ;  /* 0x0000000402463981 */ /* 0x024564000c1e1900 */
[----:B--2---:R-:W3:Y:S02]  /*6110*/  @!P3 LDC R70, c[0x0][0x8a0] ;  /* 0x00022800ff46bb82 */ /* 0x004ee40000000800 */
.L_x_105:
[----:B-----5:R-:W-:Y:S01]  /*6120*/  FSETP.NEU.AND P3, PT, R73, RZ, PT ;  /* 0x000000ff4900720b */ /* 0x020fe20003f6d000 */
[----:B------:R-:W-:Y:S01]  /*6130*/  IMAD.SHL.U32 R169, R144, 0x2, RZ ;  /* 0x0000000290a97824 */ /* 0x000fe200078e00ff */
[----:B------:R-:W-:Y:S01]  /*6140*/  SEL R5, RZ, 0xffffffff, P2 ;  /* 0xffffffffff057807 */ /* 0x000fe20001000000 */
[----:B------:R-:W-:Y:S01]  /*6150*/  IMAD.SHL.U32 R79, R161, 0x10, RZ ;  /* 0x00000010a14f7824 */ /* 0x000fe200078e00ff */
[----:B------:R-:W-:Y:S01]  /*6160*/  @P1 LOP3.LUT P2, RZ, R146, 0xff, RZ, 0xc0, !PT ;  /* 0x000000ff92ff1812 */ /* 0x000fe2000784c0ff */
[----:B------:R-:W-:Y:S01]  /*6170*/  VIADD R168, R169, UR44 ;  /* 0x0000002ca9a87c36 */ /* 0x000fe20008000000 */
[----:B-1----:R-:W-:Y:S01]  /*6180*/  @P1 SEL R0, RZ, 0xffffffff, P3 ;  /* 0xffffffffff001807 */ /* 0x002fe20001800000 */
[----:B------:R-:W-:Y:S01]  /*6190*/  IMAD.MOV.U32 R87, RZ, RZ, -0x10 ;  /* 0xfffffff0ff577424 */ /* 0x000fe200078e00ff */
[----:B------:R-:W-:Y:S01]  /*61a0*/  LOP3.LUT R160, R160, 0x1, RZ, 0x3c, !PT ;  /* 0x00000001a0a07812 */ /* 0x000fe200078e3cff */
[----:B------:R-:W-:Y:S01]  /*61b0*/  IMAD.SHL.U32 R85, R162, 0x10, RZ ;  /* 0x00000010a2557824 */ /* 0x000fe200078e00ff */
[----:B------:R-:W-:Y:S01]  /*61c0*/  @P0 SEL R0, R5, R0, !P2 ;  /* 0x0000000005000207 */ /* 0x000fe20005000000 */
[----:B------:R-:W-:Y:S01]  /*61d0*/  IMAD.IADD R156, R168, 0x1, R79 ;  /* 0x00000001a89c7824 */ /* 0x000fe200078e024f */
[----:B------:R-:W-:Y:S01]  /*61e0*/  LEA R170, R68, UR44, 0x3 ;  /* 0x0000002c44aa7c11 */ /* 0x000fe2000f8e18ff */
[----:B------:R-:W-:Y:S01]  /*61f0*/  IMAD.IADD R167, R168, 0x1, R85 ;  /* 0x00000001a8a77824 */ /* 0x000fe200078e0255 */
[----:B------:R-:W-:Y:S01]  /*6200*/  @P1 LOP3.LUT R0, R0, 0x1, RZ, 0xc0, !PT ;  /* 0x0000000100001812 */ /* 0x000fe200078ec0ff */
[--C-:B------:R-:W-:Y:S01]  /*6210*/  IMAD.IADD R154, R85, 0x1, R156.reuse ;  /* 0x00000001559a7824 */ /* 0x100fe200078e029c */
[----:B------:R-:W-:Y:S01]  /*6220*/  SHF.L.U32 R3, R159, 0x1f, RZ ;  /* 0x0000001f9f037819 */ /* 0x000fe200000006ff */
[----:B------:R-:W-:Y:S01]  /*6230*/  BSSY B1, `(.L_x_106) ;  /* 0x000004a000017945 */ /* 0x000fe20003800000 */
[----:B------:R-:W-:Y:S01]  /*6240*/  ISETP.NE.U32.OR P5, PT, R0, 0x1, !P1 ;  /* 0x000000010000780c */ /* 0x000fe20004fa5470 */
[----:B------:R-:W-:Y:S01]  /*6250*/  IMAD.MOV.U32 R84, RZ, RZ, 0x1 ;  /* 0x00000001ff547424 */ /* 0x000fe200078e00ff */
[----:B------:R-:W-:Y:S01]  /*6260*/  PLOP3.LUT P2, PT, PT, PT, UP1, 0x80, 0x8 ;  /* 0x000000000008781c */ /* 0x000fe20003f4f018 */
[----:B------:R-:W-:Y:S01]  /*6270*/  IMAD R71, R68, 0x100, R69 ;  /* 0x0000010044477824 */ /* 0x000fe200078e0245 */
[----:B------:R-:W-:Y:S01]  /*6280*/  LOP3.LUT P4, R151, R146, 0xff, RZ, 0xc0, !PT ;  /* 0x000000ff92977812 */ /* 0x000fe2000788c0ff */
[----:B------:R-:W-:Y:S01]  /*6290*/  IMAD.MOV.U32 R78, RZ, RZ, RZ ;  /* 0x000000ffff4e7224 */ /* 0x000fe200078e00ff */
[----:B------:R-:W-:Y:S02]  /*62a0*/  SEL R0, RZ, 0xffffffff, P3 ;  /* 0xffffffffff007807 */ /* 0x000fe40001800000 */
[----:B------:R-:W-:Y:S02]  /*62b0*/  CS2R R138, SRZ ;  /* 0x00000000008a7805 */ /* 0x000fe4000001ff00 */
[----:B------:R-:W-:Y:S02]  /*62c0*/  P2R R166, PR, RZ, 0x20 ;  /* 0x00000020ffa67803 */ /* 0x000fe40000000000 */
[----:B------:R-:W-:Y:S02]  /*62d0*/  CS2R R136, SRZ ;  /* 0x0000000000887805 */ /* 0x000fe4000001ff00 */
[----:B------:R-:W-:Y:S02]  /*62e0*/  CS2R R130, SRZ ;  /* 0x0000000000827805 */ /* 0x000fe4000001ff00 */
[----:B------:R-:W-:Y:S02]  /*62f0*/  CS2R R128, SRZ ;  /* 0x0000000000807805 */ /* 0x000fe4000001ff00 */
[----:B------:R-:W-:Y:S02]  /*6300*/  CS2R R122, SRZ ;  /* 0x00000000007a7805 */ /* 0x000fe4000001ff00 */
[----:B------:R-:W-:Y:S02]  /*6310*/  @P5 SHF.L.U32 R2, R160, 0x1f, RZ ;  /* 0x0000001fa0025819 */ /* 0x000fe400000006ff */
[----:B------:R-:W-:Y:S02]  /*6320*/  CS2R R120, SRZ ;  /* 0x0000000000787805 */ /* 0x000fe4000001ff00 */
[----:B------:R-:W-:Y:S02]  /*6330*/  @P2 SEL R0, R5, R0, !P4 ;  /* 0x0000000005002207 */ /* 0x000fe40006000000 */
[----:B------:R-:W-:Y:S01]  /*6340*/  CS2R R114, SRZ ;  /* 0x0000000000727805 */ /* 0x000fe2000001ff00 */
[----:B------:R-:W1:Y:S01]  /*6350*/  @P5 SYNCS.PHASECHK.TRANS64.TRYWAIT P1, [UR44+0x40], R2 ;  /* 0x00004002ff0055a7 */ /* 0x000e62000802112c */
[----:B------:R-:W-:Y:S02]  /*6360*/  CS2R R112, SRZ ;  /* 0x0000000000707805 */ /* 0x000fe4000001ff00 */
[----:B------:R-:W-:Y:S02]  /*6370*/  LOP3.LUT R0, R0, 0x1, RZ, 0xc0, !PT ;  /* 0x0000000100007812 */ /* 0x000fe400078ec0ff */
[----:B------:R-:W-:Y:S02]  /*6380*/  CS2R R106, SRZ ;  /* 0x00000000006a7805 */ /* 0x000fe4000001ff00 */
[----:B------:R-:W-:Y:S02]  /*6390*/  CS2R R104, SRZ ;  /* 0x0000000000687805 */ /* 0x000fe4000001ff00 */
[----:B------:R-:W-:Y:S02]  /*63a0*/  CS2R R98, SRZ ;  /* 0x0000000000627805 */ /* 0x000fe4000001ff00 */
[----:B------:R-:W-:Y:S02]  /*63b0*/  ISETP.NE.U32.AND P2, PT, R0, 0x1, PT ;  /* 0x000000010000780c */ /* 0x000fe40003f45070 */
[----:B------:R-:W-:Y:S02]  /*63c0*/  CS2R R96, SRZ ;  /* 0x0000000000607805 */ /* 0x000fe4000001ff00 */
[----:B------:R-:W-:Y:S02]  /*63d0*/  CS2R R90, SRZ ;  /* 0x00000000005a7805 */ /* 0x000fe4000001ff00 */
[----:B------:R-:W-:Y:S02]  /*63e0*/  CS2R R88, SRZ ;  /* 0x0000000000587805 */ /* 0x000fe4000001ff00 */
[----:B------:R-:W-:Y:S02]  /*63f0*/  P2R R86, PR, RZ, 0x4 ;  /* 0x00000004ff567803 */ /* 0x000fe40000000000 */
[----:B------:R-:W-:Y:S02]  /*6400*/  CS2R R82, SRZ ;  /* 0x0000000000527805 */ /* 0x000fe4000001ff00 */
[----:B------:R-:W-:Y:S02]  /*6410*/  ISETP.NE.U32.AND P2, PT, R145, 0x1, PT ;  /* 0x000000019100780c */ /* 0x000fe40003f45070 */
[----:B------:R-:W-:Y:S01]  /*6420*/  CS2R R80, SRZ ;  /* 0x0000000000507805 */ /* 0x000fe2000001ff00 */
[----:B------:R2:W4:Y:S01]  /*6430*/  SYNCS.PHASECHK.TRANS64.TRYWAIT P0, [R170+URZ+0xb0], R3 ;  /* 0x0000b003aa0075a7 */ /* 0x00052200080011ff */
[----:B------:R-:W-:Y:S05]  /*6440*/  SEL R87, R87, 0x10, !P2 ;  /* 0x0000001057577807 */ /* 0x000fea0005000000 */
[----:B------:R-:W-:Y:S02]  /*6450*/  IMAD.IADD R168, R168, 0x1, R87 ;  /* 0x00000001a8a87824 */ /* 0x000fe400078e0257 */
[C---:B------:R-:W-:Y:S02]  /*6460*/  IMAD.IADD R157, R87.reuse, 0x1, R167 ;  /* 0x00000001579d7824 */ /* 0x040fe400078e02a7 */
[C---:B------:R-:W-:Y:S02]  /*6470*/  IMAD.IADD R155, R87.reuse, 0x1, R156 ;  /* 0x00000001579b7824 */ /* 0x040fe400078e029c */
[----:B------:R-:W-:Y:S01]  /*6480*/  IMAD.IADD R153, R87, 0x1, R154 ;  /* 0x0000000157997824 */ /* 0x000fe200078e029a */
[----:B-1----:R-:W-:Y:S01]  /*6490*/  @P5 SEL R84, RZ, 0x1, !P1 ;  /* 0x00000001ff545807 */ /* 0x002fe20004800000 */
[----:B--2---:R-:W-:Y:S06]  /*64a0*/  @!P5 BRA `(.L_x_107) ;  /* 0x000000000088d947 */ /* 0x004fec0003800000 */
[----:B------:R-:W-:Y:S01]  /*64b0*/  IMAD.MOV.U32 R139, RZ, RZ, RZ ;  /* 0x000000ffff8b7224 */ /* 0x000fe200078e00ff */
[----:B------:R-:W-:Y:S01]  /*64c0*/  ISETP.NE.AND P1, PT, R84, RZ, PT ;  /* 0x000000ff5400720c */ /* 0x000fe20003f25270 */
[----:B------:R-:W-:Y:S01]  /*64d0*/  BSSY B0, `(.L_x_108) ;  /* 0x0000014000007945 */ /* 0x000fe20003800000 */
[----:B------:R-:W-:Y:S02]  /*64e0*/  CS2R R82, SRZ ;  /* 0x0000000000527805 */ /* 0x000fe4000001ff00 */
        /* <DEDUP_REMOVED lines=13> */
[----:B------:R-:W-:Y:S01]  /*65c0*/  CS2R R136, SRZ ;  /* 0x0000000000887805 */ /* 0x000fe2000001ff00 */
[----:B------:R-:W-:Y:S06]  /*65d0*/  @P1 BRA `(.L_x_109) ;  /* 0x00000000000c1947 */ /* 0x000fec0003800000 */
[----:B------:R-:W-:Y:S04]  /*65e0*/  SHF.L.U32 R5, R160, 0x1f, RZ ;  /* 0x0000001fa0057819 */ /* 0x000fe800000006ff */
[----:B------:R-:W1:Y:S02]  /*65f0*/  SYNCS.PHASECHK.TRANS64.TRYWAIT P1, [UR44+0x40], R5 ;  /* 0x00004005ff0075a7 */ /* 0x000e64000802112c */
[----:B-1----:R-:W-:Y:S05]  /*6600*/  @!P1 BRA `(.L_x_110) ;  /* 0x0000005c004c9947 */ /* 0x002fea0003800000 */
.L_x_109:
[----:B------:R-:W-:Y:S05]  /*6610*/  BSYNC B0 ;  /* 0x0000000000007941 */ /* 0x000fea0003800000 */
.L_x_108:
[----:B------:R-:W-:Y:S01]  /*6620*/  ISETP.NE.AND P1, PT, R86, RZ, PT ;  /* 0x000000ff5600720c */ /* 0x000fe20003f25270 */
[----:B------:R-:W-:Y:S11]  /*6630*/  HFMA2 R78, -RZ, RZ, 0, 5.9604644775390625e-08 ;  /* 0x00000001ff4e7431 */ /* 0x000ff600000001ff */
[----:B------:R-:W-:Y:S01]  /*6640*/  @!UPT UIADD3 URZ, UPT, UPT, URZ, URZ, URZ ;  /* 0x000000fffffff290 */ /* 0x000fe2000fffe0ff */
[----:B------:R2:W1:Y:S04]  /*6650*/  @P1 LDS.128 R80, [R169+UR44+0x400] ;  /* 0x0004002ca9501984 */ /* 0x0004680008000c00 */
[----:B------:R2:W1:Y:S04]  /*6660*/  @P1 LDS.128 R88, [R168+0x400] ;  /* 0x00040000a8581984 */ /* 0x0004680000000c00 */
[----:B------:R2:W1:Y:S04]  /*6670*/  @P1 LDS.128 R96, [R167+0x400] ;  /* 0x00040000a7601984 */ /* 0x0004680000000c00 */
[----:B------:R2:W1:Y:S04]  /*6680*/  @P1 LDS.128 R104, [R157+0x400] ;  /* 0x000400009d681984 */ /* 0x0004680000000c00 */
[----:B------:R2:W1:Y:S04]  /*6690*/  @P1 LDS.128 R112, [R156+0x400] ;  /* 0x000400009c701984 */ /* 0x0004680000000c00 */
[----:B------:R2:W1:Y:S04]  /*66a0*/  @P1 LDS.128 R120, [R155+0x400] ;  /* 0x000400009b781984 */ /* 0x0004680000000c00 */
[----:B------:R2:W1:Y:S04]  /*66b0*/  @P1 LDS.128 R128, [R154+0x400] ;  /* 0x000400009a801984 */ /* 0x0004680000000c00 */
[----:B------:R2:W1:Y:S02]  /*66c0*/  @P1 LDS.128 R136, [R153+0x400] ;  /* 0x0004000099881984 */ /* 0x0004640000000c00 */
.L_x_107:
[----:B------:R-:W-:Y:S05]  /*66d0*/  BSYNC B1 ;  /* 0x0000000000017941 */ /* 0x000fea0003800000 */
.L_x_106:
[----:B-1----:R-:W-:Y:S04]  /*66e0*/  SHF.R.U32.HI R0, RZ, 0x15, R71 ;  /* 0x00000015ff007819 */ /* 0x002fe80000011647 */
[----:B------:R-:W-:Y:S01]  /*66f0*/  LOP3.LUT P1, RZ, R0, 0x3, R147, 0x48, !PT ;  /* 0x0000000300ff7812 */ /* 0x000fe20007824893 */
[----:B------:R-:W-:Y:S01]  /*6700*/  @!UPT UIADD3 URZ, UPT, UPT, URZ, URZ, URZ ;  /* 0x000000fffffff290 */ /* 0x000fe2000fffe0ff */
[----:B----4-:R-:W-:Y:S11]  /*6710*/  @P0 BRA `(.L_x_111) ;  /* 0x0000000000080947 */ /* 0x010ff60003800000 */
[----:B------:R-:W1:Y:S02]  /*6720*/  SYNCS.PHASECHK.TRANS64.TRYWAIT P0, [R170+URZ+0xb0], R3 ;  /* 0x0000b003aa0075a7 */ /* 0x000e6400080011ff */
[----:B-1----:R-:W-:Y:S05]  /*6730*/  @!P0 BRA `(.L_x_112) ;  /* 0x0000005c00188947 */ /* 0x002fea0003800000 */
.L_x_111:
[----:B------:R-:W-:Y:S05]  /*6740*/  @!P1 BRA `(.L_x_113) ;  /* 0x0000000000409947 */ /* 0x000fea0003800000 */
[----:B------:R-:W4:Y:S01]  /*6750*/  LDCU.64 UR8, c[0x4][0x70] ;  /* 0x01000e00ff0877ac */ /* 0x000f220008000a00 */
[----:B-1----:R-:W-:Y:S01]  /*6760*/  MOV R3, 0x0 ;  /* 0x0000000000037802 */ /* 0x002fe20000000f00 */
[----:B------:R-:W-:Y:S02]  /*6770*/  HFMA2 R12, -RZ, RZ, 0, 5.9604644775390625e-08 ;  /* 0x00000001ff0c7431 */ /* 0x000fe400000001ff */
[----:B------:R-:W-:Y:S02]  /*6780*/  IMAD.MOV.U32 R8, RZ, RZ, 0x192 ;  /* 0x00000192ff087424 */ /* 0x000fe400078e00ff */
[----:B------:R-:W-:Y:S01]  /*6790*/  IMAD.MOV.U32 R13, RZ, RZ, RZ ;  /* 0x000000ffff0d7224 */ /* 0x000fe200078e00ff */
[----:B------:R-:W1:Y:S01]  /*67a0*/  LDCU.64 UR6, c[0x4][0x78] ;  /* 0x01000f00ff0677ac */ /* 0x000e620008000a00 */
[----:B------:R-:W2:Y:S01]  /*67b0*/  LDC.64 R2, c[0x4][R3] ;  /* 0x0100000003027b82 */ /* 0x000ea20000000a00 */
[----:B------:R-:W5:Y:S01]  /*67c0*/  LDCU.64 UR4, c[0x4][0x10] ;  /* 0x01000200ff0477ac */ /* 0x000f620008000a00 */
[----:B----4-:R-:W-:Y:S01]  /*67d0*/  MOV R5, UR9 ;  /* 0x0000000900057c02 */ /* 0x010fe20008000f00 */
[----:B------:R-:W-:Y:S01]  /*67e0*/  IMAD.U32 R4, RZ, RZ, UR8 ;  /* 0x00000008ff047e24 */ /* 0x000fe2000f8e00ff */
[----:B-1----:R-:W-:Y:S01]  /*67f0*/  MOV R7, UR7 ;  /* 0x0000000700077c02 */ /* 0x002fe20008000f00 */
[----:B------:R-:W-:Y:S01]  /*6800*/  IMAD.U32 R6, RZ, RZ, UR6 ;  /* 0x00000006ff067e24 */ /* 0x000fe2000f8e00ff */
[----:B-----5:R-:W-:Y:S01]  /*6810*/  MOV R11, UR5 ;  /* 0x00000005000b7c02 */ /* 0x020fe20008000f00 */
[----:B------:R-:W-:Y:S02]  /*6820*/  IMAD.U32 R10, RZ, RZ, UR4 ;  /* 0x00000004ff0a7e24 */ /* 0x000fe4000f8e00ff */
[----:B------:R-:W-:Y:S07]  /*6830*/  LEPC R20, `(.L_x_113) ;  /* 0x000000001014794e */ /* 0x000fee0000000000 */
[----:B--23--:R-:W-:Y:S05]  /*6840*/  CALL.ABS.NOINC R2 ;  /* 0x0000000002007343 */ /* 0x00cfea0003c00000 */
.L_x_113:
[C---:B------:R-:W-:Y:S01]  /*6850*/  SHF.L.U32 R72, R80.reuse, 0x10, RZ ;  /* 0x0000001050487819 */ /* 0x040fe200000006ff */
[----:B------:R-:W-:Y:S05]  /*6860*/  WARPSYNC.ALL ;  /* 0x0000000000007948 */ /* 0x000fea0003800000 */
[----:B------:R-:W-:Y:S01]  /*6870*/  R2UR UR4, R71 ;  /* 0x00000000470472ca */ /* 0x000fe200000e0000 */
[----:B------:R-:W-:Y:S01]  /*6880*/  BSSY.RECONVERGENT B0, `(.L_x_114) ;  /* 0x00000fc000007945 */ /* 0x000fe20003800200 */
[----:B------:R-:W-:Y:S02]  /*6890*/  LOP3.LUT R75, R80, 0xffff0000, RZ, 0xc0, !PT ;  /* 0xffff0000504b7812 */ /* 0x000fe400078ec0ff */
[----:B------:R-:W-:Y:S02]  /*68a0*/  LOP3.LUT R74, R81, 0xffff0000, RZ, 0xc0, !PT ;  /* 0xffff0000514a7812 */ /* 0x000fe400078ec0ff */
[C---:B------:R-:W-:Y:S02]  /*68b0*/  SHF.L.U32 R77, R99.reuse, 0x10, RZ ;  /* 0x00000010634d7819 */ /* 0x040fe400000006ff */
[----:B------:R-:W-:Y:S02]  /*68c0*/  LOP3.LUT R76, R99, 0xffff0000, RZ, 0xc0, !PT ;  /* 0xffff0000634c7812 */ /* 0x000fe400078ec0ff */
[----:B------:R-:W-:Y:S03]  /*68d0*/  ISETP.NE.AND P0, PT, R163, RZ, PT ;  /* 0x000000ffa300720c */ /* 0x000fe60003f05270 */
[----:B------:R-:W3:Y:S02]  /*68e0*/  LDTM.x64 R4, tmem[UR4] ;  /* 0x00000004000479ee */ /* 0x000ee40008340000 */
[C---:B---3--:R-:W-:Y:S01]  /*68f0*/  FMUL R0, R70.reuse, R4 ;  /* 0x0000000446007220 */ /* 0x048fe20000400000 */
[C---:B------:R-:W-:Y:S01]  /*6900*/  FMUL R2, R70.reuse, R5 ;  /* 0x0000000546027220 */ /* 0x040fe20000400000 */
[C---:B-1----:R-:W-:Y:S01]  /*6910*/  FMUL R3, R70.reuse, R6 ;  /* 0x0000000646037220 */ /* 0x042fe20000400000 */
[----:B------:R-:W-:Y:S01]  /*6920*/  FMUL R7, R70, R7 ;  /* 0x0000000746077220 */ /* 0x000fe20000400000 */
[----:B------:R-:W-:Y:S01]  /*6930*/  FFMA R0, R73, R72, R0 ;  /* 0x0000004849007223 */ /* 0x000fe20000000000 */
[----:B------:R-:W-:Y:S01]  /*6940*/  SHF.L.U32 R72, R81, 0x10, RZ ;  /* 0x0000001051487819 */ /* 0x000fe200000006ff */
[C---:B------:R-:W-:Y:S01]  /*6950*/  FFMA R2, R73.reuse, R75, R2 ;  /* 0x0000004b49027223 */ /* 0x040fe20000000002 */
[----:B------:R-:W-:Y:S01]  /*6960*/  SHF.L.U32 R75, R82, 0x10, RZ ;  /* 0x00000010524b7819 */ /* 0x000fe200000006ff */
[C---:B------:R-:W-:Y:S01]  /*6970*/  FMUL R4, R70.reuse, R8 ;  /* 0x0000000846047220 */ /* 0x040fe20000400000 */
[----:B------:R-:W-:Y:S01]  /*6980*/  FMUL R5, R70, R9 ;  /* 0x0000000946057220 */ /* 0x000fe20000400000 */
[C---:B------:R-:W-:Y:S01]  /*6990*/  FFMA R3, R73.reuse, R72, R3 ;  /* 0x0000004849037223 */ /* 0x040fe20000000003 */
[----:B------:R-:W-:Y:S01]  /*69a0*/  LOP3.LUT R72, R82, 0xffff0000, RZ, 0xc0, !PT ;  /* 0xffff000052487812 */ /* 0x000fe200078ec0ff */
[----:B------:R-:W-:Y:S01]  /*69b0*/  FFMA R7, R73, R74, R7 ;  /* 0x0000004a49077223 */ /* 0x000fe20000000007 */
[----:B------:R-:W-:Y:S01]  /*69c0*/  LOP3.LUT R74, R83, 0xffff0000, RZ, 0xc0, !PT ;  /* 0xffff0000534a7812 */ /* 0x000fe200078ec0ff */
[----:B------:R-:W-:Y:S01]  /*69d0*/  FFMA R4, R73, R75, R4 ;  /* 0x0000004b49047223 */ /* 0x000fe20000000004 */
[----:B------:R-:W-:Y:S01]  /*69e0*/  SHF.L.U32 R75, R83, 0x10, RZ ;  /* 0x00000010534b7819 */ /* 0x000fe200000006ff */
[----:B------:R-:W-:Y:S01]  /*69f0*/  FMUL R6, R70, R10 ;  /* 0x0000000a46067220 */ /* 0x000fe20000400000 */
[----:B------:R-:W-:Y:S01]  /*6a00*/  F2FP.BF16.F32.PACK_AB R92, R2, R0 ;  /* 0x00000000025c723e */ /* 0x000fe200000010ff */
[----:B------:R-:W-:Y:S01]  /*6a10*/  FMUL R11, R70, R11 ;  /* 0x0000000b460b7220 */ /* 0x000fe20000400000 */
[----:B------:R-:W-:Y:S01]  /*6a20*/  F2FP.BF16.F32.PACK_AB R93, R7, R3 ;  /* 0x00000003075d723e */ /* 0x000fe200000010ff */
[C---:B------:R-:W-:Y:S01]  /*6a30*/  FFMA R5, R73.reuse, R72, R5 ;  /* 0x0000004849057223 */ /* 0x040fe20000000005 */
[----:B------:R-:W-:Y:S01]  /*6a40*/  SHF.L.U32 R72, R88, 0x10, RZ ;  /* 0x0000001058487819 */ /* 0x000fe200000006ff */
[----:B------:R-:W-:Y:S01]  /*6a50*/  FFMA R6, R73, R75, R6 ;  /* 0x0000004b49067223 */ /* 0x000fe20000000006 */
[----:B------:R-:W-:Y:S01]  /*6a60*/  SHF.L.U32 R75, R90, 0x10, RZ ;  /* 0x000000105a4b7819 */ /* 0x000fe200000006ff */
[----:B------:R-:W-:Y:S01]  /*6a70*/  FMUL R8, R70, R12 ;  /* 0x0000000c46087220 */ /* 0x000fe20000400000 */
[----:B------:R-:W-:Y:S01]  /*6a80*/  F2FP.BF16.F32.PACK_AB R94, R5, R4 ;  /* 0x00000004055e723e */ /* 0x000fe200000010ff */
[C---:B------:R-:W-:Y:S01]  /*6a90*/  FFMA R11, R73.reuse, R74, R11 ;  /* 0x0000004a490b7223 */ /* 0x040fe2000000000b */
[----:B------:R-:W-:Y:S01]  /*6aa0*/  LOP3.LUT R74, R88, 0xffff0000, RZ, 0xc0, !PT ;  /* 0xffff0000584a7812 */ /* 0x000fe200078ec0ff */
[C---:B------:R-:W-:Y:S01]  /*6ab0*/  FMUL R9, R70.reuse, R13 ;  /* 0x0000000d46097220 */ /* 0x040fe20000400000 */
[----:B------:R-:W-:Y:S01]  /*6ac0*/  FFMA R8, R73, R72, R8 ;  /* 0x0000004849087223 */ /* 0x000fe20000000008 */
[----:B------:R-:W-:Y:S01]  /*6ad0*/  SHF.L.U32 R72, R89, 0x10, RZ ;  /* 0x0000001059487819 */ /* 0x000fe200000006ff */
[C---:B------:R-:W-:Y:S01]  /*6ae0*/  FMUL R10, R70.reuse, R14 ;  /* 0x0000000e460a7220 */ /* 0x040fe20000400000 */
[----:B------:R-:W-:Y:S01]  /*6af0*/  F2FP.BF16.F32.PACK_AB R95, R11, R6 ;  /* 0x000000060b5f723e */ /* 0x000fe200000010ff */
[----:B------:R-:W-:Y:S01]  /*6b00*/  FFMA R9, R73, R74, R9 ;  /* 0x0000004a49097223 */ /* 0x000fe20000000009 */
[----:B------:R-:W-:Y:S01]  /*6b10*/  LOP3.LUT R74, R89, 0xffff0000, RZ, 0xc0, !PT ;  /* 0xffff0000594a7812 */ /* 0x000fe200078ec0ff */
[----:B------:R-:W-:Y:S01]  /*6b20*/  FMUL R15, R70, R15 ;  /* 0x0000000f460f7220 */ /* 0x000fe20000400000 */
[----:B------:R-:W-:Y:S01]  /*6b30*/  FFMA R10, R73, R72, R10 ;  /* 0x00000048490a7223 */ /* 0x000fe2000000000a */
[----:B------:R-:W-:Y:S01]  /*6b40*/  LOP3.LUT R72, R90, 0xffff0000, RZ, 0xc0, !PT ;  /* 0xffff00005a487812 */ /* 0x000fe200078ec0ff */
[C---:B------:R-:W-:Y:S01]  /*6b50*/  FMUL R12, R70.reuse, R16 ;  /* 0x00000010460c7220 */ /* 0x040fe20000400000 */
[----:B------:R-:W-:Y:S01]  /*6b60*/  F2FP.BF16.F32.PACK_AB R100, R9, R8 ;  /* 0x000000080964723e */ /* 0x000fe200000010ff */
[----:B------:R-:W-:Y:S01]  /*6b70*/  FMUL R13, R70, R17 ;  /* 0x00000011460d7220 */ /* 0x000fe20000400000 */
[----:B------:R-:W-:Y:S01]  /*6b80*/  FFMA R15, R73, R74, R15 ;  /* 0x0000004a490f7223 */ /* 0x000fe2000000000f */
[----:B------:R-:W-:Y:S01]  /*6b90*/  LOP3.LUT R74, R91, 0xffff0000, RZ, 0xc0, !PT ;  /* 0xffff00005b4a7812 */ /* 0x000fe200078ec0ff */
[----:B------:R-:W-:Y:S01]  /*6ba0*/  FFMA R12, R73, R75, R12 ;  /* 0x0000004b490c7223 */ /* 0x000fe2000000000c */
[----:B------:R-:W-:Y:S01]  /*6bb0*/  SHF.L.U32 R75, R91, 0x10, RZ ;  /* 0x000000105b4b7819 */ /* 0x000fe200000006ff */
[----:B------:R-:W-:Y:S01]  /*6bc0*/  FFMA R13, R73, R72, R13 ;  /* 0x00000048490d7223 */ /* 0x000fe2000000000d */
[----:B------:R-:W-:Y:S01]  /*6bd0*/  SHF.L.U32 R72, R96, 0x10, RZ ;  /* 0x0000001060487819 */ /* 0x000fe200000006ff */
[C---:B------:R-:W-:Y:S01]  /*6be0*/  FMUL R14, R70.reuse, R18 ;  /* 0x00000012460e7220 */ /* 0x040fe20000400000 */
[----:B------:R-:W-:Y:S01]  /*6bf0*/  F2FP.BF16.F32.PACK_AB R101, R15, R10 ;  /* 0x0000000a0f65723e */ /* 0x000fe200000010ff */
[C---:B------:R-:W-:Y:S01]  /*6c00*/  FMUL R19, R70.reuse, R19 ;  /* 0x0000001346137220 */ /* 0x040fe20000400000 */
[----:B------:R-:W-:Y:S01]  /*6c10*/  F2FP.BF16.F32.PACK_AB R102, R13, R12 ;  /* 0x0000000c0d66723e */ /* 0x000fe200000010ff */
[----:B------:R-:W-:Y:S01]  /*6c20*/  FMUL R16, R70, R20 ;  /* 0x0000001446107220 */ /* 0x000fe20000400000 */
[C---:B------:R-:W-:Y:S01]  /*6c30*/  FFMA R14, R73.reuse, R75, R14 ;  /* 0x0000004b490e7223 */ /* 0x040fe2000000000e */
[----:B------:R-:W-:Y:S01]  /*6c40*/  SHF.L.U32 R75, R98, 0x10, RZ ;  /* 0x00000010624b7819 */ /* 0x000fe200000006ff */
[C---:B------:R-:W-:Y:S01]  /*6c50*/  FFMA R19, R73.reuse, R74, R19 ;  /* 0x0000004a49137223 */ /* 0x040fe20000000013 */
[----:B------:R-:W-:Y:S01]  /*6c60*/  LOP3.LUT R74, R96, 0xffff0000, RZ, 0xc0, !PT ;  /* 0xffff0000604a7812 */ /* 0x000fe200078ec0ff */
[----:B------:R-:W-:Y:S01]  /*6c70*/  FFMA R16, R73, R72, R16 ;  /* 0x0000004849107223 */ /* 0x000fe20000000010 */
[----:B------:R-:W-:Y:S01]  /*6c80*/  SHF.L.U32 R72, R97, 0x10, RZ ;  /* 0x0000001061487819 */ /* 0x000fe200000006ff */
[C---:B------:R-:W-:Y:S01]  /*6c90*/  FMUL R17, R70.reuse, R21 ;  /* 0x0000001546117220 */ /* 0x040fe20000400000 */
[----:B------:R-:W-:Y:S01]  /*6ca0*/  F2FP.BF16.F32.PACK_AB R103, R19, R14 ;  /* 0x0000000e1367723e */ /* 0x000fe200000010ff */
[C---:B------:R-:W-:Y:S01]  /*6cb0*/  FMUL R18, R70.reuse, R22 ;  /* 0x0000001646127220 */ /* 0x040fe20000400000 */
[----:B------:R-:W-:Y:S01]  /*6cc0*/  FMUL R23, R70, R23 ;  /* 0x0000001746177220 */ /* 0x000fe20000400000 */
[C---:B------:R-:W-:Y:S01]  /*6cd0*/  FFMA R17, R73.reuse, R74, R17 ;  /* 0x0000004a49117223 */ /* 0x040fe20000000011 */
[----:B------:R-:W-:Y:S01]  /*6ce0*/  LOP3.LUT R74, R98, 0xffff0000, RZ, 0xc0, !PT ;  /* 0xffff0000624a7812 */ /* 0x000fe200078ec0ff */
[----:B------:R-:W-:Y:S01]  /*6cf0*/  FFMA R18, R73, R72, R18 ;  /* 0x0000004849127223 */ /* 0x000fe20000000012 */
[----:B------:R-:W-:Y:S01]  /*6d00*/  LOP3.LUT R72, R97, 0xffff0000, RZ, 0xc0, !PT ;  /* 0xffff000061487812 */ /* 0x000fe200078ec0ff */
[C---:B------:R-:W-:Y:S01]  /*6d10*/  FMUL R20, R70.reuse, R24 ;  /* 0x0000001846147220 */ /* 0x040fe20000400000 */
[----:B------:R-:W-:Y:S01]  /*6d20*/  F2FP.BF16.F32.PACK_AB R108, R17, R16 ;  /* 0x00000010116c723e */ /* 0x000fe200000010ff */
[C---:B------:R-:W-:Y:S01]  /*6d30*/  FMUL R21, R70.reuse, R25 ;  /* 0x0000001946157220 */ /* 0x040fe20000400000 */
[----:B------:R-:W-:Y:S01]  /*6d40*/  FMUL R22, R70, R26 ;  /* 0x0000001a46167220 */ /* 0x000fe20000400000 */
[C---:B------:R-:W-:Y:S01]  /*6d50*/  FFMA R23, R73.reuse, R72, R23 ;  /* 0x0000004849177223 */ /* 0x040fe20000000017 */
[----:B------:R-:W-:Y:S01]  /*6d60*/  SHF.L.U32 R72, R104, 0x10, RZ ;  /* 0x0000001068487819 */ /* 0x000fe200000006ff */
[C---:B------:R-:W-:Y:S01]  /*6d70*/  FMUL R27, R70.reuse, R27 ;  /* 0x0000001b461b7220 */ /* 0x040fe20000400000 */
[----:B------:R-:W-:Y:S01]  /*6d80*/  FFMA R20, R73, R75, R20 ;  /* 0x0000004b49147223 */ /* 0x000fe20000000014 */
[----:B------:R-:W-:Y:S01]  /*6d90*/  SHF.L.U32 R75, R105, 0x10, RZ ;  /* 0x00000010694b7819 */ /* 0x000fe200000006ff */
[----:B------:R-:W-:Y:S01]  /*6da0*/  FMUL R24, R70, R28 ;  /* 0x0000001c46187220 */ /* 0x000fe20000400000 */
[----:B------:R-:W-:Y:S01]  /*6db0*/  F2FP.BF16.F32.PACK_AB R109, R23, R18 ;  /* 0x00000012176d723e */ /* 0x000fe200000010ff */
[C---:B------:R-:W-:Y:S01]  /*6dc0*/  FFMA R21, R73.reuse, R74, R21 ;  /* 0x0000004a49157223 */ /* 0x040fe20000000015 */
[----:B------:R-:W-:Y:S01]  /*6dd0*/  LOP3.LUT R74, R104, 0xffff0000, RZ, 0xc0, !PT ;  /* 0xffff0000684a7812 */ /* 0x000fe200078ec0ff */
[----:B------:R-:W-:Y:S01]  /*6de0*/  FFMA R22, R73, R77, R22 ;  /* 0x0000004d49167223 */ /* 0x000fe20000000016 */
[----:B------:R-:W-:Y:S01]  /*6df0*/  SHF.L.U32 R77, R107, 0x10, RZ ;  /* 0x000000106b4d7819 */ /* 0x000fe200000006ff */
[----:B------:R-:W-:Y:S01]  /*6e00*/  FFMA R27, R73, R76, R27 ;  /* 0x0000004c491b7223 */ /* 0x000fe2000000001b */
[----:B------:R-:W-:Y:S01]  /*6e10*/  F2FP.BF16.F32.PACK_AB R110, R21, R20 ;  /* 0x00000014156e723e */ /* 0x000fe200000010ff */
[----:B------:R-:W-:Y:S01]  /*6e20*/  FFMA R24, R73, R72, R24 ;  /* 0x0000004849187223 */ /* 0x000fe20000000018 */
[----:B------:R-:W-:Y:S01]  /*6e30*/  LOP3.LUT R72, R105, 0xffff0000, RZ, 0xc0, !PT ;  /* 0xffff000069487812 */ /* 0x000fe200078ec0ff */
[C---:B------:R-:W-:Y:S01]  /*6e40*/  FMUL R25, R70.reuse, R29 ;  /* 0x0000001d46197220 */ /* 0x040fe20000400000 */
[----:B------:R-:W-:Y:S01]  /*6e50*/  F2FP.BF16.F32.PACK_AB R111, R27, R22 ;  /* 0x000000161b6f723e */ /* 0x000fe200000010ff */
[C---:B------:R-:W-:Y:S01]  /*6e60*/  FMUL R26, R70.reuse, R30 ;  /* 0x0000001e461a7220 */ /* 0x040fe20000400000 */
[----:B------:R-:W-:Y:S01]  /*6e70*/  LOP3.LUT R76, R139, 0xffff0000, RZ, 0xc0, !PT ;  /* 0xffff00008b4c7812 */ /* 0x000fe200078ec0ff */
[----:B------:R-:W-:Y:S01]  /*6e80*/  FMUL R31, R70, R31 ;  /* 0x0000001f461f7220 */ /* 0x000fe20000400000 */
[----:B------:R-:W-:Y:S01]  /*6e90*/  FFMA R25, R73, R74, R25 ;  /* 0x0000004a49197223 */ /* 0x000fe20000000019 */
[----:B------:R-:W-:Y:S01]  /*6ea0*/  LOP3.LUT R74, R107, 0xffff0000, RZ, 0xc0, !PT ;  /* 0xffff00006b4a7812 */ /* 0x000fe200078ec0ff */
[C---:B------:R-:W-:Y:S01]  /*6eb0*/  FFMA R26, R73.reuse, R75, R26 ;  /* 0x0000004b491a7223 */ /* 0x040fe2000000001a */
[C---:B------:R-:W-:Y:S01]  /*6ec0*/  SHF.L.U32 R75, R106.reuse, 0x10, RZ ;  /* 0x000000106a4b7819 */ /* 0x040fe200000006ff */
[C---:B------:R-:W-:Y:S01]  /*6ed0*/  FFMA R31, R73.reuse, R72, R31 ;  /* 0x00000048491f7223 */ /* 0x040fe2000000001f */
[----:B------:R-:W-:Y:S01]  /*6ee0*/  LOP3.LUT R72, R106, 0xffff0000, RZ, 0xc0, !PT ;  /* 0xffff00006a487812 */ /* 0x000fe200078ec0ff */
[C---:B------:R-:W-:Y:S01]  /*6ef0*/  FMUL R28, R70.reuse, R32 ;  /* 0x00000020461c7220 */ /* 0x040fe20000400000 */
[C---:B------:R-:W-:Y:S01]  /*6f00*/  FMUL R29, R70.reuse, R33 ;  /* 0x00000021461d7220 */ /* 0x040fe20000400000 */
[C---:B------:R-:W-:Y:S01]  /*6f10*/  FMUL R30, R70.reuse, R34 ;  /* 0x00000022461e7220 */ /* 0x040fe20000400000 */
[----:B------:R-:W-:Y:S01]  /*6f20*/  FMUL R35, R70, R35 ;  /* 0x0000002346237220 */ /* 0x000fe20000400000 */
[----:B------:R-:W-:Y:S01]  /*6f30*/  FFMA R28, R73, R75, R28 ;  /* 0x0000004b491c7223 */ /* 0x000fe2000000001c */
[----:B------:R-:W-:Y:S01]  /*6f40*/  SHF.L.U32 R75, R113, 0x10, RZ ;  /* 0x00000010714b7819 */ /* 0x000fe200000006ff */
[C---:B------:R-:W-:Y:S01]  /*6f50*/  FFMA R29, R73.reuse, R72, R29 ;  /* 0x00000048491d7223 */ /* 0x040fe2000000001d */
[C---:B------:R-:W-:Y:S01]  /*6f60*/  SHF.L.U32 R72, R112.reuse, 0x10, RZ ;  /* 0x0000001070487819 */ /* 0x040fe200000006ff */
[----:B------:R-:W-:Y:S01]  /*6f70*/  FFMA R30, R73, R77, R30 ;  /* 0x0000004d491e7223 */ /* 0x000fe2000000001e */
[----:B------:R-:W-:Y:S01]  /*6f80*/  SHF.L.U32 R77, R115, 0x10, RZ ;  /* 0x00000010734d7819 */ /* 0x000fe200000006ff */
[C---:B------:R-:W-:Y:S01]  /*6f90*/  FFMA R35, R73.reuse, R74, R35 ;  /* 0x0000004a49237223 */ /* 0x040fe20000000023 */
[----:B------:R-:W-:Y:S01]  /*6fa0*/  LOP3.LUT R74, R112, 0xffff0000, RZ, 0xc0, !PT ;  /* 0xffff0000704a7812 */ /* 0x000fe200078ec0ff */
[C---:B------:R-:W-:Y:S01]  /*6fb0*/  FMUL R32, R70.reuse, R36 ;  /* 0x0000002446207220 */ /* 0x040fe20000400000 */
[C---:B------:R-:W-:Y:S01]  /*6fc0*/  FMUL R33, R70.reuse, R37 ;  /* 0x0000002546217220 */ /* 0x040fe20000400000 */
[----:B------:R-:W-:Y:S01]  /*6fd0*/  FMUL R34, R70, R38 ;  /* 0x0000002646227220 */ /* 0x000fe20000400000 */
[----:B------:R1:W-:Y:S01]  /*6fe0*/  STS.128 [R169+UR44+0x400], R92 ;  /* 0x0004005ca9007988 */ /* 0x0003e20008000c2c */
[----:B------:R-:W-:Y:S01]  /*6ff0*/  FFMA R32, R73, R72, R32 ;  /* 0x0000004849207223 */ /* 0x000fe20000000020 */
[----:B------:R-:W-:Y:S01]  /*7000*/  LOP3.LUT R72, R113, 0xffff0000, RZ, 0xc0, !PT ;  /* 0xffff000071487812 */ /* 0x000fe200078ec0ff */
[C---:B------:R-:W-:Y:S01]  /*7010*/  FFMA R33, R73.reuse, R74, R33 ;  /* 0x0000004a49217223 */ /* 0x040fe20000000021 */
[----:B------:R-:W-:Y:S01]  /*7020*/  LOP3.LUT R74, R114, 0xffff0000, RZ, 0xc0, !PT ;  /* 0xffff0000724a7812 */ /* 0x000fe200078ec0ff */
[----:B------:R-:W-:Y:S01]  /*7030*/  FMUL R39, R70, R39 ;  /* 0x0000002746277220 */ /* 0x000fe20000400000 */
[C---:B------:R-:W-:Y:S01]  /*7040*/  FFMA R34, R73.reuse, R75, R34 ;  /* 0x0000004b49227223 */ /* 0x040fe20000000022 */
[----:B------:R-:W-:Y:S01]  /*7050*/  SHF.L.U32 R75, R114, 0x10, RZ ;  /* 0x00000010724b7819 */ /* 0x000fe200000006ff */
[C---:B------:R-:W-:Y:S01]  /*7060*/  FMUL R36, R70.reuse, R40 ;  /* 0x0000002846247220 */ /* 0x040fe20000400000 */
[----:B------:R-:W-:Y:S01]  /*7070*/  FFMA R39, R73, R72, R39 ;  /* 0x0000004849277223 */ /* 0x000fe20000000027 */
[----:B------:R-:W-:Y:S01]  /*7080*/  LOP3.LUT R72, R115, 0xffff0000, RZ, 0xc0, !PT ;  /* 0xffff000073487812 */ /* 0x000fe200078ec0ff */
[C---:B------:R-:W-:Y:S01]  /*7090*/  FMUL R37, R70.reuse, R41 ;  /* 0x0000002946257220 */ /* 0x040fe20000400000 */
[C---:B------:R-:W-:Y:S01]  /*70a0*/  FMUL R38, R70.reuse, R42 ;  /* 0x0000002a46267220 */ /* 0x040fe20000400000 */
[----:B------:R-:W-:Y:S01]  /*70b0*/  FMUL R43, R70, R43 ;  /* 0x0000002b462b7220 */ /* 0x000fe20000400000 */
[C---:B------:R-:W-:Y:S01]  /*70c0*/  FFMA R36, R73.reuse, R75, R36 ;  /* 0x0000004b49247223 */ /* 0x040fe20000000024 */
[C---:B------:R-:W-:Y:S01]  /*70d0*/  SHF.L.U32 R75, R120.reuse, 0x10, RZ ;  /* 0x00000010784b7819 */ /* 0x040fe200000006ff */
[----:B------:R3:W-:Y:S01]  /*70e0*/  STS.128 [R168+0x400], R100 ;  /* 0x00040064a8007388 */ /* 0x0007e20000000c00 */
[----:B------:R-:W-:Y:S01]  /*70f0*/  FFMA R37, R73, R74, R37 ;  /* 0x0000004a49257223 */ /* 0x000fe20000000025 */
[----:B------:R-:W-:Y:S01]  /*7100*/  LOP3.LUT R74, R121, 0xffff0000, RZ, 0xc0, !PT ;  /* 0xffff0000794a7812 */ /* 0x000fe200078ec0ff */
[----:B------:R-:W-:Y:S01]  /*7110*/  FFMA R38, R73, R77, R38 ;  /* 0x0000004d49267223 */ /* 0x000fe20000000026 */
[----:B------:R-:W-:Y:S01]  /*7120*/  SHF.L.U32 R77, R121, 0x10, RZ ;  /* 0x00000010794d7819 */ /* 0x000fe200000006ff */
        /* <DEDUP_REMOVED lines=8> */
[----:B------:R4:W-:Y:S01]  /*71b0*/  STS.128 [R167+0x400], R108 ;  /* 0x0004006ca7007388 */ /* 0x0009e20000000c00 */
[C---:B------:R-:W-:Y:S01]  /*71c0*/  FFMA R41, R73.reuse, R72, R41 ;  /* 0x0000004849297223 */ /* 0x040fe20000000029 */
[C---:B------:R-:W-:Y:S01]  /*71d0*/  SHF.L.U32 R72, R122.reuse, 0x10, RZ ;  /* 0x000000107a487819 */ /* 0x040fe200000006ff */
[----:B------:R-:W-:Y:S01]  /*71e0*/  FFMA R42, R73, R77, R42 ;  /* 0x0000004d492a7223 */ /* 0x000fe2000000002a */
[----:B------:R-:W-:Y:S01]  /*71f0*/  SHF.L.U32 R77, R129, 0x10, RZ ;  /* 0x00000010814d7819 */ /* 0x000fe200000006ff */
[----:B------:R-:W-:Y:S01]  /*7200*/  FFMA R47, R73, R74, R47 ;  /* 0x0000004a492f7223 */ /* 0x000fe2000000002f */
[----:B------:R-:W-:Y:S01]  /*7210*/  LOP3.LUT R74, R122, 0xffff0000, RZ, 0xc0, !PT ;  /* 0xffff00007a4a7812 */ /* 0x000fe200078ec0ff */
[C---:B------:R-:W-:Y:S01]  /*7220*/  FMUL R44, R70.reuse, R48 ;  /* 0x00000030462c7220 */ /* 0x040fe20000400000 */
[----:B-1----:R-:W-:Y:S01]  /*7230*/  F2FP.BF16.F32.PACK_AB R92, R25, R24 ;  /* 0x00000018195c723e */ /* 0x002fe200000010ff */
[C---:B------:R-:W-:Y:S01]  /*7240*/  FMUL R45, R70.reuse, R49 ;  /* 0x00000031462d7220 */ /* 0x040fe20000400000 */
[----:B------:R-:W-:Y:S01]  /*7250*/  F2FP.BF16.F32.PACK_AB R93, R31, R26 ;  /* 0x0000001a1f5d723e */ /* 0x000fe200000010ff */
[----:B------:R-:W-:Y:S01]  /*7260*/  FMUL R46, R70, R50 ;  /* 0x00000032462e7220 */ /* 0x000fe20000400000 */
[----:B------:R-:W-:Y:S01]  /*7270*/  F2FP.BF16.F32.PACK_AB R94, R29, R28 ;  /* 0x0000001c1d5e723e */ /* 0x000fe200000010ff */
[----:B------:R-:W-:Y:S01]  /*7280*/  FFMA R44, R73, R72, R44 ;  /* 0x00000048492c7223 */ /* 0x000fe2000000002c */
[----:B------:R-:W-:Y:S01]  /*7290*/  LOP3.LUT R72, R123, 0xffff0000, RZ, 0xc0, !PT ;  /* 0xffff00007b487812 */ /* 0x000fe200078ec0ff */
[----:B------:R-:W-:Y:S01]  /*72a0*/  FFMA R45, R73, R74, R45 ;  /* 0x0000004a492d7223 */ /* 0x000fe2000000002d */
[----:B------:R-:W-:Y:S01]  /*72b0*/  LOP3.LUT R74, R128, 0xffff0000, RZ, 0xc0, !PT ;  /* 0xffff0000804a7812 */ /* 0x000fe200078ec0ff */
[----:B------:R-:W-:Y:S01]  /*72c0*/  FMUL R51, R70, R51 ;  /* 0x0000003346337220 */ /* 0x000fe20000400000 */
[----:B------:R-:W-:Y:S01]  /*72d0*/  F2FP.BF16.F32.PACK_AB R95, R35, R30 ;  /* 0x0000001e235f723e */ /* 0x000fe200000010ff */
[----:B------:R-:W-:Y:S01]  /*72e0*/  FFMA R46, R73, R75, R46 ;  /* 0x0000004b492e7223 */ /* 0x000fe2000000002e */
[----:B------:R-:W-:Y:S01]  /*72f0*/  SHF.L.U32 R75, R128, 0x10, RZ ;  /* 0x00000010804b7819 */ /* 0x000fe200000006ff */
[C---:B------:R-:W-:Y:S01]  /*7300*/  FMUL R48, R70.reuse, R52 ;  /* 0x0000003446307220 */ /* 0x040fe20000400000 */
[----:B---3--:R-:W-:Y:S01]  /*7310*/  F2FP.BF16.F32.PACK_AB R100, R33, R32 ;  /* 0x000000202164723e */ /* 0x008fe200000010ff */
[----:B------:R-:W-:Y:S01]  /*7320*/  FFMA R51, R73, R72, R51 ;  /* 0x0000004849337223 */ /* 0x000fe20000000033 */
[----:B------:R-:W-:Y:S01]  /*7330*/  LOP3.LUT R72, R129, 0xffff0000, RZ, 0xc0, !PT ;  /* 0xffff000081487812 */ /* 0x000fe200078ec0ff */
[----:B------:R1:W-:Y:S01]  /*7340*/  STS.128 [R157+0x400], R92 ;  /* 0x0004005c9d007388 */ /* 0x0003e20000000c00 */
[----:B------:R-:W-:Y:S01]  /*7350*/  F2FP.BF16.F32.PACK_AB R101, R39, R34 ;  /* 0x000000222765723e */ /* 0x000fe200000010ff */
[C---:B------:R-:W-:Y:S01]  /*7360*/  FMUL R49, R70.reuse, R53 ;  /* 0x0000003546317220 */ /* 0x040fe20000400000 */
[----:B------:R-:W-:Y:S01]  /*7370*/  F2FP.BF16.F32.PACK_AB R102, R37, R36 ;  /* 0x000000242566723e */ /* 0x000fe200000010ff */
[C---:B------:R-:W-:Y:S01]  /*7380*/  FMUL R50, R70.reuse, R54 ;  /* 0x0000003646327220 */ /* 0x040fe20000400000 */
[----:B------:R-:W-:Y:S01]  /*7390*/  F2FP.BF16.F32.PACK_AB R103, R43, R38 ;  /* 0x000000262b67723e */ /* 0x000fe200000010ff */
[----:B------:R-:W-:Y:S01]  /*73a0*/  FMUL R55, R70, R55 ;  /* 0x0000003746377220 */ /* 0x000fe20000400000 */
[----:B----4-:R-:W-:Y:S01]  /*73b0*/  F2FP.BF16.F32.PACK_AB R108, R41, R40 ;  /* 0x00000028296c723e */ /* 0x010fe200000010ff */
[C---:B------:R-:W-:Y:S01]  /*73c0*/  FFMA R48, R73.reuse, R75, R48 ;  /* 0x0000004b49307223 */ /* 0x040fe20000000030 */
[C---:B------:R-:W-:Y:S01]  /*73d0*/  FFMA R49, R73.reuse, R74, R49 ;  /* 0x0000004a49317223 */ /* 0x040fe20000000031 */
[----:B------:R1:W-:Y:S01]  /*73e0*/  STS.128 [R156+0x400], R100 ;  /* 0x000400649c007388 */ /* 0x0003e20000000c00 */
[C---:B------:R-:W-:Y:S01]  /*73f0*/  SHF.L.U32 R75, R130.reuse, 0x10, RZ ;  /* 0x00000010824b7819 */ /* 0x040fe200000006ff */
[----:B------:R-:W-:Y:S01]  /*7400*/  FFMA R50, R73, R77, R50 ;  /* 0x0000004d49327223 */ /* 0x000fe20000000032 */
[----:B------:R-:W-:Y:S01]  /*7410*/  SHF.L.U32 R77, R131, 0x10, RZ ;  /* 0x00000010834d7819 */ /* 0x000fe200000006ff */
[----:B------:R-:W-:Y:S01]  /*7420*/  FFMA R55, R73, R72, R55 ;  /* 0x0000004849377223 */ /* 0x000fe20000000037 */
[----:B------:R-:W-:Y:S01]  /*7430*/  LOP3.LUT R72, R130, 0xffff0000, RZ, 0xc0, !PT ;  /* 0xffff000082487812 */ /* 0x000fe200078ec0ff */
[C---:B------:R-:W-:Y:S01]  /*7440*/  FMUL R52, R70.reuse, R56 ;  /* 0x0000003846347220 */ /* 0x040fe20000400000 */
[----:B------:R-:W-:Y:S01]  /*7450*/  LOP3.LUT R74, R131, 0xffff0000, RZ, 0xc0, !PT ;  /* 0xffff0000834a7812 */ /* 0x000fe200078ec0ff */
[C---:B------:R-:W-:Y:S01]  /*7460*/  FMUL R53, R70.reuse, R57 ;  /* 0x0000003946357220 */ /* 0x040fe20000400000 */
[C---:B------:R-:W-:Y:S01]  /*7470*/  FMUL R54, R70.reuse, R58 ;  /* 0x0000003a46367220 */ /* 0x040fe20000400000 */
[----:B------:R-:W-:Y:S01]  /*7480*/  FMUL R59, R70, R59 ;  /* 0x0000003b463b7220 */ /* 0x000fe20000400000 */
[C---:B------:R-:W-:Y:S01]  /*7490*/  FFMA R52, R73.reuse, R75, R52 ;  /* 0x0000004b49347223 */ /* 0x040fe20000000034 */
[C---:B------:R-:W-:Y:S01]  /*74a0*/  FFMA R53, R73.reuse, R72, R53 ;  /* 0x0000004849357223 */ /* 0x040fe20000000035 */
[C---:B------:R-:W-:Y:S01]  /*74b0*/  FFMA R54, R73.reuse, R77, R54 ;  /* 0x0000004d49367223 */ /* 0x040fe20000000036 */
[----:B------:R-:W-:Y:S01]  /*74c0*/  FFMA R59, R73, R74, R59 ;  /* 0x0000004a493b7223 */ /* 0x000fe2000000003b */
[----:B------:R-:W-:Y:S01]  /*74d0*/  SHF.L.U32 R72, R136, 0x10, RZ ;  /* 0x0000001088487819 */ /* 0x000fe200000006ff */
[----:B------:R-:W-:Y:S01]  /*74e0*/  FMUL R56, R70, R60 ;  /* 0x0000003c46387220 */ /* 0x000fe20000400000 */
[----:B------:R-:W-:Y:S01]  /*74f0*/  LOP3.LUT R74, R136, 0xffff0000, RZ, 0xc0, !PT ;  /* 0xffff0000884a7812 */ /* 0x000fe200078ec0ff */
[C---:B------:R-:W-:Y:S01]  /*7500*/  FMUL R57, R70.reuse, R61 ;  /* 0x0000003d46397220 */ /* 0x040fe20000400000 */
[----:B------:R-:W-:Y:S01]  /*7510*/  SHF.L.U32 R75, R137, 0x10, RZ ;  /* 0x00000010894b7819 */ /* 0x000fe200000006ff */
[C---:B------:R-:W-:Y:S01]  /*7520*/  FMUL R58, R70.reuse, R62 ;  /* 0x0000003e463a7220 */ /* 0x040fe20000400000 */
[----:B------:R-:W-:Y:S01]  /*7530*/  F2FP.BF16.F32.PACK_AB R109, R47, R42 ;  /* 0x0000002a2f6d723e */ /* 0x000fe200000010ff */
[----:B------:R-:W-:Y:S01]  /*7540*/  FFMA R56, R73, R72, R56 ;  /* 0x0000004849387223 */ /* 0x000fe20000000038 */
[----:B------:R-:W-:Y:S01]  /*7550*/  F2FP.BF16.F32.PACK_AB R110, R45, R44 ;  /* 0x0000002c2d6e723e */ /* 0x000fe200000010ff */
[----:B------:R-:W-:Y:S01]  /*7560*/  FFMA R57, R73, R74, R57 ;  /* 0x0000004a49397223 */ /* 0x000fe20000000039 */
[----:B------:R-:W-:Y:S01]  /*7570*/  F2FP.BF16.F32.PACK_AB R111, R51, R46 ;  /* 0x0000002e336f723e */ /* 0x000fe200000010ff */
[----:B------:R-:W-:Y:S01]  /*7580*/  FFMA R58, R73, R75, R58 ;  /* 0x0000004b493a7223 */ /* 0x000fe2000000003a */
[----:B------:R-:W-:Y:S01]  /*7590*/  LOP3.LUT R72, R137, 0xffff0000, RZ, 0xc0, !PT ;  /* 0xffff000089487812 */ /* 0x000fe200078ec0ff */
[----:B------:R-:W-:Y:S01]  /*75a0*/  FMUL R63, R70, R63 ;  /* 0x0000003f463f7220 */ /* 0x000fe20000400000 */
[----:B------:R-:W-:Y:S01]  /*75b0*/  SHF.L.U32 R75, R138, 0x10, RZ ;  /* 0x000000108a4b7819 */ /* 0x000fe200000006ff */
[----:B------:R1:W-:Y:S01]  /*75c0*/  STS.128 [R155+0x400], R108 ;  /* 0x0004006c9b007388 */ /* 0x0003e20000000c00 */
[----:B------:R-:W-:Y:S01]  /*75d0*/  FMUL R60, R70, R64 ;  /* 0x00000040463c7220 */ /* 0x000fe20000400000 */
[----:B------:R-:W-:Y:S01]  /*75e0*/  LOP3.LUT R74, R138, 0xffff0000, RZ, 0xc0, !PT ;  /* 0xffff00008a4a7812 */ /* 0x000fe200078ec0ff */
[C---:B------:R-:W-:Y:S01]  /*75f0*/  FMUL R61, R70.reuse, R65 ;  /* 0x00000041463d7220 */ /* 0x040fe20000400000 */
[----:B------:R-:W-:Y:S01]  /*7600*/  SHF.L.U32 R77, R139, 0x10, RZ ;  /* 0x000000108b4d7819 */ /* 0x000fe200000006ff */
[C---:B------:R-:W-:Y:S01]  /*7610*/  FMUL R62, R70.reuse, R66 ;  /* 0x00000042463e7220 */ /* 0x040fe20000400000 */
[----:B------:R-:W-:Y:S01]  /*7620*/  FFMA R63, R73, R72, R63 ;  /* 0x00000048493f7223 */ /* 0x000fe2000000003f */
[----:B------:R-:W-:Y:S01]  /*7630*/  FMUL R67, R70, R67 ;  /* 0x0000004346437220 */ /* 0x000fe20000400000 */
[----:B------:R-:W-:Y:S01]  /*7640*/  F2FP.BF16.F32.PACK_AB R116, R49, R48 ;  /* 0x000000303174723e */ /* 0x000fe200000010ff */
[----:B------:R-:W-:Y:S01]  /*7650*/  FFMA R60, R73, R75, R60 ;  /* 0x0000004b493c7223 */ /* 0x000fe2000000003c */
[----:B------:R-:W-:Y:S01]  /*7660*/  F2FP.BF16.F32.PACK_AB R117, R55, R50 ;  /* 0x000000323775723e */ /* 0x000fe200000010ff */
[----:B------:R-:W-:Y:S01]  /*7670*/  FFMA R61, R73, R74, R61 ;  /* 0x0000004a493d7223 */ /* 0x000fe2000000003d */
[----:B------:R-:W-:Y:S01]  /*7680*/  F2FP.BF16.F32.PACK_AB R118, R53, R52 ;  /* 0x000000343576723e */ /* 0x000fe200000010ff */
[----:B------:R-:W-:Y:S01]  /*7690*/  FFMA R62, R73, R77, R62 ;  /* 0x0000004d493e7223 */ /* 0x000fe2000000003e */
[----:B------:R-:W-:Y:S01]  /*76a0*/  F2FP.BF16.F32.PACK_AB R119, R59, R54 ;  /* 0x000000363b77723e */ /* 0x000fe200000010ff */
[----:B------:R-:W-:Y:S01]  /*76b0*/  FFMA R67, R73, R76, R67 ;  /* 0x0000004c49437223 */ /* 0x000fe20000000043 */
[----:B------:R-:W-:Y:S02]  /*76c0*/  F2FP.BF16.F32.PACK_AB R124, R57, R56 ;  /* 0x00000038397c723e */ /* 0x000fe400000010ff */
[----:B------:R-:W-:Y:S01]  /*76d0*/  F2FP.BF16.F32.PACK_AB R125, R63, R58 ;  /* 0x0000003a3f7d723e */ /* 0x000fe200000010ff */
[----:B------:R1:W-:Y:S01]  /*76e0*/  STS.128 [R154+0x400], R116 ;  /* 0x000400749a007388 */ /* 0x0003e20000000c00 */
[----:B------:R-:W-:Y:S02]  /*76f0*/  F2FP.BF16.F32.PACK_AB R126, R61, R60 ;  /* 0x0000003c3d7e723e */ /* 0x000fe400000010ff */
[----:B------:R-:W-:Y:S05]  /*7700*/  F2FP.BF16.F32.PACK_AB R127, R67, R62 ;  /* 0x0000003e437f723e */ /* 0x000fea00000010ff */
[----:B------:R1:W-:Y:S01]  /*7710*/  STS.128 [R153+0x400], R124 ;  /* 0x0004007c99007388 */ /* 0x0003e20000000c00 */
[----:B------:R-:W-:Y:S01]  /*7720*/  @!PT LDS RZ, [RZ] ;  /* 0x00000000fffff984 */ /* 0x000fe20000000800 */
[----:B------:R-:W-:Y:S01]  /*7730*/  @!PT LDS RZ, [RZ] ;  /* 0x00000000fffff984 */ /* 0x000fe20000000800 */
[----:B------:R-:W-:Y:S01]  /*7740*/  @!PT LDS RZ, [RZ] ;  /* 0x00000000fffff984 */ /* 0x000fe20000000800 */
[----:B------:R-:W-:Y:S01]  /*7750*/  @!PT LDS RZ, [RZ] ;  /* 0x00000000fffff984 */ /* 0x000fe20000000800 */
[----:B------:R3:W-:Y:S07]  /*7760*/  MEMBAR.ALL.CTA ;  /* 0x0000000000007992 */ /* 0x0007ee0000008000 */
[----:B---3--:R-:W3:Y:S02]  /*7770*/  FENCE.VIEW.ASYNC.S ;  /* 0x00000000000073c6 */ /* 0x008ee40000000000 */
[----:B---3--:R-:W-:Y:S06]  /*7780*/  BAR.SYNC.DEFER_BLOCKING 0x1, 0x80 ;  /* 0x0042000000007b1d */ /* 0x008fec0000010000 */
[----:B------:R-:W-:Y:S05]  /*7790*/  @P0 BRA `(.L_x_115) ;  /* 0x0000000000280947 */ /* 0x000fea0003800000 */
[----:B------:R-:W3:Y:S01]  /*77a0*/  LDCU.64 UR6, c[0x0][0x348] ;  /* 0x00006900ff0677ac */ /* 0x000ee20008000a00 */
[----:B------:R-:W-:Y:S01]  /*77b0*/  UIADD3 UR4, UPT, UPT, UR44, 0x400, URZ ;  /* 0x000004002c047890 */ /* 0x000fe2000fffe0ff */
[----:B------:R-:W-:Y:S05]  /*77c0*/  UMOV UR51, UR36 ;  /* 0x0000002400337c82 */ /* 0x000fea0008000000 */
[----:B------:R-:W-:Y:S04]  /*77d0*/  MOV R150, UR4 ;  /* 0x0000000400967c02 */ /* 0x000fe80008000f00 */
[----:B------:R-:W-:Y:S01]  /*77e0*/  R2UR UR48, R150 ;  /* 0x00000000963072ca */ /* 0x000fe200000e0000 */
[----:B---3--:R-:W-:Y:S04]  /*77f0*/  UIADD3 UR4, UP0, UPT, UR6, 0x680, URZ ;  /* 0x0000068006047890 */ /* 0x008fe8000ff1e0ff */
[----:B------:R-:W-:Y:S09]  /*7800*/  UIADD3.X UR5, UPT, UPT, URZ, UR7, URZ, UP0, !UPT ;  /* 0x00000007ff057290 */ /* 0x000ff200087fe4ff */
[----:B------:R3:W-:Y:S01]  /*7810*/  UTMASTG.3D [UR48], [UR4] ;  /* 0x00000030040073b5 */ /* 0x0007e20008010000 */
[----:B------:R0:W-:Y:S01]  /*7820*/  UTMACMDFLUSH ;  /* 0x00000000000079b7 */ /* 0x0001e20000000000 */
[----:B---3--:R-:W-:Y:S04]  /*7830*/  DEPBAR.LE SB0, 0x1 ;  /* 0x000080400000791a */ /* 0x008fe80000000000 */
.L_x_115:
[----:B------:R-:W-:Y:S05]  /*7840*/  BSYNC.RECONVERGENT B0 ;  /* 0x0000000000007941 */ /* 0x000fea0003800200 */
.L_x_114:
[----:B------:R-:W-:Y:S01]  /*7850*/  BAR.SYNC.DEFER_BLOCKING 0x1, 0x80 ;  /* 0x0042000000007b1d */ /* 0x000fe20000010000 */
[----:B------:R-:W-:Y:S01]  /*7860*/  ISETP.NE.AND P1, PT, R166, RZ, PT ;  /* 0x000000ffa600720c */ /* 0x000fe20003f25270 */
[----:B------:R-:W-:Y:S01]  /*7870*/  UISETP.NE.AND UP0, UPT, UR52, URZ, UPT ;  /* 0x000000ff3400728c */ /* 0x000fe2000bf05270 */
[----:B------:R-:W-:Y:S11]  /*7880*/  LEA R3, R78, UR44, 0x3 ;  /* 0x0000002c4e037c11 */ /* 0x000ff6000f8e18ff */
[----:B------:R-:W-:Y:S01]  /*7890*/  @P1 SHF.L.U32 R2, R160, 0x1f, RZ ;  /* 0x0000001fa0021819 */ /* 0x000fe200000006ff */
[----:B------:R-:W-:Y:S06]  /*78a0*/  BRA.U !UP0, `(.L_x_116) ;  /* 0x0000000108247547 */ /* 0x000fec000b800000 */
[----:B------:R-:W-:Y:S01]  /*78b0*/  IMAD.U32 R5, RZ, RZ, UR46 ;  /* 0x0000002eff057e24 */ /* 0x000fe2000f8e00ff */
[----:B------:R-:W-:Y:S01]  /*78c0*/  MOV R0, UR47 ;  /* 0x0000002f00007c02 */ /* 0x000fe20008000f00 */
[----:B------:R-:W-:Y:S03]  /*78d0*/  UIADD3 UR4, UPT, UPT, UR46, 0x1, URZ ;  /* 0x000000012e047890 */ /* 0x000fe6000fffe0ff */
[----:B------:R-:W-:Y:S01]  /*78e0*/  @P1 LEA R5, R5, UR44, 0x3 ;  /* 0x0000002c05051c11 */ /* 0x000fe2000f8e18ff */
[----:B------:R-:W-:Y:S04]  /*78f0*/  UISETP.NE.AND UP0, UPT, UR4, 0x4, UPT ;  /* 0x000000040400788c */ /* 0x000fe8000bf05270 */
[----:B------:R-:W-:Y:S01]  /*7900*/  @P1 VIADD R5, R5, 0x60 ;  /* 0x0000006005051836 */ /* 0x000fe20000000000 */
[----:B------:R-:W-:Y:S04]  /*7910*/  USEL UR46, UR4, URZ, UP0 ;  /* 0x000000ff042e7287 */ /* 0x000fe80008000000 */
[----:B------:R-:W-:Y:S04]  /*7920*/  @P1 PRMT R0, R0, 0x654, R5 ;  /* 0x0000065400001816 */ /* 0x000fe80000000005 */
[----:B------:R3:W-:Y:S04]  /*7930*/  @P1 SYNCS.ARRIVE.TRANS64.RED.A1T0 RZ, [R0+URZ], RZ ;  /* 0x000000ff00ff19a7 */ /* 0x0007e800081004ff */
.L_x_116:
[----:B------:R-:W4:Y:S01]  /*7940*/  @P1 SYNCS.PHASECHK.TRANS64.TRYWAIT P0, [R3+URZ+0x40], R2 ;  /* 0x00004002030015a7 */ /* 0x000f2200080011ff */
[----:B------:R-:W-:Y:S01]  /*7950*/  BSSY B1, `(.L_x_117) ;  /* 0x000001f000017945 */ /* 0x000fe20003800000 */
[----:B----4-:R-:W-:Y:S03]  /*7960*/  @P1 SEL R84, RZ, 0x1, !P0 ;  /* 0x00000001ff541807 */ /* 0x010fe60004000000 */
[----:B------:R-:W-:Y:S05]  /*7970*/  @!P1 BRA `(.L_x_118) ;  /* 0x0000000000709947 */ /* 0x000fea0003800000 */
[----:B------:R-:W-:Y:S01]  /*7980*/  ISETP.NE.AND P1, PT, R86, RZ, PT ;  /* 0x000000ff5600720c */ /* 0x000fe20003f25270 */
[----:B------:R-:W-:Y:S01]  /*7990*/  BSSY B0, `(.L_x_119) ;  /* 0x000000b000007945 */ /* 0x000fe20003800000 */
[----:B------:R-:W-:Y:S11]  /*79a0*/  ISETP.NE.AND P0, PT, R84, RZ, PT ;  /* 0x000000ff5400720c */ /* 0x000ff60003f05270 */
[----:B------:R-:W-:Y:S05]  /*79b0*/  @P1 IMAD R6, R78, 0x4000, R169 ;  /* 0x000040004e061824 */ /* 0x000fea00078e02a9 */
[----:B---3--:R-:W-:Y:S04]  /*79c0*/  @P1 IADD3 R0, PT, PT, R6, UR44, RZ ;  /* 0x0000002c06001c10 */ /* 0x008fe8000fffe0ff */
[----:B------:R-:W-:Y:S01]  /*79d0*/  @P1 IADD3 R4, PT, PT, R85, R0, RZ ;  /* 0x0000000055041210 */ /* 0x000fe20007ffe0ff */
[--C-:B------:R-:W-:Y:S02]  /*79e0*/  @P1 IMAD.IADD R2, R79, 0x1, R0.reuse ;  /* 0x000000014f021824 */ /* 0x100fe400078e0200 */
[----:B------:R-:W-:Y:S01]  /*79f0*/  @P1 IMAD.IADD R5, R87, 0x1, R0 ;  /* 0x0000000157051824 */ /* 0x000fe200078e0200 */
[----:B------:R-:W-:Y:S06]  /*7a00*/  @P0 BRA `(.L_x_120) ;  /* 0x00000000000c0947 */ /* 0x000fec0003800000 */
[----:B------:R-:W-:Y:S04]  /*7a10*/  SHF.L.U32 R0, R160, 0x1f, RZ ;  /* 0x0000001fa0007819 */ /* 0x000fe800000006ff */
[----:B------:R-:W3:Y:S02]  /*7a20*/  SYNCS.PHASECHK.TRANS64.TRYWAIT P0, [R3+URZ+0x40], R0 ;  /* 0x00004000030075a7 */ /* 0x000ee400080011ff */
[----:B---3--:R-:W-:Y:S05]  /*7a30*/  @!P0 BRA `(.L_x_121) ;  /* 0x00000048006c8947 */ /* 0x008fea0003800000 */
.L_x_120:
[----:B------:R-:W-:Y:S05]  /*7a40*/  BSYNC B0 ;  /* 0x0000000000007941 */ /* 0x000fea0003800000 */
.L_x_119:
[----:B------:R-:W-:Y:S01]  /*7a50*/  ISETP.NE.AND P0, PT, R86, RZ, PT ;  /* 0x000000ff5600720c */ /* 0x000fe20003f05270 */
[----:B------:R-:W-:Y:S11]  /*7a60*/  VIADD R78, R78, 0x1 ;  /* 0x000000014e4e7836 */ /* 0x000ff60000000000 */
[----:B------:R-:W-:Y:S01]  /*7a70*/  @!UPT UIADD3 URZ, UPT, UPT, URZ, URZ, URZ ;  /* 0x000000fffffff290 */ /* 0x000fe2000fffe0ff */
[----:B------:R4:W1:Y:S01]  /*7a80*/  @P0 LDS.128 R80, [R6+UR44+0x400] ;  /* 0x0004002c06500984 */ /* 0x0008620008000c00 */
[--C-:B---3--:R-:W-:Y:S01]  /*7a90*/  @P0 IMAD.IADD R0, R85, 0x1, R2.reuse ;  /* 0x0000000155000824 */ /* 0x108fe200078e0202 */
[C---:B------:R-:W-:Y:S01]  /*7aa0*/  @P0 IADD3 R3, PT, PT, R87.reuse, R4, RZ ;  /* 0x0000000457030210 */ /* 0x040fe20007ffe0ff */
[C---:B------:R-:W-:Y:S01]  /*7ab0*/  @P0 IMAD.IADD R7, R87.reuse, 0x1, R2 ;  /* 0x0000000157070824 */ /* 0x040fe200078e0202 */
[----:B------:R4:W3:Y:S02]  /*7ac0*/  @P0 LDS.128 R88, [R5+0x400] ;  /* 0x0004000005580984 */ /* 0x0008e40000000c00 */
[----:B------:R-:W-:Y:S02]  /*7ad0*/  @P0 IADD3 R8, PT, PT, R87, R0, RZ ;  /* 0x0000000057080210 */ /* 0x000fe40007ffe0ff */
[----:B------:R4:W1:Y:S04]  /*7ae0*/  @P0 LDS.128 R96, [R4+0x400] ;  /* 0x0004000004600984 */ /* 0x0008680000000c00 */
[----:B------:R4:W1:Y:S04]  /*7af0*/  @P0 LDS.128 R104, [R3+0x400] ;  /* 0x0004000003680984 */ /* 0x0008680000000c00 */
[----:B------:R4:W1:Y:S04]  /*7b00*/  @P0 LDS.128 R112, [R2+0x400] ;  /* 0x0004000002700984 */ /* 0x0008680000000c00 */
[----:B------:R4:W1:Y:S04]  /*7b10*/  @P0 LDS.128 R120, [R7+0x400] ;  /* 0x0004000007780984 */ /* 0x0008680000000c00 */
[----:B------:R4:W1:Y:S04]  /*7b20*/  @P0 LDS.128 R128, [R0+0x400] ;  /* 0x0004000000800984 */ /* 0x0008680000000c00 */
[----:B------:R4:W1:Y:S02]  /*7b30*/  @P0 LDS.128 R136, [R8+0x400] ;  /* 0x0004000008880984 */ /* 0x0008640000000c00 */
.L_x_118:
[----:B------:R-:W-:Y:S05]  /*7b40*/  BSYNC B1 ;  /* 0x0000000000017941 */ /* 0x000fea0003800000 */
.L_x_117:
[----:B---34-:R-:W-:Y:S05]  /*7b50*/  VIADD R0, R71, 0x40 ;  /* 0x0000004047007836 */ /* 0x018fea0000000000 */
[----:B------:R-:W-:Y:S04]  /*7b60*/  SHF.R.U32.HI R0, RZ, 0x15, R0 ;  /* 0x00000015ff007819 */ /* 0x000fe80000011600 */
[----:B------:R-:W-:Y:S11]  /*7b70*/  LOP3.LUT P0, RZ, R0, 0x3, R147, 0x48, !PT ;  /* 0x0000000300ff7812 */ /* 0x000ff60007804893 */
[----:B------:R-:W-:Y:S02]  /*7b80*/  @!UPT UIADD3 URZ, UPT, UPT, URZ, URZ, URZ ;  /* 0x000000fffffff290 */ /* 0x000fe4000fffe0ff */
[----:B------:R-:W-:Y:S05]  /*7b90*/  @!P0 BRA `(.L_x_122) ;  /* 0x0000000000408947 */ /* 0x000fea0003800000 */
[----:B------:R-:W3:Y:S01]  /*7ba0*/  LDCU.64 UR8, c[0x4][0x70] ;  /* 0x01000e00ff0877ac */ /* 0x000ee20008000a00 */
[----:B------:R-:W-:Y:S01]  /*7bb0*/  MOV R3, 0x0 ;  /* 0x0000000000037802 */ /* 0x000fe20000000f00 */
[----:B------:R-:W-:Y:S02]  /*7bc0*/  HFMA2 R12, -RZ, RZ, 0, 5.9604644775390625e-08 ;  /* 0x00000001ff0c7431 */ /* 0x000fe400000001ff */
[----:B------:R-:W-:Y:S02]  /*7bd0*/  IMAD.MOV.U32 R8, RZ, RZ, 0x192 ;  /* 0x00000192ff087424 */ /* 0x000fe400078e00ff */
[----:B------:R-:W-:Y:S01]  /*7be0*/  IMAD.MOV.U32 R13, RZ, RZ, RZ ;  /* 0x000000ffff0d7224 */ /* 0x000fe200078e00ff */
[----:B------:R-:W4:Y:S01]  /*7bf0*/  LDCU.64 UR6, c[0x4][0x78] ;  /* 0x01000f00ff0677ac */ /* 0x000f220008000a00 */
[----:B------:R-:W1:Y:S01]  /*7c00*/  LDC.64 R2, c[0x4][R3] ;  /* 0x0100000003027b82 */ /* 0x000e620000000a00 */
[----:B------:R-:W5:Y:S01]  /*7c10*/  LDCU.64 UR4, c[0x4][0x10] ;  /* 0x01000200ff0477ac */ /* 0x000f620008000a00 */
[----:B---3--:R-:W-:Y:S01]  /*7c20*/  MOV R5, UR9 ;  /* 0x0000000900057c02 */ /* 0x008fe20008000f00 */
[----:B------:R-:W-:Y:S01]  /*7c30*/  IMAD.U32 R4, RZ, RZ, UR8 ;  /* 0x00000008ff047e24 */ /* 0x000fe2000f8e00ff */
[----:B----4-:R-:W-:Y:S01]  /*7c40*/  MOV R7, UR7 ;  /* 0x0000000700077c02 */ /* 0x010fe20008000f00 */
[----:B------:R-:W-:Y:S01]  /*7c50*/  IMAD.U32 R6, RZ, RZ, UR6 ;  /* 0x00000006ff067e24 */ /* 0x000fe2000f8e00ff */
[----:B-----5:R-:W-:Y:S01]  /*7c60*/  MOV R11, UR5 ;  /* 0x00000005000b7c02 */ /* 0x020fe20008000f00 */
[----:B------:R-:W-:Y:S02]  /*7c70*/  IMAD.U32 R10, RZ, RZ, UR4 ;  /* 0x00000004ff0a7e24 */ /* 0x000fe4000f8e00ff */
[----:B------:R-:W-:Y:S07]  /*7c80*/  LEPC R20, `(.L_x_122) ;  /* 0x000000001014794e */ /* 0x000fee0000000000 */
[----:B-12---:R-:W-:Y:S05]  /*7c90*/  CALL.ABS.NOINC R2 ;  /* 0x0000000002007343 */ /* 0x006fea0003c00000 */
.L_x_122:
[----:B------:R-:W-:Y:S01]  /*7ca0*/  ISETP.NE.AND P6, PT, R166, RZ, PT ;  /* 0x000000ffa600720c */ /* 0x000fe20003fc5270 */
[----:B------:R-:W-:Y:S05]  /*7cb0*/  WARPSYNC.ALL ;  /* 0x0000000000007948 */ /* 0x000fea0003800000 */
[----:B------:R-:W-:Y:S01]  /*7cc0*/  R2UR UR4, R71 ;  /* 0x00000000470472ca */ /* 0x000fe200000e0000 */
[----:B------:R-:W-:Y:S01]  /*7cd0*/  BSSY.RECONVERGENT B0, `(.L_x_123) ;  /* 0x0000104000007945 */ /* 0x000fe20003800200 */
[----:B------:R-:W-:Y:S02]  /*7ce0*/  MOV R0, UR46 ;  /* 0x0000002e00007c02 */ /* 0x000fe40008000f00 */
[----:B------:R-:W-:Y:S02]  /*7cf0*/  MOV R77, UR47 ;  /* 0x0000002f004d7c02 */ /* 0x000fe40008000f00 */
[----:B-1----:R-:W-:Y:S02]  /*7d00*/  SHF.L.U32 R72, R80, 0x10, RZ ;  /* 0x0000001050487819 */ /* 0x002fe400000006ff */
[----:B------:R-:W-:Y:S02]  /*7d10*/  @P6 LEA R0, R0, UR44, 0x3 ;  /* 0x0000002c00006c11 */ /* 0x000fe4000f8e18ff */
[----:B------:R-:W-:Y:S02]  /*7d20*/  LOP3.LUT R75, R80, 0xffff0000, RZ, 0xc0, !PT ;  /* 0xffff0000504b7812 */ /* 0x000fe400078ec0ff */
[----:B------:R-:W-:Y:S01]  /*7d30*/  @P6 IADD3 R0, PT, PT, R0, 0x60, RZ ;  /* 0x0000006000006810 */ /* 0x000fe20007ffe0ff */
[----:B------:R-:W1:Y:S01]  /*7d40*/  LDTM.x64 R4, tmem[UR4+0x40] ;  /* 0x00004004000479ee */ /* 0x000e620008340000 */
[----:B------:R-:W-:Y:S02]  /*7d50*/  SHF.L.U32 R74, R81, 0x10, RZ ;  /* 0x00000010514a7819 */ /* 0x000fe400000006ff */
[----:B------:R-:W-:Y:S02]  /*7d60*/  @P6 PRMT R77, R77, 0x654, R0 ;  /* 0x000006544d4d6816 */ /* 0x000fe40000000000 */
[----:B------:R-:W-:Y:S02]  /*7d70*/  LOP3.LUT R76, R81, 0xffff0000, RZ, 0xc0, !PT ;  /* 0xffff0000514c7812 */ /* 0x000fe400078ec0ff */
[----:B------:R-:W-:Y:S01]  /*7d80*/  ISETP.NE.AND P0, PT, R163, RZ, PT ;  /* 0x000000ffa300720c */ /* 0x000fe20003f05270 */
[C---:B-1----:R-:W-:Y:S01]  /*7d90*/  FMUL R0, R70.reuse, R4 ;  /* 0x0000000446007220 */ /* 0x042fe20000400000 */
[C---:B------:R-:W-:Y:S01]  /*7da0*/  FMUL R2, R70.reuse, R5 ;  /* 0x0000000546027220 */ /* 0x040fe20000400000 */
[C---:B------:R-:W-:Y:S01]  /*7db0*/  FMUL R3, R70.reuse, R6 ;  /* 0x0000000646037220 */ /* 0x040fe20000400000 */
[----:B------:R-:W-:Y:S01]  /*7dc0*/  FMUL R7, R70, R7 ;  /* 0x0000000746077220 */ /* 0x000fe20000400000 */
[C---:B------:R-:W-:Y:S01]  /*7dd0*/  FFMA R0, R73.reuse, R72, R0 ;  /* 0x0000004849007223 */ /* 0x040fe20000000000 */
[C---:B------:R-:W-:Y:S01]  /*7de0*/  LOP3.LUT R72, R82.reuse, 0xffff0000, RZ, 0xc0, !PT ;  /* 0xffff000052487812 */ /* 0x040fe200078ec0ff */
[C---:B------:R-:W-:Y:S01]  /*7df0*/  FFMA R2, R73.reuse, R75, R2 ;  /* 0x0000004b49027223 */ /* 0x040fe20000000002 */
[----:B------:R-:W-:Y:S01]  /*7e00*/  SHF.L.U32 R75, R82, 0x10, RZ ;  /* 0x00000010524b7819 */ /* 0x000fe200000006ff */
[C---:B------:R-:W-:Y:S01]  /*7e10*/  FFMA R3, R73.reuse, R74, R3 ;  /* 0x0000004a49037223 */ /* 0x040fe20000000003 */
[----:B------:R-:W-:Y:S01]  /*7e20*/  FMUL R4, R70, R8 ;  /* 0x0000000846047220 */ /* 0x000fe20000400000 */
[----:B------:R-:W-:Y:S01]  /*7e30*/  FFMA R7, R73, R76, R7 ;  /* 0x0000004c49077223 */ /* 0x000fe20000000007 */
[----:B------:R-:W-:Y:S01]  /*7e40*/  F2FP.BF16.F32.PACK_AB R92, R2, R0 ;  /* 0x00000000025c723e */ /* 0x000fe200000010ff */
[C---:B------:R-:W-:Y:S01]  /*7e50*/  FMUL R5, R70.reuse, R9 ;  /* 0x0000000946057220 */ /* 0x040fe20000400000 */
[----:B------:R-:W-:Y:S01]  /*7e60*/  LOP3.LUT R0, R83, 0xffff0000, RZ, 0xc0, !PT ;  /* 0xffff000053007812 */ /* 0x000fe200078ec0ff */
[----:B------:R-:W-:Y:S01]  /*7e70*/  FFMA R4, R73, R75, R4 ;  /* 0x0000004b49047223 */ /* 0x000fe20000000004 */
[----:B------:R-:W-:Y:S01]  /*7e80*/  SHF.L.U32 R75, R83, 0x10, RZ ;  /* 0x00000010534b7819 */ /* 0x000fe200000006ff */
[----:B------:R-:W-:Y:S01]  /*7e90*/  FFMA R5, R73, R72, R5 ;  /* 0x0000004849057223 */ /* 0x000fe20000000005 */
[----:B------:R-:W-:Y:S01]  /*7ea0*/  F2FP.BF16.F32.PACK_AB R93, R7, R3 ;  /* 0x00000003075d723e */ /* 0x000fe200000010ff */
[----:B------:R-:W-:Y:S01]  /*7eb0*/  FMUL R6, R70, R10 ;  /* 0x0000000a46067220 */ /* 0x000fe20000400000 */
[----:B------:R-:W-:Y:S01]  /*7ec0*/  SHF.L.U32 R3, R88, 0x10, RZ ;  /* 0x0000001058037819 */ /* 0x000fe200000006ff */
[----:B------:R-:W-:Y:S01]  /*7ed0*/  FMUL R11, R70, R11 ;  /* 0x0000000b460b7220 */ /* 0x000fe20000400000 */
[----:B------:R-:W-:Y:S01]  /*7ee0*/  LOP3.LUT R2, R88, 0xffff0000, RZ, 0xc0, !PT ;  /* 0xffff000058027812 */ /* 0x000fe200078ec0ff */
[C---:B------:R-:W-:Y:S01]  /*7ef0*/  FMUL R8, R70.reuse, R12 ;  /* 0x0000000c46087220 */ /* 0x040fe20000400000 */
[----:B------:R-:W-:Y:S01]  /*7f00*/  LOP3.LUT R72, R99, 0xffff0000, RZ, 0xc0, !PT ;  /* 0xffff000063487812 */ /* 0x000fe200078ec0ff */
[----:B------:R-:W-:Y:S01]  /*7f10*/  FMUL R9, R70, R13 ;  /* 0x0000000d46097220 */ /* 0x000fe20000400000 */
[----:B------:R-:W-:Y:S01]  /*7f20*/  F2FP.BF16.F32.PACK_AB R94, R5, R4 ;  /* 0x00000004055e723e */ /* 0x000fe200000010ff */
[C---:B------:R-:W-:Y:S01]  /*7f30*/  FFMA R6, R73.reuse, R75, R6 ;  /* 0x0000004b49067223 */ /* 0x040fe20000000006 */
[----:B------:R-:W-:Y:S01]  /*7f40*/  SHF.L.U32 R75, R96, 0x10, RZ ;  /* 0x00000010604b7819 */ /* 0x000fe200000006ff */
[----:B------:R-:W-:Y:S01]  /*7f50*/  FFMA R11, R73, R0, R11 ;  /* 0x00000000490b7223 */ /* 0x000fe2000000000b */
[----:B------:R-:W-:Y:S01]  /*7f60*/  SHF.L.U32 R0, R89, 0x10, RZ ;  /* 0x0000001059007819 */ /* 0x000fe200000006ff */
[C---:B------:R-:W-:Y:S01]  /*7f70*/  FFMA R8, R73.reuse, R3, R8 ;  /* 0x0000000349087223 */ /* 0x040fe20000000008 */
[----:B------:R-:W-:Y:S01]  /*7f80*/  SHF.L.U32 R3, R90, 0x10, RZ ;  /* 0x000000105a037819 */ /* 0x000fe200000006ff */
[----:B------:R-:W-:Y:S01]  /*7f90*/  FFMA R9, R73, R2, R9 ;  /* 0x0000000249097223 */ /* 0x000fe20000000009 */
[----:B------:R-:W-:Y:S01]  /*7fa0*/  LOP3.LUT R2, R89, 0xffff0000, RZ, 0xc0, !PT ;  /* 0xffff000059027812 */ /* 0x000fe200078ec0ff */
[C---:B------:R-:W-:Y:S01]  /*7fb0*/  FMUL R10, R70.reuse, R14 ;  /* 0x0000000e460a7220 */ /* 0x040fe20000400000 */
[----:B------:R-:W-:Y:S01]  /*7fc0*/  F2FP.BF16.F32.PACK_AB R95, R11, R6 ;  /* 0x000000060b5f723e */ /* 0x000fe200000010ff */
[C---:B------:R-:W-:Y:S01]  /*7fd0*/  FMUL R15, R70.reuse, R15 ;  /* 0x0000000f460f7220 */ /* 0x040fe20000400000 */
[----:B------:R-:W-:Y:S01]  /*7fe0*/  F2FP.BF16.F32.PACK_AB R100, R9, R8 ;  /* 0x000000080964723e */ /* 0x000fe200000010ff */
[----:B------:R-:W-:Y:S01]  /*7ff0*/  FMUL R12, R70, R16 ;  /* 0x00000010460c7220 */ /* 0x000fe20000400000 */
[C---:B------:R-:W-:Y:S01]  /*8000*/  FFMA R10, R73.reuse, R0, R10 ;  /* 0x00000000490a7223 */ /* 0x040fe2000000000a */
[----:B------:R-:W-:Y:S01]  /*8010*/  LOP3.LUT R0, R90, 0xffff0000, RZ, 0xc0, !PT ;  /* 0xffff00005a007812 */ /* 0x000fe200078ec0ff */
[----:B------:R-:W-:Y:S01]  /*8020*/  FFMA R15, R73, R2, R15 ;  /* 0x00000002490f7223 */ /* 0x000fe2000000000f */
        /* <DEDUP_REMOVED lines=9> */
[----:B------:R-:W-:Y:S01]  /*80c0*/  FMUL R16, R70, R20 ;  /* 0x0000001446107220 */ /* 0x000fe20000400000 */
[----:B------:R-:W-:Y:S01]  /*80d0*/  FFMA R14, R73, R3, R14 ;  /* 0x00000003490e7223 */ /* 0x000fe2000000000e */
[----:B------:R-:W-:Y:S01]  /*80e0*/  SHF.L.U32 R3, R98, 0x10, RZ ;  /* 0x0000001062037819 */ /* 0x000fe200000006ff */
[C---:B------:R-:W-:Y:S01]  /*80f0*/  FMUL R17, R70.reuse, R21 ;  /* 0x0000001546117220 */ /* 0x040fe20000400000 */
[----:B------:R-:W-:Y:S01]  /*8100*/  F2FP.BF16.F32.PACK_AB R102, R13, R12 ;  /* 0x0000000c0d66723e */ /* 0x000fe200000010ff */
[----:B------:R-:W-:Y:S01]  /*8110*/  FFMA R19, R73, R2, R19 ;  /* 0x0000000249137223 */ /* 0x000fe20000000013 */
[----:B------:R-:W-:Y:S01]  /*8120*/  SHF.L.U32 R2, R97, 0x10, RZ ;  /* 0x0000001061027819 */ /* 0x000fe200000006ff */
        /* <DEDUP_REMOVED lines=12> */
[C---:B------:R-:W-:Y:S01]  /*81f0*/  FFMA R23, R73.reuse, R0, R23 ;  /* 0x0000000049177223 */ /* 0x040fe20000000017 */
[----:B------:R-:W-:Y:S01]  /*8200*/  SHF.L.U32 R0, R104, 0x10, RZ ;  /* 0x0000001068007819 */ /* 0x000fe200000006ff */
[C---:B------:R-:W-:Y:S01]  /*8210*/  FMUL R22, R70.reuse, R26 ;  /* 0x0000001a46167220 */ /* 0x040fe20000400000 */
[----:B------:R-:W-:Y:S01]  /*8220*/  FMUL R27, R70, R27 ;  /* 0x0000001b461b7220 */ /* 0x000fe20000400000 */
        /* <DEDUP_REMOVED lines=9> */
[----:B------:R-:W-:Y:S01]  /*82c0*/  LOP3.LUT R72, R107, 0xffff0000, RZ, 0xc0, !PT ;  /* 0xffff00006b487812 */ /* 0x000fe200078ec0ff */
[----:B------:R-:W-:Y:S01]  /*82d0*/  FFMA R24, R73, R0, R24 ;  /* 0x0000000049187223 */ /* 0x000fe20000000018 */
[----:B------:R-:W-:Y:S01]  /*82e0*/  SHF.L.U32 R0, R105, 0x10, RZ ;  /* 0x0000001069007819 */ /* 0x000fe200000006ff */
[C---:B------:R-:W-:Y:S01]  /*82f0*/  FMUL R25, R70.reuse, R29 ;  /* 0x0000001d46197220 */ /* 0x040fe20000400000 */
[----:B------:R-:W-:Y:S01]  /*8300*/  F2FP.BF16.F32.PACK_AB R110, R21, R20 ;  /* 0x00000014156e723e */ /* 0x000fe200000010ff */
[----:B------:R-:W-:Y:S01]  /*8310*/  FMUL R26, R70, R30 ;  /* 0x0000001e461a7220 */ /* 0x000fe20000400000 */
[----:B------:R-:W-:Y:S01]  /*8320*/  F2FP.BF16.F32.PACK_AB R111, R27, R22 ;  /* 0x000000161b6f723e */ /* 0x000fe200000010ff */
        /* <DEDUP_REMOVED lines=38> */
[----:B------:R1:W-:Y:S01]  /*8590*/  STS.128 [R169+UR44+0x4400], R92 ;  /* 0x0044005ca9007988 */ /* 0x0003e20008000c2c */
        /* <DEDUP_REMOVED lines=12> */
[----:B------:R3:W-:Y:S01]  /*8660*/  STS.128 [R168+0x4400], R100 ;  /* 0x00440064a8007388 */ /* 0x0007e20000000c00 */
        /* <DEDUP_REMOVED lines=12> */
[----:B------:R4:W-:Y:S01]  /*8730*/  STS.128 [R167+0x4400], R108 ;  /* 0x0044006ca7007388 */ /* 0x0009e20000000c00 */
[----:B------:R-:W-:Y:S01]  /*8740*/  FMUL R51, R70, R51 ;  /* 0x0000003346337220 */ /* 0x000fe20000400000 */
[C---:B------:R-:W-:Y:S01]  /*8750*/  FFMA R44, R73.reuse, R3, R44 ;  /* 0x00000003492c7223 */ /* 0x040fe2000000002c */
[C---:B------:R-:W-:Y:S01]  /*8760*/  SHF.L.U32 R3, R128.reuse, 0x10, RZ ;  /* 0x0000001080037819 */ /* 0x040fe200000006ff */
[----:B------:R-:W-:Y:S01]  /*8770*/  FFMA R45, R73, R2, R45 ;  /* 0x00000002492d7223 */ /* 0x000fe2000000002d */
[----:B------:R-:W-:Y:S01]  /*8780*/  LOP3.LUT R2, R129, 0xffff0000, RZ, 0xc0, !PT ;  /* 0xffff000081027812 */ /* 0x000fe200078ec0ff */
        /* <DEDUP_REMOVED lines=8> */
[C---:B------:R-:W-:Y:S01]  /*8810*/  FMUL R50, R70.reuse, R54 ;  /* 0x0000003646327220 */ /* 0x040fe20000400000 */
[----:B------:R-:W-:Y:S01]  /*8820*/  F2FP.BF16.F32.PACK_AB R94, R37, R36 ;  /* 0x00000024255e723e */ /* 0x000fe200000010ff */
[----:B------:R1:W-:Y:S01]  /*8830*/  STS.128 [R157+0x4400], R116 ;  /* 0x004400749d007388 */ /* 0x0003e20000000c00 */
[----:B------:R-:W-:Y:S01]  /*8840*/  F2FP.BF16.F32.PACK_AB R95, R43, R38 ;  /* 0x000000262b5f723e */ /* 0x000fe200000010ff */
[----:B------:R-:W-:Y:S01]  /*8850*/  FMUL R55, R70, R55 ;  /* 0x0000003746377220 */ /* 0x000fe20000400000 */
[----:B---3--:R-:W-:Y:S01]  /*8860*/  F2FP.BF16.F32.PACK_AB R100, R41, R40 ;  /* 0x000000282964723e */ /* 0x008fe200000010ff */
[----:B------:R-:W-:Y:S01]  /*8870*/  FFMA R48, R73, R3, R48 ;  /* 0x0000000349307223 */ /* 0x000fe20000000030 */
[----:B------:R-:W-:Y:S01]  /*8880*/  SHF.L.U32 R3, R131, 0x10, RZ ;  /* 0x0000001083037819 */ /* 0x000fe200000006ff */
[----:B------:R-:W-:Y:S01]  /*8890*/  FFMA R49, R73, R0, R49 ;  /* 0x0000000049317223 */ /* 0x000fe20000000031 */
[C---:B------:R-:W-:Y:S01]  /*88a0*/  SHF.L.U32 R0, R130.reuse, 0x10, RZ ;  /* 0x0000001082007819 */ /* 0x040fe200000006ff */
[----:B------:R3:W-:Y:S01]  /*88b0*/  STS.128 [R156+0x4400], R92 ;  /* 0x0044005c9c007388 */ /* 0x0007e20000000c00 */
[----:B------:R-:W-:Y:S01]  /*88c0*/  F2FP.BF16.F32.PACK_AB R101, R47, R42 ;  /* 0x0000002a2f65723e */ /* 0x000fe200000010ff */
[----:B------:R-:W-:Y:S01]  /*88d0*/  FFMA R50, R73, R75, R50 ;  /* 0x0000004b49327223 */ /* 0x000fe20000000032 */
[----:B------:R-:W-:Y:S01]  /*88e0*/  SHF.L.U32 R75, R137, 0x10, RZ ;  /* 0x00000010894b7819 */ /* 0x000fe200000006ff */
[----:B------:R-:W-:Y:S01]  /*88f0*/  FFMA R55, R73, R2, R55 ;  /* 0x0000000249377223 */ /* 0x000fe20000000037 */
[----:B------:R-:W-:Y:S01]  /*8900*/  LOP3.LUT R2, R130, 0xffff0000, RZ, 0xc0, !PT ;  /* 0xffff000082027812 */ /* 0x000fe200078ec0ff */
[C---:B------:R-:W-:Y:S01]  /*8910*/  FMUL R52, R70.reuse, R56 ;  /* 0x0000003846347220 */ /* 0x040fe20000400000 */
[----:B------:R-:W-:Y:S01]  /*8920*/  F2FP.BF16.F32.PACK_AB R102, R45, R44 ;  /* 0x0000002c2d66723e */ /* 0x000fe200000010ff */
[C---:B------:R-:W-:Y:S01]  /*8930*/  FMUL R53, R70.reuse, R57 ;  /* 0x0000003946357220 */ /* 0x040fe20000400000 */
[C---:B------:R-:W-:Y:S01]  /*8940*/  FMUL R54, R70.reuse, R58 ;  /* 0x0000003a46367220 */ /* 0x040fe20000400000 */
[----:B------:R-:W-:Y:S01]  /*8950*/  FFMA R52, R73, R0, R52 ;  /* 0x0000000049347223 */ /* 0x000fe20000000034 */
[----:B------:R-:W-:Y:S01]  /*8960*/  LOP3.LUT R0, R131, 0xffff0000, RZ, 0xc0, !PT ;  /* 0xffff000083007812 */ /* 0x000fe200078ec0ff */
[C---:B------:R-:W-:Y:S01]  /*8970*/  FFMA R53, R73.reuse, R2, R53 ;  /* 0x0000000249357223 */ /* 0x040fe20000000035 */
[----:B------:R-:W-:Y:S01]  /*8980*/  FFMA R54, R73, R3, R54 ;  /* 0x0000000349367223 */ /* 0x000fe20000000036 */
[----:B------:R-:W-:Y:S01]  /*8990*/  FMUL R59, R70, R59 ;  /* 0x0000003b463b7220 */ /* 0x000fe20000400000 */
[----:B------:R-:W-:Y:S01]  /*89a0*/  SHF.L.U32 R3, R136, 0x10, RZ ;  /* 0x0000001088037819 */ /* 0x000fe200000006ff */
[----:B------:R-:W-:Y:S01]  /*89b0*/  FMUL R56, R70, R60 ;  /* 0x0000003c46387220 */ /* 0x000fe20000400000 */
[----:B------:R-:W-:Y:S01]  /*89c0*/  LOP3.LUT R2, R136, 0xffff0000, RZ, 0xc0, !PT ;  /* 0xffff000088027812 */ /* 0x000fe200078ec0ff */
[C---:B------:R-:W-:Y:S01]  /*89d0*/  FMUL R57, R70.reuse, R61 ;  /* 0x0000003d46397220 */ /* 0x040fe20000400000 */
[----:B------:R-:W-:Y:S01]  /*89e0*/  F2FP.BF16.F32.PACK_AB R103, R51, R46 ;  /* 0x0000002e3367723e */ /* 0x000fe200000010ff */
[C---:B------:R-:W-:Y:S01]  /*89f0*/  FMUL R58, R70.reuse, R62 ;  /* 0x0000003e463a7220 */ /* 0x040fe20000400000 */
[C---:B------:R-:W-:Y:S01]  /*8a00*/  FFMA R59, R73.reuse, R0, R59 ;  /* 0x00000000493b7223 */ /* 0x040fe2000000003b */
[----:B------:R-:W-:Y:S01]  /*8a10*/  FFMA R56, R73, R3, R56 ;  /* 0x0000000349387223 */ /* 0x000fe20000000038 */
[----:B------:R-:W-:Y:S01]  /*8a20*/  LOP3.LUT R0, R137, 0xffff0000, RZ, 0xc0, !PT ;  /* 0xffff000089007812 */ /* 0x000fe200078ec0ff */
[----:B------:R3:W-:Y:S01]  /*8a30*/  STS.128 [R155+0x4400], R100 ;  /* 0x004400649b007388 */ /* 0x0007e20000000c00 */
[C---:B------:R-:W-:Y:S01]  /*8a40*/  FFMA R57, R73.reuse, R2, R57 ;  /* 0x0000000249397223 */ /* 0x040fe20000000039 */
[----:B------:R-:W-:Y:S01]  /*8a50*/  FMUL R63, R70, R63 ;  /* 0x0000003f463f7220 */ /* 0x000fe20000400000 */
[----:B------:R-:W-:Y:S01]  /*8a60*/  SHF.L.U32 R3, R138, 0x10, RZ ;  /* 0x000000108a037819 */ /* 0x000fe200000006ff */
[----:B------:R-:W-:Y:S01]  /*8a70*/  FFMA R58, R73, R75, R58 ;  /* 0x0000004b493a7223 */ /* 0x000fe2000000003a */
[----:B------:R-:W-:Y:S01]  /*8a80*/  FMUL R60, R70, R64 ;  /* 0x00000040463c7220 */ /* 0x000fe20000400000 */
[----:B------:R-:W-:Y:S01]  /*8a90*/  LOP3.LUT R2, R138, 0xffff0000, RZ, 0xc0, !PT ;  /* 0xffff00008a027812 */ /* 0x000fe200078ec0ff */
[C---:B------:R-:W-:Y:S01]  /*8aa0*/  FMUL R61, R70.reuse, R65 ;  /* 0x00000041463d7220 */ /* 0x040fe20000400000 */
[----:B------:R-:W-:Y:S01]  /*8ab0*/  SHF.L.U32 R75, R139, 0x10, RZ ;  /* 0x000000108b4b7819 */ /* 0x000fe200000006ff */
[C---:B------:R-:W-:Y:S01]  /*8ac0*/  FMUL R62, R70.reuse, R66 ;  /* 0x00000042463e7220 */ /* 0x040fe20000400000 */
[----:B------:R-:W-:Y:S01]  /*8ad0*/  FFMA R63, R73, R0, R63 ;  /* 0x00000000493f7223 */ /* 0x000fe2000000003f */
[----:B------:R-:W-:Y:S01]  /*8ae0*/  FMUL R67, R70, R67 ;  /* 0x0000004346437220 */ /* 0x000fe20000400000 */
[----:B----4-:R-:W-:Y:S01]  /*8af0*/  F2FP.BF16.F32.PACK_AB R108, R49, R48 ;  /* 0x00000030316c723e */ /* 0x010fe200000010ff */
[----:B------:R-:W-:Y:S01]  /*8b00*/  FFMA R60, R73, R3, R60 ;  /* 0x00000003493c7223 */ /* 0x000fe2000000003c */
[----:B------:R-:W-:Y:S01]  /*8b10*/  F2FP.BF16.F32.PACK_AB R109, R55, R50 ;  /* 0x00000032376d723e */ /* 0x000fe200000010ff */
[----:B------:R-:W-:Y:S01]  /*8b20*/  FFMA R61, R73, R2, R61 ;  /* 0x00000002493d7223 */ /* 0x000fe2000000003d */
[----:B------:R-:W-:Y:S01]  /*8b30*/  F2FP.BF16.F32.PACK_AB R110, R53, R52 ;  /* 0x00000034356e723e */ /* 0x000fe200000010ff */
[----:B------:R-:W-:Y:S01]  /*8b40*/  FFMA R62, R73, R75, R62 ;  /* 0x0000004b493e7223 */ /* 0x000fe2000000003e */
[----:B------:R-:W-:Y:S01]  /*8b50*/  F2FP.BF16.F32.PACK_AB R111, R59, R54 ;  /* 0x000000363b6f723e */ /* 0x000fe200000010ff */
[----:B------:R-:W-:Y:S01]  /*8b60*/  FFMA R67, R73, R72, R67 ;  /* 0x0000004849437223 */ /* 0x000fe20000000043 */
[----:B-1----:R-:W-:Y:S02]  /*8b70*/  F2FP.BF16.F32.PACK_AB R116, R57, R56 ;  /* 0x000000383974723e */ /* 0x002fe400000010ff */
[----:B------:R-:W-:Y:S01]  /*8b80*/  F2FP.BF16.F32.PACK_AB R117, R63, R58 ;  /* 0x0000003a3f75723e */ /* 0x000fe200000010ff */
[----:B------:R3:W-:Y:S01]  /*8b90*/  STS.128 [R154+0x4400], R108 ;  /* 0x0044006c9a007388 */ /* 0x0007e20000000c00 */
[----:B------:R-:W-:Y:S02]  /*8ba0*/  F2FP.BF16.F32.PACK_AB R118, R61, R60 ;  /* 0x0000003c3d76723e */ /* 0x000fe400000010ff */
[----:B------:R-:W-:Y:S02]  /*8bb0*/  F2FP.BF16.F32.PACK_AB R119, R67, R62 ;  /* 0x0000003e4377723e */ /* 0x000fe400000010ff */
[----:B------:R-:W-:Y:S02]  /*8bc0*/  LEA R0, R78, UR44, 0x3 ;  /* 0x0000002c4e007c11 */ /* 0x000fe4000f8e18ff */
[----:B------:R-:W-:Y:S01]  /*8bd0*/  @P6 SHF.L.U32 R3, R160, 0x1f, RZ ;  /* 0x0000001fa0036819 */ /* 0x000fe200000006ff */
[----:B------:R3:W-:Y:S01]  /*8be0*/  STS.128 [R153+0x4400], R116 ;  /* 0x0044007499007388 */ /* 0x0007e20000000c00 */
[----:B------:R-:W-:Y:S01]  /*8bf0*/  @!PT LDS RZ, [RZ] ;  /* 0x00000000fffff984 */ /* 0x000fe20000000800 */
[----:B------:R-:W-:Y:S01]  /*8c00*/  @!PT LDS RZ, [RZ] ;  /* 0x00000000fffff984 */ /* 0x000fe20000000800 */
[----:B------:R-:W-:Y:S01]  /*8c10*/  @!PT LDS RZ, [RZ] ;  /* 0x00000000fffff984 */ /* 0x000fe20000000800 */
[----:B------:R-:W-:Y:S01]  /*8c20*/  @!PT LDS RZ, [RZ] ;  /* 0x00000000fffff984 */ /* 0x000fe20000000800 */
[----:B------:R1:W-:Y:S07]  /*8c30*/  MEMBAR.ALL.CTA ;  /* 0x0000000000007992 */ /* 0x0003ee0000008000 */
[----:B-1----:R-:W1:Y:S02]  /*8c40*/  FENCE.VIEW.ASYNC.S ;  /* 0x00000000000073c6 */ /* 0x002e640000000000 */
[----:B-1----:R-:W-:Y:S06]  /*8c50*/  BAR.SYNC.DEFER_BLOCKING 0x1, 0x80 ;  /* 0x0042000000007b1d */ /* 0x002fec0000010000 */
[----:B------:R-:W-:Y:S05]  /*8c60*/  @P0 BRA `(.L_x_124) ;  /* 0x0000000000280947 */ /* 0x000fea0003800000 */
[----:B------:R-:W1:Y:S01]  /*8c70*/  LDCU.64 UR6, c[0x0][0x348] ;  /* 0x00006900ff0677ac */ /* 0x000e620008000a00 */
[----:B------:R-:W-:Y:S02]  /*8c80*/  UIADD3 UR9, UPT, UPT, UR49, 0x40, URZ ;  /* 0x0000004031097890 */ /* 0x000fe4000fffe0ff */
[----:B------:R-:W-:Y:S01]  /*8c90*/  UIADD3 UR8, UPT, UPT, UR44, 0x4400, URZ ;  /* 0x000044002c087890 */ /* 0x000fe2000fffe0ff */
[----:B------:R-:W-:Y:S01]  /*8ca0*/  UMOV UR10, UR50 ;  /* 0x00000032000a7c82 */ /* 0x000fe20008000000 */
[----:B------:R-:W-:Y:S01]  /*8cb0*/  UMOV UR11, UR36 ;  /* 0x00000024000b7c82 */ /* 0x000fe20008000000 */
[----:B-1----:R-:W-:Y:S04]  /*8cc0*/  UIADD3 UR4, UP0, UPT, UR6, 0x680, URZ ;  /* 0x0000068006047890 */ /* 0x002fe8000ff1e0ff */
[----:B------:R-:W-:Y:S09]  /*8cd0*/  UIADD3.X UR5, UPT, UPT, URZ, UR7, URZ, UP0, !UPT ;  /* 0x00000007ff057290 */ /* 0x000ff200087fe4ff */
[----:B------:R1:W-:Y:S01]  /*8ce0*/  UTMASTG.3D [UR8], [UR4] ;  /* 0x00000008040073b5 */ /* 0x0003e20008010000 */
[----:B------:R0:W-:Y:S01]  /*8cf0*/  UTMACMDFLUSH ;  /* 0x00000000000079b7 */ /* 0x0001e20000000000 */
[----:B-1----:R-:W-:Y:S04]  /*8d00*/  DEPBAR.LE SB0, 0x1 ;  /* 0x000080400000791a */ /* 0x002fe80000000000 */
.L_x_124:
[----:B------:R-:W-:Y:S05]  /*8d10*/  BSYNC.RECONVERGENT B0 ;  /* 0x0000000000007941 */ /* 0x000fea0003800200 */
.L_x_123:
[----:B------:R-:W-:Y:S01]  /*8d20*/  BAR.SYNC.DEFER_BLOCKING 0x1, 0x80 ;  /* 0x0042000000007b1d */ /* 0x000fe20000010000 */
[----:B------:R-:W-:Y:S04]  /*8d30*/  UIADD3 UR4, UPT, UPT, UR46, 0x1, URZ ;  /* 0x000000012e047890 */ /* 0x000fe8000fffe0ff */
[----:B------:R-:W-:Y:S04]  /*8d40*/  UISETP.NE.AND UP0, UPT, UR4, 0x4, UPT ;  /* 0x000000040400788c */ /* 0x000fe8000bf05270 */
[----:B------:R-:W-:Y:S01]  /*8d50*/  USEL UR45, UR4, URZ, UP0 ;  /* 0x000000ff042d7287 */ /* 0x000fe20008000000 */
[----:B------:R1:W-:Y:S01]  /*8d60*/  @P6 SYNCS.ARRIVE.TRANS64.RED.A1T0 RZ, [R77+URZ], RZ ;  /* 0x000000ff4dff69a7 */ /* 0x0003e200081004ff */
[----:B------:R-:W-:Y:S01]  /*8d70*/  BSSY B1, `(.L_x_125) ;  /* 0x0000020000017945 */ /* 0x000fe20003800000 */
[----:B------:R-:W4:Y:S02]  /*8d80*/  @P6 SYNCS.PHASECHK.TRANS64.TRYWAIT P0, [R0+URZ+0x40], R3 ;  /* 0x00004003000065a7 */ /* 0x000f2400080011ff */
[----:B----4-:R-:W-:Y:S01]  /*8d90*/  @P6 SEL R84, RZ, 0x1, !P0 ;  /* 0x00000001ff546807 */ /* 0x010fe20004000000 */
[----:B-1----:R-:W-:Y:S06]  /*8da0*/  @!P6 BRA `(.L_x_126) ;  /* 0x000000000070e947 */ /* 0x002fec0003800000 */
[----:B------:R-:W-:Y:S01]  /*8db0*/  ISETP.NE.AND P1, PT, R86, RZ, PT ;  /* 0x000000ff5600720c */ /* 0x000fe20003f25270 */
[----:B------:R-:W-:Y:S01]  /*8dc0*/  BSSY B0, `(.L_x_127) ;  /* 0x000000b000007945 */ /* 0x000fe20003800000 */
[----:B------:R-:W-:Y:S11]  /*8dd0*/  ISETP.NE.AND P0, PT, R84, RZ, PT ;  /* 0x000000ff5400720c */ /* 0x000ff60003f05270 */
[----:B------:R-:W-:Y:S05]  /*8de0*/  @P1 IMAD R5, R78, 0x4000, R169 ;  /* 0x000040004e051824 */ /* 0x000fea00078e02a9 */
[----:B------:R-:W-:Y:S04]  /*8df0*/  @P1 IADD3 R6, PT, PT, R5, UR44, RZ ;  /* 0x0000002c05061c10 */ /* 0x000fe8000fffe0ff */
[----:B------:R-:W-:Y:S01]  /*8e00*/  @P1 IADD3 R4, PT, PT, R85, R6, RZ ;  /* 0x0000000655041210 */ /* 0x000fe20007ffe0ff */
[--C-:B------:R-:W-:Y:S02]  /*8e10*/  @P1 IMAD.IADD R2, R79, 0x1, R6.reuse ;  /* 0x000000014f021824 */ /* 0x100fe400078e0206 */
[----:B------:R-:W-:Y:S01]  /*8e20*/  @P1 IMAD.IADD R3, R87, 0x1, R6 ;  /* 0x0000000157031824 */ /* 0x000fe200078e0206 */
[----:B------:R-:W-:Y:S06]  /*8e30*/  @P0 BRA `(.L_x_128) ;  /* 0x00000000000c0947 */ /* 0x000fec0003800000 */
[----:B------:R-:W-:Y:S04]  /*8e40*/  SHF.L.U32 R7, R160, 0x1f, RZ ;  /* 0x0000001fa0077819 */ /* 0x000fe800000006ff */
[----:B------:R-:W1:Y:S02]  /*8e50*/  SYNCS.PHASECHK.TRANS64.TRYWAIT P0, [R0+URZ+0x40], R7 ;  /* 0x00004007000075a7 */ /* 0x000e6400080011ff */
[----:B-1----:R-:W-:Y:S05]  /*8e60*/  @!P0 BRA `(.L_x_129) ;  /* 0x0000003400748947 */ /* 0x002fea0003800000 */
.L_x_128:
[----:B------:R-:W-:Y:S05]  /*8e70*/  BSYNC B0 ;  /* 0x0000000000007941 */ /* 0x000fea0003800000 */
.L_x_127:
[----:B------:R-:W-:Y:S01]  /*8e80*/  ISETP.NE.AND P0, PT, R86, RZ, PT ;  /* 0x000000ff5600720c */ /* 0x000fe20003f05270 */
[----:B------:R-:W-:Y:S11]  /*8e90*/  VIADD R78, R78, 0x1 ;  /* 0x000000014e4e7836 */ /* 0x000ff60000000000 */
[----:B------:R-:W-:Y:S01]  /*8ea0*/  @!UPT UIADD3 URZ, UPT, UPT, URZ, URZ, URZ ;  /* 0x000000fffffff290 */ /* 0x000fe2000fffe0ff */
[----:B------:R4:W2:Y:S01]  /*8eb0*/  @P0 LDS.128 R80, [R5+UR44+0x400] ;  /* 0x0004002c05500984 */ /* 0x0008a20008000c00 */
[--C-:B-1----:R-:W-:Y:S01]  /*8ec0*/  @P0 IMAD.IADD R0, R85, 0x1, R2.reuse ;  /* 0x0000000155000824 */ /* 0x102fe200078e0202 */
[C---:B------:R-:W-:Y:S01]  /*8ed0*/  @P0 IADD3 R6, PT, PT, R87.reuse, R4, RZ ;  /* 0x0000000457060210 */ /* 0x040fe20007ffe0ff */
[C---:B------:R-:W-:Y:S01]  /*8ee0*/  @P0 IMAD.IADD R7, R87.reuse, 0x1, R2 ;  /* 0x0000000157070824 */ /* 0x040fe200078e0202 */
[----:B------:R4:W1:Y:S02]  /*8ef0*/  @P0 LDS.128 R88, [R3+0x400] ;  /* 0x0004000003580984 */ /* 0x0008640000000c00 */
[----:B------:R-:W-:Y:S02]  /*8f00*/  @P0 IADD3 R8, PT, PT, R87, R0, RZ ;  /* 0x0000000057080210 */ /* 0x000fe40007ffe0ff */
[----:B------:R4:W1:Y:S04]  /*8f10*/  @P0 LDS.128 R96, [R4+0x400] ;  /* 0x0004000004600984 */ /* 0x0008680000000c00 */
[----:B------:R4:W1:Y:S04]  /*8f20*/  @P0 LDS.128 R104, [R6+0x400] ;  /* 0x0004000006680984 */ /* 0x0008680000000c00 */
[----:B------:R4:W1:Y:S04]  /*8f30*/  @P0 LDS.128 R112, [R2+0x400] ;  /* 0x0004000002700984 */ /* 0x0008680000000c00 */
[----:B------:R4:W1:Y:S04]  /*8f40*/  @P0 LDS.128 R120, [R7+0x400] ;  /* 0x0004000007780984 */ /* 0x0008680000000c00 */
[----:B------:R4:W1:Y:S04]  /*8f50*/  @P0 LDS.128 R128, [R0+0x400] ;  /* 0x0004000000800984 */ /* 0x0008680000000c00 */
[----:B------:R4:W1:Y:S02]  /*8f60*/  @P0 LDS.128 R136, [R8+0x400] ;  /* 0x0004000008880984 */ /* 0x0008640000000c00 */
.L_x_126:
[----:B------:R-:W-:Y:S05]  /*8f70*/  BSYNC B1 ;  /* 0x0000000000017941 */ /* 0x000fea0003800000 */
.L_x_125:
[----:B----4-:R-:W-:Y:S05]  /*8f80*/  VIADD R0, R71, 0x80 ;  /* 0x0000008047007836 */ /* 0x010fea0000000000 */
[----:B------:R-:W-:Y:S04]  /*8f90*/  SHF.R.U32.HI R0, RZ, 0x15, R0 ;  /* 0x00000015ff007819 */ /* 0x000fe80000011600 */
[----:B------:R-:W-:Y:S11]  /*8fa0*/  LOP3.LUT P0, RZ, R0, 0x3, R147, 0x48, !PT ;  /* 0x0000000300ff7812 */ /* 0x000ff60007804893 */
[----:B------:R-:W-:Y:S02]  /*8fb0*/  @!UPT UIADD3 URZ, UPT, UPT, URZ, URZ, URZ ;  /* 0x000000fffffff290 */ /* 0x000fe4000fffe0ff */
[----:B------:R-:W-:Y:S05]  /*8fc0*/  @!P0 BRA `(.L_x_130) ;  /* 0x0000000000408947 */ /* 0x000fea0003800000 */
[----:B------:R-:W4:Y:S01]  /*8fd0*/  LDCU.64 UR8, c[0x4][0x70] ;  /* 0x01000e00ff0877ac */ /* 0x000f220008000a00 */
[----:B------:R-:W-:Y:S01]  /*8fe0*/  MOV R3, 0x0 ;  /* 0x0000000000037802 */ /* 0x000fe20000000f00 */
[----:B------:R-:W-:Y:S02]  /*8ff0*/  HFMA2 R12, -RZ, RZ, 0, 5.9604644775390625e-08 ;  /* 0x00000001ff0c7431 */ /* 0x000fe400000001ff */
[----:B------:R-:W-:Y:S02]  /*9000*/  IMAD.MOV.U32 R8, RZ, RZ, 0x192 ;  /* 0x00000192ff087424 */ /* 0x000fe400078e00ff */
[----:B------:R-:W-:Y:S01]  /*9010*/  IMAD.MOV.U32 R13, RZ, RZ, RZ ;  /* 0x000000ffff0d7224 */ /* 0x000fe200078e00ff */
[----:B------:R-:W5:Y:S01]  /*9020*/  LDCU.64 UR6, c[0x4][0x78] ;  /* 0x01000f00ff0677ac */ /* 0x000f620008000a00 */
[----:B------:R-:W1:Y:S01]  /*9030*/  LDC.64 R2, c[0x4][R3] ;  /* 0x0100000003027b82 */ /* 0x000e620000000a00 */
[----:B------:R-:W2:Y:S01]  /*9040*/  LDCU.64 UR4, c[0x4][0x10] ;  /* 0x01000200ff0477ac */ /* 0x000ea20008000a00 */
[----:B----4-:R-:W-:Y:S01]  /*9050*/  MOV R5, UR9 ;  /* 0x0000000900057c02 */ /* 0x010fe20008000f00 */
[----:B------:R-:W-:Y:S01]  /*9060*/  IMAD.U32 R4, RZ, RZ, UR8 ;  /* 0x00000008ff047e24 */ /* 0x000fe2000f8e00ff */
[----:B-----5:R-:W-:Y:S01]  /*9070*/  MOV R7, UR7 ;  /* 0x0000000700077c02 */ /* 0x020fe20008000f00 */
[----:B------:R-:W-:Y:S01]  /*9080*/  IMAD.U32 R6, RZ, RZ, UR6 ;  /* 0x00000006ff067e24 */ /* 0x000fe2000f8e00ff */
[----:B--2---:R-:W-:Y:S01]  /*9090*/  MOV R11, UR5 ;  /* 0x00000005000b7c02 */ /* 0x004fe20008000f00 */
[----:B------:R-:W-:Y:S02]  /*90a0*/  IMAD.U32 R10, RZ, RZ, UR4 ;  /* 0x00000004ff0a7e24 */ /* 0x000fe4000f8e00ff */
[----:B------:R-:W-:Y:S07]  /*90b0*/  LEPC R20, `(.L_x_130) ;  /* 0x000000001014794e */ /* 0x000fee0000000000 */
[----:B-1-3--:R-:W-:Y:S05]  /*90c0*/  CALL.ABS.NOINC R2 ;  /* 0x0000000002007343 */ /* 0x00afea0003c00000 */
.L_x_130:
[----:B------:R-:W-:Y:S01]  /*90d0*/  ISETP.NE.AND P6, PT, R166, RZ, PT ;  /* 0x000000ffa600720c */ /* 0x000fe20003fc5270 */
[----:B------:R-:W-:Y:S05]  /*90e0*/  WARPSYNC.ALL ;  /* 0x0000000000007948 */ /* 0x000fea0003800000 */
[----:B------:R-:W-:Y:S01]  /*90f0*/  R2UR UR4, R71 ;  /* 0x00000000470472ca */ /* 0x000fe200000e0000 */
[----:B------:R-:W-:Y:S01]  /*9100*/  BSSY.RECONVERGENT B0, `(.L_x_131) ;  /* 0x0000104000007945 */ /* 0x000fe20003800200 */
[----:B------:R-:W-:Y:S02]  /*9110*/  MOV R3, UR45 ;  /* 0x0000002d00037c02 */ /* 0x000fe40008000f00 */
[----:B------:R-:W-:Y:S02]  /*9120*/  MOV R74, UR47 ;  /* 0x0000002f004a7c02 */ /* 0x000fe40008000f00 */
[C---:B--2---:R-:W-:Y:S02]  /*9130*/  SHF.L.U32 R72, R80.reuse, 0x10, RZ ;  /* 0x0000001050487819 */ /* 0x044fe400000006ff */
[----:B------:R-:W-:Y:S02]  /*9140*/  @P6 LEA R3, R3, UR44, 0x3 ;  /* 0x0000002c03036c11 */ /* 0x000fe4000f8e18ff */
[----:B------:R-:W-:Y:S02]  /*9150*/  LOP3.LUT R75, R80, 0xffff0000, RZ, 0xc0, !PT ;  /* 0xffff0000504b7812 */ /* 0x000fe400078ec0ff */
[----:B------:R-:W-:Y:S01]  /*9160*/  @P6 IADD3 R3, PT, PT, R3, 0x60, RZ ;  /* 0x0000006003036810 */ /* 0x000fe20007ffe0ff */
[----:B------:R-:W2:Y:S01]  /*9170*/  LDTM.x64 R4, tmem[UR4+0x80] ;  /* 0x00008004000479ee */ /* 0x000ea20008340000 */
[----:B------:R-:W-:Y:S02]  /*9180*/  ISETP.NE.AND P0, PT, R163, RZ, PT ;  /* 0x000000ffa300720c */ /* 0x000fe40003f05270 */
[----:B------:R-:W-:Y:S01]  /*9190*/  @P6 PRMT R74, R74, 0x654, R3 ;  /* 0x000006544a4a6816 */ /* 0x000fe20000000003 */
[C---:B--2---:R-:W-:Y:S01]  /*91a0*/  FMUL R0, R70.reuse, R4 ;  /* 0x0000000446007220 */ /* 0x044fe20000400000 */
[C---:B------:R-:W-:Y:S01]  /*91b0*/  FMUL R3, R70.reuse, R6 ;  /* 0x0000000646037220 */ /* 0x040fe20000400000 */
        /* <DEDUP_REMOVED lines=38> */
[C---:B------:R-:W-:Y:S01]  /*9420*/  FFMA R0, R73.reuse, R72, R0 ;  /* 0x0000004849007223 */ /* 0x040fe20000000000 */
[----:B------:R-:W-:Y:S01]  /*9430*/  FFMA R2, R73, R75, R2 ;  /* 0x0000004b49027223 */ /* 0x000fe20000000002 */
[C---:B------:R-:W-:Y:S01]  /*9440*/  FMUL R45, R70.reuse, R49 ;  /* 0x00000031462d7220 */ /* 0x040fe20000400000 */
[C---:B------:R-:W-:Y:S01]  /*9450*/  FMUL R58, R70.reuse, R62 ;  /* 0x0000003e463a7220 */ /* 0x040fe20000400000 */
[C---:B------:R-:W-:Y:S01]  /*9460*/  FMUL R60, R70.reuse, R64 ;  /* 0x00000040463c7220 */ /* 0x040fe20000400000 */
[C---:B------:R-:W-:Y:S01]  /*9470*/  SHF.L.U32 R64, R81.reuse, 0x10, RZ ;  /* 0x0000001051407819 */ /* 0x040fe200000006ff */
[----:B------:R-:W-:Y:S01]  /*9480*/  FMUL R49, R70, R53 ;  /* 0x0000003546317220 */ /* 0x000fe20000400000 */
[----:B---3--:R-:W-:Y:S01]  /*9490*/  F2FP.BF16.F32.PACK_AB R92, R2, R0 ;  /* 0x00000000025c723e */ /* 0x008fe200000010ff */
[C---:B------:R-:W-:Y:S01]  /*94a0*/  FMUL R62, R70.reuse, R66 ;  /* 0x00000042463e7220 */ /* 0x040fe20000400000 */
[----:B------:R-:W-:Y:S01]  /*94b0*/  LOP3.LUT R66, R81, 0xffff0000, RZ, 0xc0, !PT ;  /* 0xffff000051427812 */ /* 0x000fe200078ec0ff */
[C---:B------:R-:W-:Y:S01]  /*94c0*/  FMUL R53, R70.reuse, R57 ;  /* 0x0000003946357220 */ /* 0x040fe20000400000 */
[----:B------:R-:W-:Y:S01]  /*94d0*/  LOP3.LUT R0, R83, 0xffff0000, RZ, 0xc0, !PT ;  /* 0xffff000053007812 */ /* 0x000fe200078ec0ff */
[----:B------:R-:W-:Y:S01]  /*94e0*/  FMUL R7, R70, R7 ;  /* 0x0000000746077220 */ /* 0x000fe20000400000 */
[----:B-1----:R-:W-:Y:S01]  /*94f0*/  LOP3.LUT R2, R88, 0xffff0000, RZ, 0xc0, !PT ;  /* 0xffff000058027812 */ /* 0x002fe200078ec0ff */
[C---:B------:R-:W-:Y:S01]  /*9500*/  FMUL R57, R70.reuse, R61 ;  /* 0x0000003d46397220 */ /* 0x040fe20000400000 */
[----:B------:R-:W-:Y:S01]  /*9510*/  FMUL R61, R70, R65 ;  /* 0x00000041463d7220 */ /* 0x000fe20000400000 */
[C---:B------:R-:W-:Y:S01]  /*9520*/  SHF.L.U32 R65, R82.reuse, 0x10, RZ ;  /* 0x0000001052417819 */ /* 0x040fe200000006ff */
[C---:B------:R-:W-:Y:S01]  /*9530*/  FFMA R3, R73.reuse, R64, R3 ;  /* 0x0000004049037223 */ /* 0x040fe20000000003 */
[----:B------:R-:W-:Y:S01]  /*9540*/  LOP3.LUT R64, R82, 0xffff0000, RZ, 0xc0, !PT ;  /* 0xffff000052407812 */ /* 0x000fe200078ec0ff */
[C---:B------:R-:W-:Y:S01]  /*9550*/  FFMA R7, R73.reuse, R66, R7 ;  /* 0x0000004249077223 */ /* 0x040fe20000000007 */
[C---:B------:R-:W-:Y:S01]  /*9560*/  FMUL R11, R70.reuse, R11 ;  /* 0x0000000b460b7220 */ /* 0x040fe20000400000 */
[----:B------:R-:W-:Y:S01]  /*9570*/  FFMA R4, R73, R65, R4 ;  /* 0x0000004149047223 */ /* 0x000fe20000000004 */
[----:B------:R-:W-:Y:S01]  /*9580*/  SHF.L.U32 R65, R83, 0x10, RZ ;  /* 0x0000001053417819 */ /* 0x000fe200000006ff */
[----:B------:R-:W-:Y:S01]  /*9590*/  FFMA R5, R73, R64, R5 ;  /* 0x0000004049057223 */ /* 0x000fe20000000005 */
[----:B------:R-:W-:Y:S01]  /*95a0*/  F2FP.BF16.F32.PACK_AB R93, R7, R3 ;  /* 0x00000003075d723e */ /* 0x000fe200000010ff */
[----:B------:R-:W-:Y:S01]  /*95b0*/  FMUL R15, R70, R15 ;  /* 0x0000000f460f7220 */ /* 0x000fe20000400000 */
[----:B------:R-:W-:Y:S01]  /*95c0*/  SHF.L.U32 R3, R88, 0x10, RZ ;  /* 0x0000001058037819 */ /* 0x000fe200000006ff */
[----:B------:R-:W-:Y:S01]  /*95d0*/  FFMA R6, R73, R65, R6 ;  /* 0x0000004149067223 */ /* 0x000fe20000000006 */
[----:B------:R-:W-:Y:S01]  /*95e0*/  F2FP.BF16.F32.PACK_AB R94, R5, R4 ;  /* 0x00000004055e723e */ /* 0x000fe200000010ff */
[----:B------:R-:W-:Y:S01]  /*95f0*/  FFMA R11, R73, R0, R11 ;  /* 0x00000000490b7223 */ /* 0x000fe2000000000b */
[----:B------:R-:W-:Y:S01]  /*9600*/  SHF.L.U32 R0, R89, 0x10, RZ ;  /* 0x0000001059007819 */ /* 0x000fe200000006ff */
[C---:B------:R-:W-:Y:S01]  /*9610*/  FFMA R8, R73.reuse, R3, R8 ;  /* 0x0000000349087223 */ /* 0x040fe20000000008 */
[C---:B------:R-:W-:Y:S01]  /*9620*/  SHF.L.U32 R3, R90.reuse, 0x10, RZ ;  /* 0x000000105a037819 */ /* 0x040fe200000006ff */
[----:B------:R-:W-:Y:S01]  /*9630*/  FFMA R9, R73, R2, R9 ;  /* 0x0000000249097223 */ /* 0x000fe20000000009 */
[----:B------:R-:W-:Y:S01]  /*9640*/  LOP3.LUT R2, R89, 0xffff0000, RZ, 0xc0, !PT ;  /* 0xffff000059027812 */ /* 0x000fe200078ec0ff */
[C---:B------:R-:W-:Y:S01]  /*9650*/  FFMA R10, R73.reuse, R0, R10 ;  /* 0x00000000490a7223 */ /* 0x040fe2000000000a */
[----:B------:R-:W-:Y:S01]  /*9660*/  LOP3.LUT R0, R90, 0xffff0000, RZ, 0xc0, !PT ;  /* 0xffff00005a007812 */ /* 0x000fe200078ec0ff */
[----:B------:R-:W-:Y:S01]  /*9670*/  FMUL R19, R70, R19 ;  /* 0x0000001346137220 */ /* 0x000fe20000400000 */
[C---:B------:R-:W-:Y:S01]  /*9680*/  SHF.L.U32 R5, R96.reuse, 0x10, RZ ;  /* 0x0000001060057819 */ /* 0x040fe200000006ff */
[----:B------:R-:W-:Y:S01]  /*9690*/  FFMA R15, R73, R2, R15 ;  /* 0x00000002490f7223 */ /* 0x000fe2000000000f */
[----:B------:R-:W-:Y:S01]  /*96a0*/  LOP3.LUT R2, R91, 0xffff0000, RZ, 0xc0, !PT ;  /* 0xffff00005b027812 */ /* 0x000fe200078ec0ff */
[----:B------:R-:W-:Y:S01]  /*96b0*/  FFMA R12, R73, R3, R12 ;  /* 0x00000003490c7223 */ /* 0x000fe2000000000c */
[----:B------:R-:W-:Y:S01]  /*96c0*/  SHF.L.U32 R3, R91, 0x10, RZ ;  /* 0x000000105b037819 */ /* 0x000fe200000006ff */
[----:B------:R-:W-:Y:S01]  /*96d0*/  FFMA R13, R73, R0, R13 ;  /* 0x00000000490d7223 */ /* 0x000fe2000000000d */
[----:B------:R-:W-:Y:S01]  /*96e0*/  LOP3.LUT R0, R96, 0xffff0000, RZ, 0xc0, !PT ;  /* 0xffff000060007812 */ /* 0x000fe200078ec0ff */
[----:B------:R-:W-:Y:S01]  /*96f0*/  FMUL R23, R70, R23 ;  /* 0x0000001746177220 */ /* 0x000fe20000400000 */
[----:B------:R-:W-:Y:S01]  /*9700*/  LOP3.LUT R4, R99, 0xffff0000, RZ, 0xc0, !PT ;  /* 0xffff000063047812 */ /* 0x000fe200078ec0ff */
[C---:B------:R-:W-:Y:S01]  /*9710*/  FFMA R14, R73.reuse, R3, R14 ;  /* 0x00000003490e7223 */ /* 0x040fe2000000000e */
[C---:B------:R-:W-:Y:S01]  /*9720*/  SHF.L.U32 R3, R98.reuse, 0x10, RZ ;  /* 0x0000001062037819 */ /* 0x040fe200000006ff */
[----:B------:R-:W-:Y:S01]  /*9730*/  FFMA R19, R73, R2, R19 ;  /* 0x0000000249137223 */ /* 0x000fe20000000013 */
[----:B------:R-:W-:Y:S01]  /*9740*/  SHF.L.U32 R2, R97, 0x10, RZ ;  /* 0x0000001061027819 */ /* 0x000fe200000006ff */
[----:B------:R-:W-:Y:S01]  /*9750*/  FFMA R16, R73, R5, R16 ;  /* 0x0000000549107223 */ /* 0x000fe20000000010 */
[----:B------:R-:W-:Y:S01]  /*9760*/  SHF.L.U32 R5, R99, 0x10, RZ ;  /* 0x0000001063057819 */ /* 0x000fe200000006ff */
[----:B------:R-:W-:Y:S01]  /*9770*/  FFMA R17, R73, R0, R17 ;  /* 0x0000000049117223 */ /* 0x000fe20000000011 */
[----:B------:R-:W-:Y:S01]  /*9780*/  LOP3.LUT R0, R97, 0xffff0000, RZ, 0xc0, !PT ;  /* 0xffff000061007812 */ /* 0x000fe200078ec0ff */
[----:B------:R-:W-:Y:S01]  /*9790*/  FFMA R18, R73, R2, R18 ;  /* 0x0000000249127223 */ /* 0x000fe20000000012 */
[----:B------:R-:W-:Y:S01]  /*97a0*/  LOP3.LUT R2, R98, 0xffff0000, RZ, 0xc0, !PT ;  /* 0xffff000062027812 */ /* 0x000fe200078ec0ff */
[----:B------:R-:W-:Y:S01]  /*97b0*/  FMUL R27, R70, R27 ;  /* 0x0000001b461b7220 */ /* 0x000fe20000400000 */
[----:B------:R-:W-:Y:S01]  /*97c0*/  F2FP.BF16.F32.PACK_AB R95, R11, R6 ;  /* 0x000000060b5f723e */ /* 0x000fe200000010ff */
[C---:B------:R-:W-:Y:S01]  /*97d0*/  FFMA R23, R73.reuse, R0, R23 ;  /* 0x0000000049177223 */ /* 0x040fe20000000017 */
[----:B------:R-:W-:Y:S01]  /*97e0*/  SHF.L.U32 R0, R104, 0x10, RZ ;  /* 0x0000001068007819 */ /* 0x000fe200000006ff */
[C---:B------:R-:W-:Y:S01]  /*97f0*/  FFMA R20, R73.reuse, R3, R20 ;  /* 0x0000000349147223 */ /* 0x040fe20000000014 */
[----:B------:R-:W-:Y:S01]  /*9800*/  SHF.L.U32 R3, R106, 0x10, RZ ;  /* 0x000000106a037819 */ /* 0x000fe200000006ff */
        /* <DEDUP_REMOVED lines=8> */
[----:B------:R-:W-:Y:S01]  /*9890*/  FFMA R25, R73, R2, R25 ;  /* 0x0000000249197223 */ /* 0x000fe20000000019 */
[----:B------:R-:W-:Y:S01]  /*98a0*/  LOP3.LUT R2, R106, 0xffff0000, RZ, 0xc0, !PT ;  /* 0xffff00006a027812 */ /* 0x000fe200078ec0ff */
[C---:B------:R-:W-:Y:S01]  /*98b0*/  FMUL R31, R70.reuse, R31 ;  /* 0x0000001f461f7220 */ /* 0x040fe20000400000 */
[----:B------:R-:W-:Y:S01]  /*98c0*/  F2FP.BF16.F32.PACK_AB R8, R9, R8 ;  /* 0x000000080908723e */ /* 0x000fe200000010ff */
[----:B------:R-:W-:Y:S01]  /*98d0*/  FFMA R26, R73, R0, R26 ;  /* 0x00000000491a7223 */ /* 0x000fe2000000001a */
[----:B------:R-:W-:Y:S01]  /*98e0*/  LOP3.LUT R0, R105, 0xffff0000, RZ, 0xc0, !PT ;  /* 0xffff000069007812 */ /* 0x000fe200078ec0ff */
[C---:B------:R-:W-:Y:S01]  /*98f0*/  FMUL R35, R70.reuse, R35 ;  /* 0x0000002346237220 */ /* 0x040fe20000400000 */
[----:B------:R-:W-:Y:S01]  /*9900*/  F2FP.BF16.F32.PACK_AB R9, R15, R10 ;  /* 0x0000000a0f09723e */ /* 0x000fe200000010ff */
[----:B------:R-:W-:Y:S01]  /*9910*/  FMUL R39, R70, R39 ;  /* 0x0000002746277220 */ /* 0x000fe20000400000 */
[----:B------:R-:W-:Y:S01]  /*9920*/  F2FP.BF16.F32.PACK_AB R10, R13, R12 ;  /* 0x0000000c0d0a723e */ /* 0x000fe200000010ff */
[C---:B------:R-:W-:Y:S01]  /*9930*/  FFMA R31, R73.reuse, R0, R31 ;  /* 0x00000000491f7223 */ /* 0x040fe2000000001f */
[C---:B------:R-:W-:Y:S01]  /*9940*/  SHF.L.U32 R0, R112.reuse, 0x10, RZ ;  /* 0x0000001070007819 */ /* 0x040fe200000006ff */
[----:B------:R-:W-:Y:S01]  /*9950*/  FFMA R28, R73, R3, R28 ;  /* 0x00000003491c7223 */ /* 0x000fe2000000001c */
[----:B------:R-:W-:Y:S01]  /*9960*/  SHF.L.U32 R3, R113, 0x10, RZ ;  /* 0x0000001071037819 */ /* 0x000fe200000006ff */
        /* <DEDUP_REMOVED lines=8> */
[----:B------:R-:W-:Y:S01]  /*99f0*/  FFMA R33, R73, R2, R33 ;  /* 0x0000000249217223 */ /* 0x000fe20000000021 */
[----:B------:R-:W-:Y:S01]  /*9a00*/  LOP3.LUT R2, R115, 0xffff0000, RZ, 0xc0, !PT ;  /* 0xffff000073027812 */ /* 0x000fe200078ec0ff */
[C---:B------:R-:W-:Y:S01]  /*9a10*/  FFMA R34, R73.reuse, R3, R34 ;  /* 0x0000000349227223 */ /* 0x040fe20000000022 */
[C---:B------:R-:W-:Y:S01]  /*9a20*/  SHF.L.U32 R3, R114.reuse, 0x10, RZ ;  /* 0x0000001072037819 */ /* 0x040fe200000006ff */
[----:B------:R-:W-:Y:S01]  /*9a30*/  FFMA R39, R73, R0, R39 ;  /* 0x0000000049277223 */ /* 0x000fe20000000027 */
[----:B------:R-:W-:Y:S01]  /*9a40*/  LOP3.LUT R0, R114, 0xffff0000, RZ, 0xc0, !PT ;  /* 0xffff000072007812 */ /* 0x000fe200078ec0ff */
[----:B------:R-:W-:Y:S01]  /*9a50*/  FMUL R43, R70, R43 ;  /* 0x0000002b462b7220 */ /* 0x000fe20000400000 */
[----:B------:R-:W-:Y:S01]  /*9a60*/  F2FP.BF16.F32.PACK_AB R16, R17, R16 ;  /* 0x000000101110723e */ /* 0x000fe200000010ff */
[----:B------:R-:W-:Y:S01]  /*9a70*/  FFMA R36, R73, R3, R36 ;  /* 0x0000000349247223 */ /* 0x000fe20000000024 */
[----:B------:R-:W-:Y:S01]  /*9a80*/  SHF.L.U32 R3, R121, 0x10, RZ ;  /* 0x0000001079037819 */ /* 0x000fe200000006ff */
[C---:B------:R-:W-:Y:S01]  /*9a90*/  FFMA R37, R73.reuse, R0, R37 ;  /* 0x0000000049257223 */ /* 0x040fe20000000025 */
[C---:B------:R-:W-:Y:S01]  /*9aa0*/  SHF.L.U32 R0, R120.reuse, 0x10, RZ ;  /* 0x0000001078007819 */ /* 0x040fe200000006ff */
[----:B------:R-:W-:Y:S01]  /*9ab0*/  FFMA R38, R73, R5, R38 ;  /* 0x0000000549267223 */ /* 0x000fe20000000026 */
[----:B------:R-:W-:Y:S01]  /*9ac0*/  F2FP.BF16.F32.PACK_AB R17, R23, R18 ;  /* 0x000000121711723e */ /* 0x000fe200000010ff */
[----:B------:R1:W-:Y:S01]  /*9ad0*/  STS.128 [R169+UR44+0x8400], R92 ;  /* 0x0084005ca9007988 */ /* 0x0003e20008000c2c */
[----:B------:R-:W-:Y:S01]  /*9ae0*/  SHF.L.U32 R5, R123, 0x10, RZ ;  /* 0x000000107b057819 */ /* 0x000fe200000006ff */
[C---:B------:R-:W-:Y:S01]  /*9af0*/  FFMA R43, R73.reuse, R2, R43 ;  /* 0x00000002492b7223 */ /* 0x040fe2000000002b */
[----:B------:R-:W-:Y:S01]  /*9b00*/  LOP3.LUT R2, R120, 0xffff0000, RZ, 0xc0, !PT ;  /* 0xffff000078027812 */ /* 0x000fe200078ec0ff */
[----:B------:R-:W-:Y:S01]  /*9b10*/  FFMA R40, R73, R0, R40 ;  /* 0x0000000049287223 */ /* 0x000fe20000000028 */
[----:B------:R-:W-:Y:S01]  /*9b20*/  LOP3.LUT R0, R121, 0xffff0000, RZ, 0xc0, !PT ;  /* 0xffff000079007812 */ /* 0x000fe200078ec0ff */
[----:B------:R-:W-:Y:S01]  /*9b30*/  FMUL R47, R70, R47 ;  /* 0x0000002f462f7220 */ /* 0x000fe20000400000 */
[----:B------:R-:W-:Y:S01]  /*9b40*/  F2FP.BF16.F32.PACK_AB R18, R21, R20 ;  /* 0x000000141512723e */ /* 0x000fe200000010ff */
[C---:B------:R-:W-:Y:S01]  /*9b50*/  FFMA R41, R73.reuse, R2, R41 ;  /* 0x0000000249297223 */ /* 0x040fe20000000029 */
[C---:B------:R-:W-:Y:S01]  /*9b60*/  LOP3.LUT R2, R122.reuse, 0xffff0000, RZ, 0xc0, !PT ;  /* 0xffff00007a027812 */ /* 0x040fe200078ec0ff */
[----:B------:R-:W-:Y:S01]  /*9b70*/  FFMA R42, R73, R3, R42 ;  /* 0x00000003492a7223 */ /* 0x000fe2000000002a */
[----:B------:R-:W-:Y:S01]  /*9b80*/  SHF.L.U32 R3, R122, 0x10, RZ ;  /* 0x000000107a037819 */ /* 0x000fe200000006ff */
[----:B------:R1:W-:Y:S01]  /*9b90*/  STS.128 [R168+0x8400], R8 ;  /* 0x00840008a8007388 */ /* 0x0003e20000000c00 */
[----:B------:R-:W-:Y:S01]  /*9ba0*/  F2FP.BF16.F32.PACK_AB R19, R27, R22 ;  /* 0x000000161b13723e */ /* 0x000fe200000010ff */
[----:B------:R-:W-:Y:S01]  /*9bb0*/  FFMA R47, R73, R0, R47 ;  /* 0x00000000492f7223 */ /* 0x000fe2000000002f */
[----:B------:R-:W-:Y:S01]  /*9bc0*/  LOP3.LUT R0, R123, 0xffff0000, RZ, 0xc0, !PT ;  /* 0xffff00007b007812 */ /* 0x000fe200078ec0ff */
[----:B------:R-:W-:Y:S01]  /*9bd0*/  FMUL R51, R70, R51 ;  /* 0x0000003346337220 */ /* 0x000fe20000400000 */
[----:B------:R-:W-:Y:S01]  /*9be0*/  F2FP.BF16.F32.PACK_AB R24, R25, R24 ;  /* 0x000000181918723e */ /* 0x000fe200000010ff */
[C---:B------:R-:W-:Y:S01]  /*9bf0*/  FFMA R44, R73.reuse, R3, R44 ;  /* 0x00000003492c7223 */ /* 0x040fe2000000002c */
[C---:B------:R-:W-:Y:S01]  /*9c00*/  SHF.L.U32 R3, R128.reuse, 0x10, RZ ;  /* 0x0000001080037819 */ /* 0x040fe200000006ff */
[----:B------:R-:W-:Y:S01]  /*9c10*/  FFMA R45, R73, R2, R45 ;  /* 0x00000002492d7223 */ /* 0x000fe2000000002d */
[----:B------:R-:W-:Y:S01]  /*9c20*/  F2FP.BF16.F32.PACK_AB R25, R31, R26 ;  /* 0x0000001a1f19723e */ /* 0x000fe200000010ff */
[----:B------:R-:W-:Y:S01]  /*9c30*/  FFMA R46, R73, R5, R46 ;  /* 0x00000005492e7223 */ /* 0x000fe2000000002e */
[----:B------:R-:W-:Y:S01]  /*9c40*/  SHF.L.U32 R5, R129, 0x10, RZ ;  /* 0x0000001081057819 */ /* 0x000fe200000006ff */
[----:B------:R1:W-:Y:S01]  /*9c50*/  STS.128 [R167+0x8400], R16 ;  /* 0x00840010a7007388 */ /* 0x0003e20000000c00 */
[----:B------:R-:W-:Y:S01]  /*9c60*/  F2FP.BF16.F32.PACK_AB R26, R29, R28 ;  /* 0x0000001c1d1a723e */ /* 0x000fe200000010ff */
[C---:B------:R-:W-:Y:S01]  /*9c70*/  FFMA R51, R73.reuse, R0, R51 ;  /* 0x0000000049337223 */ /* 0x040fe20000000033 */
[----:B------:R-:W-:Y:S01]  /*9c80*/  LOP3.LUT R0, R128, 0xffff0000, RZ, 0xc0, !PT ;  /* 0xffff000080007812 */ /* 0x000fe200078ec0ff */
[----:B------:R-:W-:Y:S01]  /*9c90*/  FFMA R48, R73, R3, R48 ;  /* 0x0000000349307223 */ /* 0x000fe20000000030 */
[----:B------:R-:W-:Y:S01]  /*9ca0*/  F2FP.BF16.F32.PACK_AB R27, R35, R30 ;  /* 0x0000001e231b723e */ /* 0x000fe200000010ff */
[----:B------:R-:W-:Y:S01]  /*9cb0*/  FMUL R55, R70, R55 ;  /* 0x0000003746377220 */ /* 0x000fe20000400000 */
[----:B------:R-:W-:Y:S01]  /*9cc0*/  LOP3.LUT R2, R129, 0xffff0000, RZ, 0xc0, !PT ;  /* 0xffff000081027812 */ /* 0x000fe200078ec0ff */
[C---:B------:R-:W-:Y:S01]  /*9cd0*/  FFMA R49, R73.reuse, R0, R49 ;  /* 0x0000000049317223 */ /* 0x040fe20000000031 */
[C---:B------:R-:W-:Y:S01]  /*9ce0*/  SHF.L.U32 R0, R130.reuse, 0x10, RZ ;  /* 0x0000001082007819 */ /* 0x040fe200000006ff */
[----:B------:R-:W-:Y:S01]  /*9cf0*/  FFMA R50, R73, R5, R50 ;  /* 0x0000000549327223 */ /* 0x000fe20000000032 */
[----:B------:R-:W-:Y:S01]  /*9d00*/  F2FP.BF16.F32.PACK_AB R32, R33, R32 ;  /* 0x000000202120723e */ /* 0x000fe200000010ff */
[----:B------:R1:W-:Y:S01]  /*9d10*/  STS.128 [R157+0x8400], R24 ;  /* 0x008400189d007388 */ /* 0x0003e20000000c00 */
[----:B------:R-:W-:Y:S01]  /*9d20*/  F2FP.BF16.F32.PACK_AB R33, R39, R34 ;  /* 0x000000222721723e */ /* 0x000fe200000010ff */
[C---:B------:R-:W-:Y:S01]  /*9d30*/  FFMA R55, R73.reuse, R2, R55 ;  /* 0x0000000249377223 */ /* 0x040fe20000000037 */
[----:B------:R-:W-:Y:S01]  /*9d40*/  LOP3.LUT R2, R130, 0xffff0000, RZ, 0xc0, !PT ;  /* 0xffff000082027812 */ /* 0x000fe200078ec0ff */
[----:B------:R-:W-:Y:S01]  /*9d50*/  FFMA R52, R73, R0, R52 ;  /* 0x0000000049347223 */ /* 0x000fe20000000034 */
[----:B------:R-:W-:Y:S01]  /*9d60*/  SHF.L.U32 R3, R131, 0x10, RZ ;  /* 0x0000001083037819 */ /* 0x000fe200000006ff */
[C---:B------:R-:W-:Y:S01]  /*9d70*/  FMUL R59, R70.reuse, R59 ;  /* 0x0000003b463b7220 */ /* 0x040fe20000400000 */
[----:B------:R-:W-:Y:S01]  /*9d80*/  F2FP.BF16.F32.PACK_AB R34, R37, R36 ;  /* 0x000000242522723e */ /* 0x000fe200000010ff */
[----:B------:R-:W-:Y:S01]  /*9d90*/  FFMA R53, R73, R2, R53 ;  /* 0x0000000249357223 */ /* 0x000fe20000000035 */
[----:B------:R-:W-:Y:S01]  /*9da0*/  F2FP.BF16.F32.PACK_AB R35, R43, R38 ;  /* 0x000000262b23723e */ /* 0x000fe200000010ff */
[----:B------:R-:W-:Y:S01]  /*9db0*/  FFMA R54, R73, R3, R54 ;  /* 0x0000000349367223 */ /* 0x000fe20000000036 */
[----:B------:R-:W-:Y:S01]  /*9dc0*/  LOP3.LUT R0, R131, 0xffff0000, RZ, 0xc0, !PT ;  /* 0xffff000083007812 */ /* 0x000fe200078ec0ff */
[----:B------:R-:W-:Y:S01]  /*9dd0*/  FMUL R63, R70, R63 ;  /* 0x0000003f463f7220 */ /* 0x000fe20000400000 */
[----:B------:R-:W-:Y:S01]  /*9de0*/  F2FP.BF16.F32.PACK_AB R40, R41, R40 ;  /* 0x000000282928723e */ /* 0x000fe200000010ff */
[----:B------:R1:W-:Y:S01]  /*9df0*/  STS.128 [R156+0x8400], R32 ;  /* 0x008400209c007388 */ /* 0x0003e20000000c00 */
[C---:B------:R-:W-:Y:S01]  /*9e00*/  SHF.L.U32 R3, R136.reuse, 0x10, RZ ;  /* 0x0000001088037819 */ /* 0x040fe200000006ff */
[----:B------:R-:W-:Y:S01]  /*9e10*/  FFMA R59, R73, R0, R59 ;  /* 0x00000000493b7223 */ /* 0x000fe2000000003b */
[----:B------:R-:W-:Y:S01]  /*9e20*/  LOP3.LUT R2, R136, 0xffff0000, RZ, 0xc0, !PT ;  /* 0xffff000088027812 */ /* 0x000fe200078ec0ff */
[----:B------:R-:W-:Y:S01]  /*9e30*/  FMUL R67, R70, R67 ;  /* 0x0000004346437220 */ /* 0x000fe20000400000 */
[----:B------:R-:W-:Y:S01]  /*9e40*/  F2FP.BF16.F32.PACK_AB R41, R47, R42 ;  /* 0x0000002a2f29723e */ /* 0x000fe200000010ff */
[----:B------:R-:W-:Y:S01]  /*9e50*/  FFMA R56, R73, R3, R56 ;  /* 0x0000000349387223 */ /* 0x000fe20000000038 */
[----:B------:R-:W-:Y:S01]  /*9e60*/  SHF.L.U32 R5, R137, 0x10, RZ ;  /* 0x0000001089057819 */ /* 0x000fe200000006ff */
[----:B------:R-:W-:Y:S01]  /*9e70*/  FFMA R57, R73, R2, R57 ;  /* 0x0000000249397223 */ /* 0x000fe20000000039 */
[----:B------:R-:W-:Y:S02]  /*9e80*/  F2FP.BF16.F32.PACK_AB R42, R45, R44 ;  /* 0x0000002c2d2a723e */ /* 0x000fe400000010ff */
[----:B------:R-:W-:Y:S01]  /*9e90*/  F2FP.BF16.F32.PACK_AB R43, R51, R46 ;  /* 0x0000002e332b723e */ /* 0x000fe200000010ff */
[----:B------:R-:W-:Y:S01]  /*9ea0*/  FFMA R58, R73, R5, R58 ;  /* 0x00000005493a7223 */ /* 0x000fe2000000003a */
[----:B------:R-:W-:Y:S02]  /*9eb0*/  LOP3.LUT R0, R137, 0xffff0000, RZ, 0xc0, !PT ;  /* 0xffff000089007812 */ /* 0x000fe400078ec0ff */
[C---:B------:R-:W-:Y:S01]  /*9ec0*/  SHF.L.U32 R3, R138.reuse, 0x10, RZ ;  /* 0x000000108a037819 */ /* 0x040fe200000006ff */
[----:B------:R1:W-:Y:S01]  /*9ed0*/  STS.128 [R155+0x8400], R40 ;  /* 0x008400289b007388 */ /* 0x0003e20000000c00 */
        /* <DEDUP_REMOVED lines=8> */
[----:B------:R-:W-:Y:S02]  /*9f60*/  F2FP.BF16.F32.PACK_AB R49, R55, R50 ;  /* 0x000000323731723e */ /* 0x000fe400000010ff */
[----:B------:R-:W-:Y:S01]  /*9f70*/  F2FP.BF16.F32.PACK_AB R50, R53, R52 ;  /* 0x000000343532723e */ /* 0x000fe200000010ff */
[----:B------:R-:W-:Y:S01]  /*9f80*/  FFMA R67, R73, R4, R67 ;  /* 0x0000000449437223 */ /* 0x000fe20000000043 */
[----:B------:R-:W-:Y:S02]  /*9f90*/  F2FP.BF16.F32.PACK_AB R51, R59, R54 ;  /* 0x000000363b33723e */ /* 0x000fe400000010ff */
[----:B------:R-:W-:Y:S02]  /*9fa0*/  F2FP.BF16.F32.PACK_AB R56, R57, R56 ;  /* 0x000000383938723e */ /* 0x000fe400000010ff */
        /* <DEDUP_REMOVED lines=12> */
[----:B--2---:R-:W2:Y:S02]  /*a070*/  FENCE.VIEW.ASYNC.S ;  /* 0x00000000000073c6 */ /* 0x004ea40000000000 */
[----:B--2---:R-:W-:Y:S06]  /*a080*/  BAR.SYNC.DEFER_BLOCKING 0x1, 0x80 ;  /* 0x0042000000007b1d */ /* 0x004fec0000010000 */
[----:B------:R-:W-:Y:S05]  /*a090*/  @P0 BRA `(.L_x_132) ;  /* 0x0000000000280947 */ /* 0x000fea0003800000 */
[----:B------:R-:W2:Y:S01]  /*a0a0*/  LDCU.64 UR6, c[0x0][0x348] ;  /* 0x00006900ff0677ac */ /* 0x000ea20008000a00 */
[----:B------:R-:W-:Y:S02]  /*a0b0*/  UIADD3 UR9, UPT, UPT, UR49, 0x80, URZ ;  /* 0x0000008031097890 */ /* 0x000fe4000fffe0ff */
[----:B------:R-:W-:Y:S01]  /*a0c0*/  UIADD3 UR8, UPT, UPT, UR44, 0x8400, URZ ;  /* 0x000084002c087890 */ /* 0x000fe2000fffe0ff */
[----:B------:R-:W-:Y:S01]  /*a0d0*/  UMOV UR10, UR50 ;  /* 0x00000032000a7c82 */ /* 0x000fe20008000000 */
[----:B------:R-:W-:Y:S01]  /*a0e0*/  UMOV UR11, UR36 ;  /* 0x00000024000b7c82 */ /* 0x000fe20008000000 */
[----:B--2---:R-:W-:Y:S04]  /*a0f0*/  UIADD3 UR4, UP0, UPT, UR6, 0x680, URZ ;  /* 0x0000068006047890 */ /* 0x004fe8000ff1e0ff */
[----:B------:R-:W-:Y:S09]  /*a100*/  UIADD3.X UR5, UPT, UPT, URZ, UR7, URZ, UP0, !UPT ;  /* 0x00000007ff057290 */ /* 0x000ff200087fe4ff */
[----:B------:R2:W-:Y:S01]  /*a110*/  UTMASTG.3D [UR8], [UR4] ;  /* 0x00000008040073b5 */ /* 0x0005e20008010000 */
[----:B------:R0:W-:Y:S01]  /*a120*/  UTMACMDFLUSH ;  /* 0x00000000000079b7 */ /* 0x0001e20000000000 */
[----:B--2---:R-:W-:Y:S04]  /*a130*/  DEPBAR.LE SB0, 0x1 ;  /* 0x000080400000791a */ /* 0x004fe80000000000 */
.L_x_132:
[----:B------:R-:W-:Y:S05]  /*a140*/  BSYNC.RECONVERGENT B0 ;  /* 0x0000000000007941 */ /* 0x000fea0003800200 */
.L_x_131:
[----:B------:R-:W-:Y:S01]  /*a150*/  BAR.SYNC.DEFER_BLOCKING 0x1, 0x80 ;  /* 0x0042000000007b1d */ /* 0x000fe20000010000 */
[----:B------:R-:W-:Y:S04]  /*a160*/  UIADD3 UR4, UPT, UPT, UR45, 0x1, URZ ;  /* 0x000000012d047890 */ /* 0x000fe8000fffe0ff */
[----:B------:R-:W-:Y:S04]  /*a170*/  UISETP.NE.AND UP0, UPT, UR4, 0x4, UPT ;  /* 0x000000040400788c */ /* 0x000fe8000bf05270 */
[----:B------:R-:W-:Y:S01]  /*a180*/  USEL UR46, UR4, URZ, UP0 ;  /* 0x000000ff042e7287 */ /* 0x000fe20008000000 */
[----:B------:R2:W-:Y:S01]  /*a190*/  @P6 SYNCS.ARRIVE.TRANS64.RED.A1T0 RZ, [R74+URZ], RZ ;  /* 0x000000ff4aff69a7 */ /* 0x0005e200081004ff */
[----:B------:R-:W-:Y:S01]  /*a1a0*/  BSSY B1, `(.L_x_133) ;  /* 0x000001f000017945 */ /* 0x000fe20003800000 */
[----:B------:R-:W3:Y:S02]  /*a1b0*/  @P6 SYNCS.PHASECHK.TRANS64.TRYWAIT P0, [R3+URZ+0x40], R0 ;  /* 0x00004000030065a7 */ /* 0x000ee400080011ff */
[----:B---3--:R-:W-:Y:S01]  /*a1c0*/  @P6 SEL R84, RZ, 0x1, !P0 ;  /* 0x00000001ff546807 */ /* 0x008fe20004000000 */
[----:B--2---:R-:W-:Y:S06]  /*a1d0*/  @!P6 BRA `(.L_x_134) ;  /* 0x00000000006ce947 */ /* 0x004fec0003800000 */
        /* <DEDUP_REMOVED lines=10> */
[----:B------:R-:W2:Y:S02]  /*a280*/  SYNCS.PHASECHK.TRANS64.TRYWAIT P0, [R3+URZ+0x40], R0 ;  /* 0x00004000030075a7 */ /* 0x000ea400080011ff */
[----:B--2---:R-:W-:Y:S05]  /*a290*/  @!P0 BRA `(.L_x_137) ;  /* 0x00000020007c8947 */ /* 0x004fea0003800000 */
.L_x_136:
[----:B------:R-:W-:Y:S05]  /*a2a0*/  BSYNC B0 ;  /* 0x0000000000007941 */ /* 0x000fea0003800000 */
.L_x_135:
[----:B------:R-:W-:Y:S11]  /*a2b0*/  ISETP.NE.AND P0, PT, R86, RZ, PT ;  /* 0x000000ff5600720c */ /* 0x000ff60003f05270 */
[----:B------:R-:W-:Y:S02]  /*a2c0*/  @!UPT UIADD3 URZ, UPT, UPT, URZ, URZ, URZ ;  /* 0x000000fffffff290 */ /* 0x000fe4000fffe0ff */
[----:B------:R3:W4:Y:S01]  /*a2d0*/  @P0 LDS.128 R80, [R78+UR44+0x400] ;  /* 0x0004002c4e500984 */ /* 0x0007220008000c00 */
[----:B--2---:R-:W-:Y:S01]  /*a2e0*/  @P0 IMAD.IADD R0, R85, 0x1, R2 ;  /* 0x0000000155000824 */ /* 0x004fe200078e0202 */
[C---:B------:R-:W-:Y:S01]  /*a2f0*/  @P0 IADD3 R6, PT, PT, R87.reuse, R2, RZ ;  /* 0x0000000257060210 */ /* 0x040fe20007ffe0ff */
[C---:B------:R-:W-:Y:S01]  /*a300*/  @P0 IMAD.IADD R3, R87.reuse, 0x1, R4 ;  /* 0x0000000157030824 */ /* 0x040fe200078e0204 */
[----:B------:R3:W2:Y:S02]  /*a310*/  @P0 LDS.128 R88, [R5+0x400] ;  /* 0x0004000005580984 */ /* 0x0006a40000000c00 */
[----:B------:R-:W-:Y:S02]  /*a320*/  @P0 IADD3 R87, PT, PT, R87, R0, RZ ;  /* 0x0000000057570210 */ /* 0x000fe40007ffe0ff */
[----:B------:R3:W1:Y:S04]  /*a330*/  @P0 LDS.128 R96, [R4+0x400] ;  /* 0x0004000004600984 */ /* 0x0006680000000c00 */
[----:B------:R3:W1:Y:S04]  /*a340*/  @P0 LDS.128 R104, [R3+0x400] ;  /* 0x0004000003680984 */ /* 0x0006680000000c00 */
[----:B------:R3:W1:Y:S04]  /*a350*/  @P0 LDS.128 R112, [R2+0x400] ;  /* 0x0004000002700984 */ /* 0x0006680000000c00 */
[----:B------:R3:W1:Y:S04]  /*a360*/  @P0 LDS.128 R120, [R6+0x400] ;  /* 0x0004000006780984 */ /* 0x0006680000000c00 */
[----:B------:R3:W1:Y:S04]  /*a370*/  @P0 LDS.128 R128, [R0+0x400] ;  /* 0x0004000000800984 */ /* 0x0006680000000c00 */
[----:B------:R3:W1:Y:S02]  /*a380*/  @P0 LDS.128 R136, [R87+0x400] ;  /* 0x0004000057880984 */ /* 0x0006640000000c00 */
.L_x_134:
[----:B------:R-:W-:Y:S05]  /*a390*/  BSYNC B1 ;  /* 0x0000000000017941 */ /* 0x000fea0003800000 */
.L_x_133:
[----:B---3--:R-:W-:Y:S05]  /*a3a0*/  VIADD R0, R71, 0xc0 ;  /* 0x000000c047007836 */ /* 0x008fea0000000000 */
[----:B------:R-:W-:Y:S04]  /*a3b0*/  SHF.R.U32.HI R0, RZ, 0x15, R0 ;  /* 0x00000015ff007819 */ /* 0x000fe80000011600 */
[----:B------:R-:W-:Y:S11]  /*a3c0*/  LOP3.LUT P0, RZ, R0, 0x3, R147, 0x48, !PT ;  /* 0x0000000300ff7812 */ /* 0x000ff60007804893 */
[----:B------:R-:W-:Y:S02]  /*a3d0*/  @!UPT UIADD3 URZ, UPT, UPT, URZ, URZ, URZ ;  /* 0x000000fffffff290 */ /* 0x000fe4000fffe0ff */
[----:B------:R-:W-:Y:S05]  /*a3e0*/  @!P0 BRA `(.L_x_138) ;  /* 0x0000000000408947 */ /* 0x000fea0003800000 */
[----:B------:R-:W3:Y:S01]  /*a3f0*/  LDCU.64 UR8, c[0x4][0x70] ;  /* 0x01000e00ff0877ac */ /* 0x000ee20008000a00 */
[----:B------:R-:W-:Y:S01]  /*a400*/  MOV R3, 0x0 ;  /* 0x0000000000037802 */ /* 0x000fe20000000f00 */
[----:B------:R-:W-:Y:S02]  /*a410*/  HFMA2 R12, -RZ, RZ, 0, 5.9604644775390625e-08 ;  /* 0x00000001ff0c7431 */ /* 0x000fe400000001ff */
[----:B-1----:R-:W-:Y:S02]  /*a420*/  IMAD.MOV.U32 R8, RZ, RZ, 0x192 ;  /* 0x00000192ff087424 */ /* 0x002fe400078e00ff */
[----:B------:R-:W-:Y:S01]  /*a430*/  IMAD.MOV.U32 R13, RZ, RZ, RZ ;  /* 0x000000ffff0d7224 */ /* 0x000fe200078e00ff */
[----:B------:R-:W1:Y:S01]  /*a440*/  LDCU.64 UR6, c[0x4][0x78] ;  /* 0x01000f00ff0677ac */ /* 0x000e620008000a00 */
[----:B------:R-:W2:Y:S01]  /*a450*/  LDC.64 R2, c[0x4][R3] ;  /* 0x0100000003027b82 */ /* 0x000ea20000000a00 */
[----:B------:R-:W5:Y:S01]  /*a460*/  LDCU.64 UR4, c[0x4][0x10] ;  /* 0x01000200ff0477ac */ /* 0x000f620008000a00 */
[----:B---3--:R-:W-:Y:S01]  /*a470*/  MOV R5, UR9 ;  /* 0x0000000900057c02 */ /* 0x008fe20008000f00 */
[----:B------:R-:W-:Y:S01]  /*a480*/  IMAD.U32 R4, RZ, RZ, UR8 ;  /* 0x00000008ff047e24 */ /* 0x000fe2000f8e00ff */
[----:B-1----:R-:W-:Y:S01]  /*a490*/  MOV R7, UR7 ;  /* 0x0000000700077c02 */ /* 0x002fe20008000f00 */
[----:B------:R-:W-:Y:S01]  /*a4a0*/  IMAD.U32 R6, RZ, RZ, UR6 ;  /* 0x00000006ff067e24 */ /* 0x000fe2000f8e00ff */
[----:B-----5:R-:W-:Y:S01]  /*a4b0*/  MOV R11, UR5 ;  /* 0x00000005000b7c02 */ /* 0x020fe20008000f00 */
[----:B------:R-:W-:Y:S02]  /*a4c0*/  IMAD.U32 R10, RZ, RZ, UR4 ;  /* 0x00000004ff0a7e24 */ /* 0x000fe4000f8e00ff */
[----:B------:R-:W-:Y:S07]  /*a4d0*/  LEPC R20, `(.L_x_138) ;  /* 0x000000001014794e */ /* 0x000fee0000000000 */
[----:B--2-4-:R-:W-:Y:S05]  /*a4e0*/  CALL.ABS.NOINC R2 ;  /* 0x0000000002007343 */ /* 0x014fea0003c00000 */
.L_x_138:
[----:B------:R-:W-:Y:S01]  /*a4f0*/  ISETP.NE.AND P0, PT, R163, RZ, PT ;  /* 0x000000ffa300720c */ /* 0x000fe20003f05270 */
[----:B------:R-:W-:Y:S05]  /*a500*/  WARPSYNC.ALL ;  /* 0x0000000000007948 */ /* 0x000fea0003800000 */
[----:B------:R-:W-:Y:S01]  /*a510*/  R2UR UR4, R71 ;  /* 0x00000000470472ca */ /* 0x000fe200000e0000 */
[----:B------:R-:W-:Y:S01]  /*a520*/  BSSY.RECONVERGENT B0, `(.L_x_139) ;  /* 0x0000100000007945 */ /* 0x000fe20003800200 */
[C---:B----4-:R-:W-:Y:S02]  /*a530*/  SHF.L.U32 R72, R80.reuse, 0x10, RZ ;  /* 0x0000001050487819 */ /* 0x050fe400000006ff */
[----:B------:R-:W-:Y:S02]  /*a540*/  LOP3.LUT R74, R80, 0xffff0000, RZ, 0xc0, !PT ;  /* 0xffff0000504a7812 */ /* 0x000fe400078ec0ff */
[C---:B------:R-:W-:Y:S02]  /*a550*/  SHF.L.U32 R75, R81.reuse, 0x10, RZ ;  /* 0x00000010514b7819 */ /* 0x040fe400000006ff */
[----:B------:R-:W-:Y:S02]  /*a560*/  LOP3.LUT R76, R81, 0xffff0000, RZ, 0xc0, !PT ;  /* 0xffff0000514c7812 */ /* 0x000fe400078ec0ff */
[C---:B------:R-:W-:Y:S02]  /*a570*/  SHF.L.U32 R77, R82.reuse, 0x10, RZ ;  /* 0x00000010524d7819 */ /* 0x040fe400000006ff */
[----:B------:R-:W-:Y:S01]  /*a580*/  LOP3.LUT R78, R82, 0xffff0000, RZ, 0xc0, !PT ;  /* 0xffff0000524e7812 */ /* 0x000fe200078ec0ff */
[----:B-1----:R-:W1:Y:S01]  /*a590*/  LDTM.x64 R4, tmem[UR4+0xc0] ;  /* 0x0000c004000479ee */ /* 0x002e620008340000 */
[C---:B------:R-:W-:Y:S01]  /*a5a0*/  SHF.L.U32 R79, R83.reuse, 0x10, RZ ;  /* 0x00000010534f7819 */ /* 0x040fe200000006ff */
[----:B------:R-:W-:Y:S01]  /*a5b0*/  NOP ;  /* 0x0000000000007918 */ /* 0x000fe20000000000 */
[----:B------:R-:W-:Y:S02]  /*a5c0*/  LOP3.LUT R80, R83, 0xffff0000, RZ, 0xc0, !PT ;  /* 0xffff000053507812 */ /* 0x000fe400078ec0ff */
[C---:B--2---:R-:W-:Y:S02]  /*a5d0*/  SHF.L.U32 R81, R88.reuse, 0x10, RZ ;  /* 0x0000001058517819 */ /* 0x044fe400000006ff */
[----:B------:R-:W-:Y:S02]  /*a5e0*/  LOP3.LUT R83, R88, 0xffff0000, RZ, 0xc0, !PT ;  /* 0xffff000058537812 */ /* 0x000fe400078ec0ff */
[C---:B------:R-:W-:Y:S02]  /*a5f0*/  SHF.L.U32 R82, R89.reuse, 0x10, RZ ;  /* 0x0000001059527819 */ /* 0x040fe400000006ff */
[----:B------:R-:W-:Y:S02]  /*a600*/  LOP3.LUT R84, R89, 0xffff0000, RZ, 0xc0, !PT ;  /* 0xffff000059547812 */ /* 0x000fe400078ec0ff */
[C---:B------:R-:W-:Y:S02]  /*a610*/  SHF.L.U32 R85, R90.reuse, 0x10, RZ ;  /* 0x000000105a557819 */ /* 0x040fe400000006ff */
[----:B------:R-:W-:Y:S02]  /*a620*/  LOP3.LUT R86, R90, 0xffff0000, RZ, 0xc0, !PT ;  /* 0xffff00005a567812 */ /* 0x000fe400078ec0ff */
[C---:B------:R-:W-:Y:S02]  /*a630*/  SHF.L.U32 R87, R91.reuse, 0x10, RZ ;  /* 0x000000105b577819 */ /* 0x040fe400000006ff */
[----:B------:R-:W-:Y:S02]  /*a640*/  IADD3 R170, PT, PT, R170, 0xc0, RZ ;  /* 0x000000c0aaaa7810 */ /* 0x000fe40007ffe0ff */
[----:B------:R-:W-:Y:S02]  /*a650*/  LOP3.LUT R88, R91, 0xffff0000, RZ, 0xc0, !PT ;  /* 0xffff00005b587812 */ /* 0x000fe400078ec0ff */
[----:B------:R-:W-:Y:S01]  /*a660*/  SHF.L.U32 R89, R96, 0x10, RZ ;  /* 0x0000001060597819 */ /* 0x000fe200000006ff */
[----:B-1----:R-:W-:Y:S01]  /*a670*/  FMUL R4, R70, R4 ;  /* 0x0000000446047220 */ /* 0x002fe20000400000 */
[----:B------:R-:W-:Y:S01]  /*a680*/  LOP3.LUT R90, R96, 0xffff0000, RZ, 0xc0, !PT ;  /* 0xffff0000605a7812 */ /* 0x000fe200078ec0ff */
[----:B------:R-:W-:Y:S01]  /*a690*/  FMUL R5, R70, R5 ;  /* 0x0000000546057220 */ /* 0x000fe20000400000 */
[----:B------:R-:W-:Y:S01]  /*a6a0*/  SHF.L.U32 R91, R97, 0x10, RZ ;  /* 0x00000010615b7819 */ /* 0x000fe200000006ff */
[C---:B------:R-:W-:Y:S01]  /*a6b0*/  FFMA R4, R73.reuse, R72, R4 ;  /* 0x0000004849047223 */ /* 0x040fe20000000004 */
[----:B------:R-:W-:Y:S01]  /*a6c0*/  LOP3.LUT R170, R170, 0xfefffff8, RZ, 0xc0, !PT ;  /* 0xfefffff8aaaa7812 */ /* 0x000fe200078ec0ff */
[----:B------:R-:W-:Y:S01]  /*a6d0*/  FFMA R5, R73, R74, R5 ;  /* 0x0000004a49057223 */ /* 0x000fe20000000005 */
[----:B------:R-:W-:Y:S01]  /*a6e0*/  LOP3.LUT R92, R97, 0xffff0000, RZ, 0xc0, !PT ;  /* 0xffff0000615c7812 */ /* 0x000fe200078ec0ff */
[----:B------:R-:W-:Y:S01]  /*a6f0*/  FMUL R6, R70, R6 ;  /* 0x0000000646067220 */ /* 0x000fe20000400000 */
[C---:B------:R-:W-:Y:S01]  /*a700*/  SHF.L.U32 R93, R98.reuse, 0x10, RZ ;  /* 0x00000010625d7819 */ /* 0x040fe200000006ff */
[----:B------:R1:W-:Y:S01]  /*a710*/  SYNCS.ARRIVE.TRANS64.RED.A1T0 RZ, [R170+URZ], RZ ;  /* 0x000000ffaaff79a7 */ /* 0x0003e200081004ff */
[----:B------:R-:W-:Y:S01]  /*a720*/  F2FP.BF16.F32.PACK_AB R4, R5, R4 ;  /* 0x000000040504723e */ /* 0x000fe200000010ff */
[----:B------:R-:W-:Y:S01]  /*a730*/  FFMA R6, R73, R75, R6 ;  /* 0x0000004b49067223 */ /* 0x000fe20000000006 */
[----:B------:R-:W-:Y:S01]  /*a740*/  LOP3.LUT R94, R98, 0xffff0000, RZ, 0xc0, !PT ;  /* 0xffff0000625e7812 */ /* 0x000fe200078ec0ff */
[C---:B------:R-:W-:Y:S01]  /*a750*/  FMUL R7, R70.reuse, R7 ;  /* 0x0000000746077220 */ /* 0x040fe20000400000 */
[C---:B------:R-:W-:Y:S01]  /*a760*/  SHF.L.U32 R95, R99.reuse, 0x10, RZ ;  /* 0x00000010635f7819 */ /* 0x040fe200000006ff */
[----:B------:R-:W-:Y:S01]  /*a770*/  FMUL R8, R70, R8 ;  /* 0x0000000846087220 */ /* 0x000fe20000400000 */
[----:B------:R-:W-:Y:S01]  /*a780*/  LOP3.LUT R96, R99, 0xffff0000, RZ, 0xc0, !PT ;  /* 0xffff000063607812 */ /* 0x000fe200078ec0ff */
[C---:B------:R-:W-:Y:S01]  /*a790*/  FFMA R7, R73.reuse, R76, R7 ;  /* 0x0000004c49077223 */ /* 0x040fe20000000007 */
[C---:B------:R-:W-:Y:S01]  /*a7a0*/  SHF.L.U32 R97, R104.reuse, 0x10, RZ ;  /* 0x0000001068617819 */ /* 0x040fe200000006ff */
[----:B------:R-:W-:Y:S01]  /*a7b0*/  FFMA R8, R73, R77, R8 ;  /* 0x0000004d49087223 */ /* 0x000fe20000000008 */
[----:B------:R-:W-:Y:S01]  /*a7c0*/  LOP3.LUT R98, R104, 0xffff0000, RZ, 0xc0, !PT ;  /* 0xffff000068627812 */ /* 0x000fe200078ec0ff */
[C---:B------:R-:W-:Y:S01]  /*a7d0*/  FMUL R9, R70.reuse, R9 ;  /* 0x0000000946097220 */ /* 0x040fe20000400000 */
[----:B------:R-:W-:Y:S01]  /*a7e0*/  F2FP.BF16.F32.PACK_AB R5, R7, R6 ;  /* 0x000000060705723e */ /* 0x000fe200000010ff */
[----:B------:R-:W-:Y:S01]  /*a7f0*/  FMUL R10, R70, R10 ;  /* 0x0000000a460a7220 */ /* 0x000fe20000400000 */
        /* <DEDUP_REMOVED lines=8> */
[----:B------:R-:W-:Y:S01]  /*a880*/  LOP3.LUT R102, R106, 0xffff0000, RZ, 0xc0, !PT ;  /* 0xffff00006a667812 */ /* 0x000fe200078ec0ff */
[----:B------:R-:W-:Y:S01]  /*a890*/  FFMA R11, R73, R80, R11 ;  /* 0x00000050490b7223 */ /* 0x000fe2000000000b */
[----:B------:R-:W-:Y:S01]  /*a8a0*/  SHF.L.U32 R103, R107, 0x10, RZ ;  /* 0x000000106b677819 */ /* 0x000fe200000006ff */
[----:B------:R-:W-:Y:S01]  /*a8b0*/  FFMA R0, R73, R81, R0 ;  /* 0x0000005149007223 */ /* 0x000fe20000000000 */
[----:B------:R-:W-:Y:S01]  /*a8c0*/  LOP3.LUT R104, R107, 0xffff0000, RZ, 0xc0, !PT ;  /* 0xffff00006b687812 */ /* 0x000fe200078ec0ff */
[C---:B------:R-:W-:Y:S01]  /*a8d0*/  FMUL R2, R70.reuse, R13 ;  /* 0x0000000d46027220 */ /* 0x040fe20000400000 */
[----:B------:R-:W-:Y:S01]  /*a8e0*/  F2FP.BF16.F32.PACK_AB R7, R11, R10 ;  /* 0x0000000a0b07723e */ /* 0x000fe200000010ff */
[----:B------:R-:W-:Y:S01]  /*a8f0*/  FMUL R3, R70, R14 ;  /* 0x0000000e46037220 */ /* 0x000fe20000400000 */
[----:B------:R-:W-:Y:S01]  /*a900*/  SHF.L.U32 R105, R112, 0x10, RZ ;  /* 0x0000001070697819 */ /* 0x000fe200000006ff */
[----:B------:R-:W-:Y:S01]  /*a910*/  FMUL R15, R70, R15 ;  /* 0x0000000f460f7220 */ /* 0x000fe20000400000 */
[----:B------:R-:W-:Y:S01]  /*a920*/  LOP3.LUT R106, R112, 0xffff0000, RZ, 0xc0, !PT ;  /* 0xffff0000706a7812 */ /* 0x000fe200078ec0ff */
[C---:B------:R-:W-:Y:S01]  /*a930*/  FMUL R12, R70.reuse, R16 ;  /* 0x00000010460c7220 */ /* 0x040fe20000400000 */
[----:B------:R-:W-:Y:S01]  /*a940*/  SHF.L.U32 R107, R113, 0x10, RZ ;  /* 0x00000010716b7819 */ /* 0x000fe200000006ff */
[----:B------:R-:W-:Y:S01]  /*a950*/  FFMA R2, R73, R83, R2 ;  /* 0x0000005349027223 */ /* 0x000fe20000000002 */
[----:B------:R-:W-:Y:S01]  /*a960*/  LOP3.LUT R108, R113, 0xffff0000, RZ, 0xc0, !PT ;  /* 0xffff0000716c7812 */ /* 0x000fe200078ec0ff */
[----:B------:R-:W-:Y:S01]  /*a970*/  FMUL R13, R70, R17 ;  /* 0x00000011460d7220 */ /* 0x000fe20000400000 */
[----:B------:R-:W-:Y:S01]  /*a980*/  SHF.L.U32 R109, R114, 0x10, RZ ;  /* 0x00000010726d7819 */ /* 0x000fe200000006ff */
[C---:B------:R-:W-:Y:S01]  /*a990*/  FFMA R3, R73.reuse, R82, R3 ;  /* 0x0000005249037223 */ /* 0x040fe20000000003 */
[----:B------:R-:W-:Y:S01]  /*a9a0*/  F2FP.BF16.F32.PACK_AB R8, R2, R0 ;  /* 0x000000000208723e */ /* 0x000fe200000010ff */
[----:B------:R-:W-:Y:S01]  /*a9b0*/  FMUL R14, R70, R18 ;  /* 0x00000012460e7220 */ /* 0x000fe20000400000 */
[----:B------:R-:W-:Y:S01]  /*a9c0*/  LOP3.LUT R110, R114, 0xffff0000, RZ, 0xc0, !PT ;  /* 0xffff0000726e7812 */ /* 0x000fe200078ec0ff */
[----:B------:R-:W-:Y:S01]  /*a9d0*/  FFMA R15, R73, R84, R15 ;  /* 0x00000054490f7223 */ /* 0x000fe2000000000f */
[C---:B------:R-:W-:Y:S01]  /*a9e0*/  SHF.L.U32 R111, R115.reuse, 0x10, RZ ;  /* 0x00000010736f7819 */ /* 0x040fe200000006ff */
[C---:B------:R-:W-:Y:S01]  /*a9f0*/  FMUL R19, R70.reuse, R19 ;  /* 0x0000001346137220 */ /* 0x040fe20000400000 */
[----:B------:R-:W-:Y:S01]  /*aa00*/  LOP3.LUT R112, R115, 0xffff0000, RZ, 0xc0, !PT ;  /* 0xffff000073707812 */ /* 0x000fe200078ec0ff */
[----:B------:R-:W-:Y:S01]  /*aa10*/  FFMA R12, R73, R85, R12 ;  /* 0x00000055490c7223 */ /* 0x000fe2000000000c */
[----:B------:R-:W-:Y:S01]  /*aa20*/  F2FP.BF16.F32.PACK_AB R9, R15, R3 ;  /* 0x000000030f09723e */ /* 0x000fe200000010ff */
[----:B------:R-:W-:Y:S01]  /*aa30*/  FMUL R16, R70, R20 ;  /* 0x0000001446107220 */ /* 0x000fe20000400000 */
[C---:B------:R-:W-:Y:S01]  /*aa40*/  SHF.L.U32 R113, R120.reuse, 0x10, RZ ;  /* 0x0000001078717819 */ /* 0x040fe200000006ff */
[----:B------:R1:W-:Y:S01]  /*aa50*/  STS.128 [R169+UR44+0xc400], R4 ;  /* 0x00c40004a9007988 */ /* 0x0003e20008000c2c */
[C---:B------:R-:W-:Y:S01]  /*aa60*/  FFMA R13, R73.reuse, R86, R13 ;  /* 0x00000056490d7223 */ /* 0x040fe2000000000d */
[----:B------:R-:W-:Y:S01]  /*aa70*/  LOP3.LUT R114, R120, 0xffff0000, RZ, 0xc0, !PT ;  /* 0xffff000078727812 */ /* 0x000fe200078ec0ff */
[C---:B------:R-:W-:Y:S01]  /*aa80*/  FFMA R14, R73.reuse, R87, R14 ;  /* 0x00000057490e7223 */ /* 0x040fe2000000000e */
[----:B------:R-:W-:Y:S01]  /*aa90*/  FFMA R19, R73, R88, R19 ;  /* 0x0000005849137223 */ /* 0x000fe20000000013 */
[----:B------:R-:W-:Y:S01]  /*aaa0*/  SHF.L.U32 R115, R121, 0x10, RZ ;  /* 0x0000001079737819 */ /* 0x000fe200000006ff */
[----:B------:R-:W-:Y:S01]  /*aab0*/  FFMA R16, R73, R89, R16 ;  /* 0x0000005949107223 */ /* 0x000fe20000000010 */
[----:B------:R-:W-:Y:S01]  /*aac0*/  F2FP.BF16.F32.PACK_AB R10, R13, R12 ;  /* 0x0000000c0d0a723e */ /* 0x000fe200000010ff */
[C---:B------:R-:W-:Y:S01]  /*aad0*/  FMUL R17, R70.reuse, R21 ;  /* 0x0000001546117220 */ /* 0x040fe20000400000 */
[----:B------:R-:W-:Y:S01]  /*aae0*/  F2FP.BF16.F32.PACK_AB R11, R19, R14 ;  /* 0x0000000e130b723e */ /* 0x000fe200000010ff */
[C---:B------:R-:W-:Y:S01]  /*aaf0*/  FMUL R18, R70.reuse, R22 ;  /* 0x0000001646127220 */ /* 0x040fe20000400000 */
[C---:B------:R-:W-:Y:S01]  /*ab00*/  FMUL R23, R70.reuse, R23 ;  /* 0x0000001746177220 */ /* 0x040fe20000400000 */
[----:B------:R-:W-:Y:S01]  /*ab10*/  FFMA R17, R73, R90, R17 ;  /* 0x0000005a49117223 */ /* 0x000fe20000000011 */
[C---:B------:R-:W-:Y:S01]  /*ab20*/  FMUL R20, R70.reuse, R24 ;  /* 0x0000001846147220 */ /* 0x040fe20000400000 */
[----:B------:R-:W-:Y:S01]  /*ab30*/  LOP3.LUT R116, R121, 0xffff0000, RZ, 0xc0, !PT ;  /* 0xffff000079747812 */ /* 0x000fe200078ec0ff */
[----:B------:R1:W-:Y:S01]  /*ab40*/  STS.128 [R168+0xc400], R8 ;  /* 0x00c40008a8007388 */ /* 0x0003e20000000c00 */
[----:B------:R-:W-:Y:S01]  /*ab50*/  FFMA R18, R73, R91, R18 ;  /* 0x0000005b49127223 */ /* 0x000fe20000000012 */
[----:B------:R-:W-:Y:S01]  /*ab60*/  F2FP.BF16.F32.PACK_AB R16, R17, R16 ;  /* 0x000000101110723e */ /* 0x000fe200000010ff */
[C---:B------:R-:W-:Y:S01]  /*ab70*/  FFMA R23, R73.reuse, R92, R23 ;  /* 0x0000005c49177223 */ /* 0x040fe20000000017 */
[----:B------:R-:W-:Y:S01]  /*ab80*/  FFMA R20, R73, R93, R20 ;  /* 0x0000005d49147223 */ /* 0x000fe20000000014 */
[----:B------:R-:W-:Y:S01]  /*ab90*/  FMUL R21, R70, R25 ;  /* 0x0000001946157220 */ /* 0x000fe20000400000 */
[----:B------:R-:W-:Y:S01]  /*aba0*/  SHF.L.U32 R117, R122, 0x10, RZ ;  /* 0x000000107a757819 */ /* 0x000fe200000006ff */
[C---:B------:R-:W-:Y:S01]  /*abb0*/  FMUL R22, R70.reuse, R26 ;  /* 0x0000001a46167220 */ /* 0x040fe20000400000 */
[----:B------:R-:W-:Y:S01]  /*abc0*/  F2FP.BF16.F32.PACK_AB R17, R23, R18 ;  /* 0x000000121711723e */ /* 0x000fe200000010ff */
[C---:B------:R-:W-:Y:S01]  /*abd0*/  FFMA R21, R73.reuse, R94, R21 ;  /* 0x0000005e49157223 */ /* 0x040fe20000000015 */
[----:B------:R-:W-:Y:S01]  /*abe0*/  FMUL R27, R70, R27 ;  /* 0x0000001b461b7220 */ /* 0x000fe20000400000 */
[----:B------:R-:W-:Y:S01]  /*abf0*/  FFMA R22, R73, R95, R22 ;  /* 0x0000005f49167223 */ /* 0x000fe20000000016 */
[----:B------:R-:W-:Y:S01]  /*ac00*/  LOP3.LUT R118, R122, 0xffff0000, RZ, 0xc0, !PT ;  /* 0xffff00007a767812 */ /* 0x000fe200078ec0ff */
[C---:B------:R-:W-:Y:S01]  /*ac10*/  FMUL R24, R70.reuse, R28 ;  /* 0x0000001c46187220 */ /* 0x040fe20000400000 */
[----:B------:R-:W-:Y:S01]  /*ac20*/  F2FP.BF16.F32.PACK_AB R18, R21, R20 ;  /* 0x000000141512723e */ /* 0x000fe200000010ff */
[C---:B------:R-:W-:Y:S01]  /*ac30*/  FFMA R27, R73.reuse, R96, R27 ;  /* 0x00000060491b7223 */ /* 0x040fe2000000001b */
[C---:B------:R-:W-:Y:S01]  /*ac40*/  FMUL R25, R70.reuse, R29 ;  /* 0x0000001d46197220 */ /* 0x040fe20000400000 */
[----:B------:R-:W-:Y:S01]  /*ac50*/  FFMA R24, R73, R97, R24 ;  /* 0x0000006149187223 */ /* 0x000fe20000000018 */
[----:B------:R-:W-:Y:S01]  /*ac60*/  SHF.L.U32 R119, R123, 0x10, RZ ;  /* 0x000000107b777819 */ /* 0x000fe200000006ff */
[C---:B------:R-:W-:Y:S01]  /*ac70*/  FMUL R26, R70.reuse, R30 ;  /* 0x0000001e461a7220 */ /* 0x040fe20000400000 */
[----:B------:R-:W-:Y:S01]  /*ac80*/  F2FP.BF16.F32.PACK_AB R19, R27, R22 ;  /* 0x000000161b13723e */ /* 0x000fe200000010ff */
[C---:B------:R-:W-:Y:S01]  /*ac90*/  FFMA R25, R73.reuse, R98, R25 ;  /* 0x0000006249197223 */ /* 0x040fe20000000019 */
[C---:B------:R-:W-:Y:S01]  /*aca0*/  FMUL R31, R70.reuse, R31 ;  /* 0x0000001f461f7220 */ /* 0x040fe20000400000 */
[----:B------:R-:W-:Y:S01]  /*acb0*/  FFMA R26, R73, R99, R26 ;  /* 0x00000063491a7223 */ /* 0x000fe2000000001a */
[----:B------:R-:W-:Y:S01]  /*acc0*/  LOP3.LUT R120, R123, 0xffff0000, RZ, 0xc0, !PT ;  /* 0xffff00007b787812 */ /* 0x000fe200078ec0ff */
[----:B------:R1:W-:Y:S01]  /*acd0*/  STS.128 [R167+0xc400], R16 ;  /* 0x00c40010a7007388 */ /* 0x0003e20000000c00 */
[----:B------:R-:W-:Y:S01]  /*ace0*/  F2FP.BF16.F32.PACK_AB R24, R25, R24 ;  /* 0x000000181918723e */ /* 0x000fe200000010ff */
[C---:B------:R-:W-:Y:S01]  /*acf0*/  FFMA R31, R73.reuse, R100, R31 ;  /* 0x00000064491f7223 */ /* 0x040fe2000000001f */
[C---:B------:R-:W-:Y:S01]  /*ad00*/  FMUL R28, R70.reuse, R32 ;  /* 0x00000020461c7220 */ /* 0x040fe20000400000 */
[C---:B------:R-:W-:Y:S01]  /*ad10*/  FMUL R29, R70.reuse, R33 ;  /* 0x00000021461d7220 */ /* 0x040fe20000400000 */
[----:B------:R-:W-:Y:S01]  /*ad20*/  FMUL R30, R70, R34 ;  /* 0x00000022461e7220 */ /* 0x000fe20000400000 */
[----:B------:R-:W-:Y:S01]  /*ad30*/  SHF.L.U32 R121, R128, 0x10, RZ ;  /* 0x0000001080797819 */ /* 0x000fe200000006ff */
[----:B------:R-:W-:Y:S01]  /*ad40*/  FFMA R28, R73, R101, R28 ;  /* 0x00000065491c7223 */ /* 0x000fe2000000001c */
[----:B------:R-:W-:Y:S01]  /*ad50*/  F2FP.BF16.F32.PACK_AB R25, R31, R26 ;  /* 0x0000001a1f19723e */ /* 0x000fe200000010ff */
[C---:B------:R-:W-:Y:S01]  /*ad60*/  FFMA R29, R73.reuse, R102, R29 ;  /* 0x00000066491d7223 */ /* 0x040fe2000000001d */
[----:B------:R-:W-:Y:S01]  /*ad70*/  FFMA R30, R73, R103, R30 ;  /* 0x00000067491e7223 */ /* 0x000fe2000000001e */
[----:B------:R-:W-:Y:S01]  /*ad80*/  FMUL R35, R70, R35 ;  /* 0x0000002346237220 */ /* 0x000fe20000400000 */
        /* <DEDUP_REMOVED lines=34> */
[----:B------:R-:W-:Y:S01]  /*afb0*/  FFMA R41, R73, R114, R41 ;  /* 0x0000007249297223 */ /* 0x000fe20000000029 */
[C---:B------:R-:W-:Y:S01]  /*afc0*/  FMUL R47, R70.reuse, R47 ;  /* 0x0000002f462f7220 */ /* 0x040fe20000400000 */
[C---:B------:R-:W-:Y:S01]  /*afd0*/  FMUL R44, R70.reuse, R48 ;  /* 0x00000030462c7220 */ /* 0x040fe20000400000 */
[----:B------:R-:W-:Y:S01]  /*afe0*/  FMUL R45, R70, R49 ;  /* 0x00000031462d7220 */ /* 0x000fe20000400000 */
[----:B------:R1:W-:Y:S01]  /*aff0*/  STS.128 [R156+0xc400], R32 ;  /* 0x00c400209c007388 */ /* 0x0003e20000000c00 */
[----:B------:R-:W-:Y:S01]  /*b000*/  LOP3.LUT R128, R131, 0xffff0000, RZ, 0xc0, !PT ;  /* 0xffff000083807812 */ /* 0x000fe200078ec0ff */
[----:B------:R-:W-:Y:S01]  /*b010*/  FFMA R42, R73, R115, R42 ;  /* 0x00000073492a7223 */ /* 0x000fe2000000002a */
[----:B------:R-:W-:Y:S01]  /*b020*/  F2FP.BF16.F32.PACK_AB R40, R41, R40 ;  /* 0x000000282928723e */ /* 0x000fe200000010ff */
[C---:B------:R-:W-:Y:S01]  /*b030*/  FFMA R47, R73.reuse, R116, R47 ;  /* 0x00000074492f7223 */ /* 0x040fe2000000002f */
[C---:B------:R-:W-:Y:S01]  /*b040*/  FFMA R44, R73.reuse, R117, R44 ;  /* 0x00000075492c7223 */ /* 0x040fe2000000002c */
[----:B------:R-:W-:Y:S01]  /*b050*/  SHF.L.U32 R129, R136, 0x10, RZ ;  /* 0x0000001088817819 */ /* 0x000fe200000006ff */
[C---:B------:R-:W-:Y:S01]  /*b060*/  FFMA R45, R73.reuse, R118, R45 ;  /* 0x00000076492d7223 */ /* 0x040fe2000000002d */
[C---:B------:R-:W-:Y:S01]  /*b070*/  FMUL R46, R70.reuse, R50 ;  /* 0x00000032462e7220 */ /* 0x040fe20000400000 */
[C---:B------:R-:W-:Y:S01]  /*b080*/  FMUL R51, R70.reuse, R51 ;  /* 0x0000003346337220 */ /* 0x040fe20000400000 */
[C---:B------:R-:W-:Y:S01]  /*b090*/  FMUL R48, R70.reuse, R52 ;  /* 0x0000003446307220 */ /* 0x040fe20000400000 */
[C---:B------:R-:W-:Y:S01]  /*b0a0*/  FMUL R49, R70.reuse, R53 ;  /* 0x0000003546317220 */ /* 0x040fe20000400000 */
[C---:B------:R-:W-:Y:S01]  /*b0b0*/  FFMA R46, R73.reuse, R119, R46 ;  /* 0x00000077492e7223 */ /* 0x040fe2000000002e */
[C---:B------:R-:W-:Y:S01]  /*b0c0*/  FMUL R50, R70.reuse, R54 ;  /* 0x0000003646327220 */ /* 0x040fe20000400000 */
[C---:B------:R-:W-:Y:S01]  /*b0d0*/  FFMA R51, R73.reuse, R120, R51 ;  /* 0x0000007849337223 */ /* 0x040fe20000000033 */
[C---:B------:R-:W-:Y:S01]  /*b0e0*/  FMUL R55, R70.reuse, R55 ;  /* 0x0000003746377220 */ /* 0x040fe20000400000 */
[C---:B------:R-:W-:Y:S01]  /*b0f0*/  FFMA R48, R73.reuse, R121, R48 ;  /* 0x0000007949307223 */ /* 0x040fe20000000030 */
[C---:B------:R-:W-:Y:S01]  /*b100*/  FMUL R52, R70.reuse, R56 ;  /* 0x0000003846347220 */ /* 0x040fe20000400000 */
[C---:B------:R-:W-:Y:S01]  /*b110*/  FFMA R49, R73.reuse, R122, R49 ;  /* 0x0000007a49317223 */ /* 0x040fe20000000031 */
[C---:B------:R-:W-:Y:S01]  /*b120*/  FMUL R53, R70.reuse, R57 ;  /* 0x0000003946357220 */ /* 0x040fe20000400000 */
[----:B------:R-:W-:Y:S01]  /*b130*/  FFMA R50, R73, R123, R50 ;  /* 0x0000007b49327223 */ /* 0x000fe20000000032 */
[C---:B------:R-:W-:Y:S01]  /*b140*/  FMUL R54, R70.reuse, R58 ;  /* 0x0000003a46367220 */ /* 0x040fe20000400000 */
[----:B------:R-:W-:Y:S01]  /*b150*/  F2FP.BF16.F32.PACK_AB R41, R47, R42 ;  /* 0x0000002a2f29723e */ /* 0x000fe200000010ff */
[----:B------:R-:W-:Y:S01]  /*b160*/  FFMA R55, R73, R124, R55 ;  /* 0x0000007c49377223 */ /* 0x000fe20000000037 */
[C---:B------:R-:W-:Y:S01]  /*b170*/  FMUL R59, R70.reuse, R59 ;  /* 0x0000003b463b7220 */ /* 0x040fe20000400000 */
[----:B------:R-:W-:Y:S01]  /*b180*/  F2FP.BF16.F32.PACK_AB R42, R45, R44 ;  /* 0x0000002c2d2a723e */ /* 0x000fe200000010ff */
[----:B------:R-:W-:Y:S01]  /*b190*/  FFMA R52, R73, R125, R52 ;  /* 0x0000007d49347223 */ /* 0x000fe20000000034 */
[----:B------:R-:W-:Y:S01]  /*b1a0*/  F2FP.BF16.F32.PACK_AB R43, R51, R46 ;  /* 0x0000002e332b723e */ /* 0x000fe200000010ff */
[----:B------:R-:W-:Y:S01]  /*b1b0*/  FMUL R56, R70, R60 ;  /* 0x0000003c46387220 */ /* 0x000fe20000400000 */
[----:B------:R-:W-:Y:S01]  /*b1c0*/  LOP3.LUT R130, R136, 0xffff0000, RZ, 0xc0, !PT ;  /* 0xffff000088827812 */ /* 0x000fe200078ec0ff */
[----:B------:R-:W-:Y:S01]  /*b1d0*/  FFMA R53, R73, R126, R53 ;  /* 0x0000007e49357223 */ /* 0x000fe20000000035 */
[----:B------:R-:W-:Y:S01]  /*b1e0*/  SHF.L.U32 R131, R137, 0x10, RZ ;  /* 0x0000001089837819 */ /* 0x000fe200000006ff */
[----:B------:R1:W-:Y:S01]  /*b1f0*/  STS.128 [R155+0xc400], R40 ;  /* 0x00c400289b007388 */ /* 0x0003e20000000c00 */
[C---:B------:R-:W-:Y:S01]  /*b200*/  FMUL R57, R70.reuse, R61 ;  /* 0x0000003d46397220 */ /* 0x040fe20000400000 */
[----:B------:R-:W-:Y:S01]  /*b210*/  FFMA R54, R73, R127, R54 ;  /* 0x0000007f49367223 */ /* 0x000fe20000000036 */
[----:B------:R-:W-:Y:S01]  /*b220*/  LOP3.LUT R132, R137, 0xffff0000, RZ, 0xc0, !PT ;  /* 0xffff000089847812 */ /* 0x000fe200078ec0ff */
[----:B------:R-:W-:Y:S01]  /*b230*/  FMUL R58, R70, R62 ;  /* 0x0000003e463a7220 */ /* 0x000fe20000400000 */
[C---:B------:R-:W-:Y:S01]  /*b240*/  FFMA R59, R73.reuse, R128, R59 ;  /* 0x00000080493b7223 */ /* 0x040fe2000000003b */
[----:B------:R-:W-:Y:S01]  /*b250*/  SHF.L.U32 R133, R138, 0x10, RZ ;  /* 0x000000108a857819 */ /* 0x000fe200000006ff */
[----:B------:R-:W-:Y:S01]  /*b260*/  FMUL R63, R70, R63 ;  /* 0x0000003f463f7220 */ /* 0x000fe20000400000 */
        /* <DEDUP_REMOVED lines=9> */
[C---:B------:R-:W-:Y:S01]  /*b300*/  FMUL R62, R70.reuse, R66 ;  /* 0x00000042463e7220 */ /* 0x040fe20000400000 */
[----:B------:R-:W-:Y:S01]  /*b310*/  F2FP.BF16.F32.PACK_AB R49, R55, R50 ;  /* 0x000000323731723e */ /* 0x000fe200000010ff */
[----:B------:R-:W-:Y:S01]  /*b320*/  FFMA R63, R73, R132, R63 ;  /* 0x00000084493f7223 */ /* 0x000fe2000000003f */
[----:B------:R-:W-:Y:S01]  /*b330*/  FMUL R67, R70, R67 ;  /* 0x0000004346437220 */ /* 0x000fe20000400000 */
[----:B------:R-:W-:Y:S01]  /*b340*/  F2FP.BF16.F32.PACK_AB R50, R53, R52 ;  /* 0x000000343532723e */ /* 0x000fe200000010ff */
[----:B------:R-:W-:Y:S01]  /*b350*/  FFMA R60, R73, R133, R60 ;  /* 0x00000085493c7223 */ /* 0x000fe2000000003c */
[----:B------:R-:W-:Y:S01]  /*b360*/  F2FP.BF16.F32.PACK_AB R51, R59, R54 ;  /* 0x000000363b33723e */ /* 0x000fe200000010ff */
[C---:B------:R-:W-:Y:S01]  /*b370*/  FFMA R61, R73.reuse, R134, R61 ;  /* 0x00000086493d7223 */ /* 0x040fe2000000003d */
[C---:B------:R-:W-:Y:S01]  /*b380*/  FFMA R62, R73.reuse, R135, R62 ;  /* 0x00000087493e7223 */ /* 0x040fe2000000003e */
[----:B------:R-:W-:Y:S01]  /*b390*/  FFMA R67, R73, R136, R67 ;  /* 0x0000008849437223 */ /* 0x000fe20000000043 */
[----:B------:R-:W-:Y:S01]  /*b3a0*/  F2FP.BF16.F32.PACK_AB R56, R57, R56 ;  /* 0x000000383938723e */ /* 0x000fe200000010ff */
[----:B------:R1:W-:Y:S01]  /*b3b0*/  STS.128 [R154+0xc400], R48 ;  /* 0x00c400309a007388 */ /* 0x0003e20000000c00 */
[----:B------:R-:W-:Y:S02]  /*b3c0*/  F2FP.BF16.F32.PACK_AB R57, R63, R58 ;  /* 0x0000003a3f39723e */ /* 0x000fe400000010ff */
        /* <DEDUP_REMOVED lines=21> */
.L_x_140:
[----:B------:R-:W-:Y:S05]  /*b520*/  BSYNC.RECONVERGENT B0 ;  /* 0x0000000000007941 */ /* 0x000fea0003800200 */
.L_x_139:
[----:B------:R-:W-:Y:S01]  /*b530*/  BAR.SYNC.DEFER_BLOCKING 0x1, 0x80 ;  /* 0x0042000000007b1d */ /* 0x000fe20000010000 */
[----:B------:R-:W-:Y:S01]  /*b540*/  UISETP.NE.AND UP0, UPT, UR52, -0x4, UPT ;  /* 0xfffffffc3400788c */ /* 0x000fe2000bf05270 */
[----:B------:R-:W-:Y:S08]  /*b550*/  IADD3 R68, PT, PT, R68, 0x1, RZ ;  /* 0x0000000144447810 */ /* 0x000ff00007ffe0ff */
[----:B------:R-:W-:Y:S05]  /*b560*/  BRA.U !UP0, `(.L_x_141) ;  /* 0x0000000108287547 */ /* 0x000fea000b800000 */
[----:B------:R-:W-:Y:S01]  /*b570*/  ISETP.NE.AND P0, PT, R166, RZ, PT ;  /* 0x000000ffa600720c */ /* 0x000fe20003f05270 */
[----:B------:R-:W-:Y:S01]  /*b580*/  IMAD.U32 R3, RZ, RZ, UR46 ;  /* 0x0000002eff037e24 */ /* 0x000fe2000f8e00ff */
[----:B------:R-:W-:Y:S01]  /*b590*/  UIADD3 UR4, UPT, UPT, UR46, 0x1, URZ ;  /* 0x000000012e047890 */ /* 0x000fe2000fffe0ff */
[----:B------:R-:W-:Y:S03]  /*b5a0*/  IMAD.U32 R0, RZ, RZ, UR47 ;  /* 0x0000002fff007e24 */ /* 0x000fe6000f8e00ff */
[----:B------:R-:W-:Y:S04]  /*b5b0*/  UISETP.NE.AND UP0, UPT, UR4, 0x4, UPT ;  /* 0x000000040400788c */ /* 0x000fe8000bf05270 */
[----:B------:R-:W-:Y:S03]  /*b5c0*/  USEL UR46, UR4, URZ, UP0 ;  /* 0x000000ff042e7287 */ /* 0x000fe60008000000 */
[----:B------:R-:W-:Y:S05]  /*b5d0*/  @P0 LEA R3, R3, UR44, 0x3 ;  /* 0x0000002c03030c11 */ /* 0x000fea000f8e18ff */
[----:B------:R-:W-:Y:S05]  /*b5e0*/  @P0 VIADD R3, R3, 0x60 ;  /* 0x0000006003030836 */ /* 0x000fea0000000000 */
[----:B------:R-:W-:Y:S04]  /*b5f0*/  @P0 PRMT R0, R0, 0x654, R3 ;  /* 0x0000065400000816 */ /* 0x000fe80000000003 */
[----:B------:R2:W-:Y:S03]  /*b600*/  @P0 SYNCS.ARRIVE.TRANS64.RED.A1T0 RZ, [R0+URZ], RZ ;  /* 0x000000ff00ff09a7 */ /* 0x0005e600081004ff */
.L_x_141:
[----:B------:R-:W-:Y:S01]  /*b610*/  R2UR UR4, R148 ;  /* 0x00000000940472ca */ /* 0x000fe200000e0000 */
[----:B------:R-:W-:Y:S01]  /*b620*/  UISETP.NE.AND UP0, UPT, UR62, URZ, UPT ;  /* 0x000000ff3e00728c */ /* 0x000fe2000bf05270 */
[----:B------:R-:W-:Y:S01]  /*b630*/  ISETP.NE.AND P0, PT, R152, 0x2, PT ;  /* 0x000000029800780c */ /* 0x000fe20003f05270 */
[----:B------:R-:W-:Y:S01]  /*b640*/  UIADD3 UR20, UPT, UPT, UR37, UR63, URZ ;  /* 0x0000003f25147290 */ /* 0x000fe2000fffe0ff */
[----:B------:R-:W-:Y:S01]  /*b650*/  ISETP.NE.AND P1, PT, R68, 0x2, PT ;  /* 0x000000024400780c */ /* 0x000fe20003f25270 */
[----:B------:R-:W-:Y:S01]  /*b660*/  UIADD3 UR52, UPT, UPT, UR52, 0x4, URZ ;  /* 0x0000000434347890 */ /* 0x000fe2000fffe0ff */
[----:B------:R-:W-:Y:S01]  /*b670*/  SEL R3, RZ, 0x1, P0 ;  /* 0x00000001ff037807 */ /* 0x000fe20000000000 */
[----:B------:R-:W-:Y:S01]  /*b680*/  UMOV UR36, UR61 ;  /* 0x0000003d00247c82 */ /* 0x000fe20008000000 */
[----:B--2---:R-:W-:Y:S02]  /*b690*/  SEL R0, RZ, 0x1, P1 ;  /* 0x00000001ff007807 */ /* 0x004fe40000800000 */
[----:B------:R-:W-:Y:S02]  /*b6a0*/  LOP3.LUT R158, R158, R3, RZ, 0x3c, !PT ;  /* 0x000000039e9e7212 */ /* 0x000fe400078e3cff */
[----:B------:R-:W-:Y:S01]  /*b6b0*/  LOP3.LUT R159, R159, R0, RZ, 0x3c, !PT ;  /* 0x000000009f9f7212 */ /* 0x000fe200078e3cff */
[----:B------:R-:W-:Y:S01]  /*b6c0*/  UIADD3 UR16, UPT, UPT, UR38, UR4, URZ ;  /* 0x0000000426107290 */ /* 0x000fe2000fffe0ff */
[----:B------:R-:W-:Y:S02]  /*b6d0*/  SEL R152, R152, RZ, P0 ;  /* 0x000000ff98987207 */ /* 0x000fe40000000000 */
[----:B------:R-:W-:Y:S01]  /*b6e0*/  SEL R68, R68, RZ, P1 ;  /* 0x000000ff44447207 */ /* 0x000fe20000800000 */
[----:B------:R-:W-:Y:S08]  /*b6f0*/  BRA.U UP0, `(.L_x_142) ;  /* 0xffffff9d00b47547 */ /* 0x000ff0000b83ffff */
[----:B------:R-:W-:-:S13]  /*b700*/  R2UR UR4, R149 ;  /* 0x00000000950472ca */ /* 0x000fda00000e0000 */
[----:B------:R-:W-:-:S09]  /*b710*/  UISETP.NE.AND UP0, UPT, UR4, URZ, UPT ;  /* 0x000000ff0400728c */ /* 0x000fd2000bf05270 */
[----:B------:R-:W-:Y:S05]  /*b720*/  BRA.U !UP0, `(.L_x_143) ;  /* 0x0000000108487547 */ /* 0x000fea000b800000 */
[----:B------:R-:W2:Y:S02]  /*b730*/  LDCU.64 UR4, c[0x0][0x890] ;  /* 0x00011200ff0477ac */ /* 0x000ea40008000a00 */
[----:B--2---:R-:W-:-:S04]  /*b740*/  UISETP.NE.U32.AND UP0, UPT, UR4, URZ, UPT ;  /* 0x000000ff0400728c */ /* 0x004fc8000bf05070 */
[----:B------:R-:W-:-:S09]  /*b750*/  UISETP.NE.AND.EX UP0, UPT, UR5, URZ, UPT, UP0 ;  /* 0x000000ff0500728c */ /* 0x000fd2000bf05300 */
[----:B------:R-:W-:Y:S05]  /*b760*/  BRA.U UP0, `(.L_x_144) ;  /* 0x00000001000c7547 */ /* 0x000fea000b800000 */
[----:B------:R-:W-:-:S13]  /*b770*/  FSETP.NEU.AND P0, PT, R73, RZ, PT ;  /* 0x000000ff4900720b */ /* 0x000fda0003f0d000 */
[----:B------:R-:W-:Y:S05]  /*b780*/  @!P0 EXIT ;  /* 0x000000000000894d */ /* 0x000fea0003800000 */
[----:B------:R-:W-:Y:S05]  /*b790*/  BRA `(.L_x_143) ;  /* 0x00000000002c7947 */ /* 0x000fea0003800000 */
.L_x_144:
[----:B------:R-:W-:Y:S01]  /*b7a0*/  ISETP.NE.AND P0, PT, R151, RZ, PT ;  /* 0x000000ff9700720c */ /* 0x000fe20003f05270 */
[----:B------:R-:W-:-:S12]  /*b7b0*/  BSSY.RECONVERGENT B0, `(.L_x_143) ;  /* 0x0000009000007945 */ /* 0x000fd80003800200 */
[----:B------:R-:W-:Y:S05]  /*b7c0*/  @P0 BRA `(.L_x_145) ;  /* 0x0000000000140947 */ /* 0x000fea0003800000 */
[----:B------:R-:W2:Y:S02]  /*b7d0*/  LDCU.64 UR4, c[0x0][0x888] ;  /* 0x00011100ff0477ac */ /* 0x000ea40008000a00 */
[----:B--2---:R-:W-:-:S04]  /*b7e0*/  ISETP.NE.U32.AND P0, PT, RZ, UR4, PT ;  /* 0x00000004ff007c0c */ /* 0x004fc8000bf05070 */
[----:B------:R-:W-:-:S13]  /*b7f0*/  ISETP.NE.AND.EX P0, PT, RZ, UR5, PT, P0 ;  /* 0x00000005ff007c0c */ /* 0x000fda000bf05300 */
[----:B------:R-:W-:Y:S05]  /*b800*/  @!P0 EXIT ;  /* 0x000000000000894d */ /* 0x000fea0003800000 */
[----:B------:R-:W-:Y:S05]  /*b810*/  BRA `(.L_x_146) ;  /* 0x0000000000087947 */ /* 0x000fea0003800000 */
.L_x_145:
[----:B------:R-:W-:-:S13]  /*b820*/  FSETP.NEU.AND P0, PT, R73, RZ, PT ;  /* 0x000000ff4900720b */ /* 0x000fda0003f0d000 */
[----:B------:R-:W-:Y:S05]  /*b830*/  @!P0 EXIT ;  /* 0x000000000000894d */ /* 0x000fea0003800000 */
.L_x_146:
[----:B------:R-:W-:Y:S05]  /*b840*/  BSYNC.RECONVERGENT B0 ;  /* 0x0000000000007941 */ /* 0x000fea0003800200 */
.L_x_143:
[----:B------:R-:W-:Y:S01]  /*b850*/  ULEA UR4, UR46, UR44, 0x3 ;  /* 0x0000002c2e047291 */ /* 0x000fe2000f8e18ff */
[----:B------:R-:W-:-:S04]  /*b860*/  DEPBAR.LE SB0, 0x0 ;  /* 0x000080000000791a */ /* 0x000fc80000000000 */
[----:B------:R-:W-:-:S04]  /*b870*/  UIADD3 UR4, UPT, UPT, UR4, 0x60, URZ ;  /* 0x0000006004047890 */ /* 0x000fc8000fffe0ff */
[----:B------:R-:W-:-:S09]  /*b880*/  UPRMT UR4, UR47, 0x654, UR4 ;  /* 0x000006542f047896 */ /* 0x000fd20008000004 */
[----:B------:R-:W-:Y:S01]  /*b890*/  SYNCS.ARRIVE.TRANS64.RED.A1T0 RZ, [UR4], RZ ;  /* 0x000000ffffff79a7 */ /* 0x000fe20008100404 */
[----:B------:R-:W-:Y:S05]  /*b8a0*/  EXIT ;  /* 0x000000000000794d */ /* 0x000fea0003800000 */
.L_x_24:
[----:B--2---:R2:W3:Y:S02]  /*b8b0*/  SYNCS.PHASECHK.TRANS64.TRYWAIT P0, [R3+URZ+0xe0], R2 ;  /* 0x0000e002030075a7 */ /* 0x0044e400080011ff */
[----:B---3--:R-:W-:Y:S05]  /*b8c0*/  @!P0 NANOSLEEP.SYNCS 0x989680 ;  /* 0x009896800000895d */ /* 0x008fea0003900000 */
[----:B------:R-:W3:Y:S02]  /*b8d0*/  @!P0 SYNCS.PHASECHK.TRANS64 P0, [R3+URZ+0xe0], R2 ;  /* 0x0000e002030085a7 */ /* 0x000ee400080010ff */
[----:B---3--:R-:W-:Y:S05]  /*b8e0*/  @!P0 BRA `(.L_x_24) ;  /* 0xfffffffc00f08947 */ /* 0x008fea000383ffff */
[----:B------:R-:W-:Y:S05]  /*b8f0*/  BRA `(.L_x_147) ;  /* 0xffffff6000387947 */ /* 0x000fea000383ffff */
.L_x_27:
[----:B-1----:R-:W-:-:S07]  /*b900*/  MOV R0, UR33 ;  /* 0x0000002100007c02 */ /* 0x002fce0008000f00 */
.L_x_148:
[----:B-1----:R1:W2:Y:S02]  /*b910*/  SYNCS.PHASECHK.TRANS64.TRYWAIT P0, [R0+URZ+0x20], R3 ;  /* 0x00002003000075a7 */ /* 0x0022a400080011ff */
[----:B--2---:R-:W-:Y:S05]  /*b920*/  @!P0 NANOSLEEP.SYNCS 0x989680 ;  /* 0x009896800000895d */ /* 0x004fea0003900000 */
[----:B------:R-:W2:Y:S02]  /*b930*/  @!P0 SYNCS.PHASECHK.TRANS64 P0, [R0+URZ+0x20], R3 ;  /* 0x00002003000085a7 */ /* 0x000ea400080010ff */
[----:B--2---:R-:W-:Y:S05]  /*b940*/  @!P0 BRA `(.L_x_148) ;  /* 0xfffffffc00f08947 */ /* 0x004fea000383ffff */
[----:B------:R-:W-:Y:S05]  /*b950*/  BRA `(.L_x_26) ;  /* 0xffffff6000907947 */ /* 0x000fea000383ffff */
.L_x_34:
[----:B-1----:R-:W-:-:S07]  /*b960*/  MOV R0, UR17 ;  /* 0x0000001100007c02 */ /* 0x002fce0008000f00 */
.L_x_149:
[----:B-1----:R1:W2:Y:S02]  /*b970*/  SYNCS.PHASECHK.TRANS64.TRYWAIT P0, [R0+URZ+0x20], R3 ;  /* 0x00002003000075a7 */ /* 0x0022a400080011ff */
[----:B--2---:R-:W-:Y:S05]  /*b980*/  @!P0 NANOSLEEP.SYNCS 0x989680 ;  /* 0x009896800000895d */ /* 0x004fea0003900000 */
[----:B------:R-:W2:Y:S02]  /*b990*/  @!P0 SYNCS.PHASECHK.TRANS64 P0, [R0+URZ+0x20], R3 ;  /* 0x00002003000085a7 */ /* 0x000ea400080010ff */
[----:B--2---:R-:W-:Y:S05]  /*b9a0*/  @!P0 BRA `(.L_x_149) ;  /* 0xfffffffc00f08947 */ /* 0x004fea000383ffff */
[----:B------:R-:W-:Y:S05]  /*b9b0*/  BRA `(.L_x_33) ;  /* 0xffffff6400507947 */ /* 0x000fea000383ffff */
.L_x_39:
[----:B-1----:R1:W2:Y:S02]  /*b9c0*/  SYNCS.PHASECHK.TRANS64.TRYWAIT P0, [R3+URZ+0x90], R0 ;  /* 0x00009000030075a7 */ /* 0x0022a400080011ff */
[----:B--2---:R-:W-:Y:S05]  /*b9d0*/  @!P0 NANOSLEEP.SYNCS 0x989680 ;  /* 0x009896800000895d */ /* 0x004fea0003900000 */
[----:B------:R-:W2:Y:S02]  /*b9e0*/  @!P0 SYNCS.PHASECHK.TRANS64 P0, [R3+URZ+0x90], R0 ;  /* 0x00009000030085a7 */ /* 0x000ea400080010ff */
[----:B--2---:R-:W-:Y:S05]  /*b9f0*/  @!P0 BRA `(.L_x_39) ;  /* 0xfffffffc00f08947 */ /* 0x004fea000383ffff */
[----:B------:R-:W-:Y:S05]  /*ba00*/  BRA `(.L_x_150) ;  /* 0xffffff6400f87947 */ /* 0x000fea000383ffff */
.L_x_43:
[----:B-1----:R-:W-:-:S07]  /*ba10*/  MOV R0, UR4 ;  /* 0x0000000400007c02 */ /* 0x002fce0008000f00 */
.L_x_151:
[----:B-1----:R1:W2:Y:S02]  /*ba20*/  SYNCS.PHASECHK.TRANS64.TRYWAIT P0, [R0+URZ], R3 ;  /* 0x00000003000075a7 */ /* 0x0022a400080011ff */
[----:B--2---:R-:W-:Y:S05]  /*ba30*/  @!P0 NANOSLEEP.SYNCS 0x989680 ;  /* 0x009896800000895d */ /* 0x004fea0003900000 */
[----:B------:R-:W2:Y:S02]  /*ba40*/  @!P0 SYNCS.PHASECHK.TRANS64 P0, [R0+URZ], R3 ;  /* 0x00000003000085a7 */ /* 0x000ea400080010ff */
[----:B--2---:R-:W-:Y:S05]  /*ba50*/  @!P0 BRA `(.L_x_151) ;  /* 0xfffffffc00f08947 */ /* 0x004fea000383ffff */
[----:B------:R-:W-:Y:S05]  /*ba60*/  BRA `(.L_x_152) ;  /* 0xffffff6c00a07947 */ /* 0x000fea000383ffff */
.L_x_44:
[----:B------:R-:W-:-:S07]  /*ba70*/  MOV R0, UR5 ;  /* 0x0000000500007c02 */ /* 0x000fce0008000f00 */
.L_x_153:
[----:B-1----:R1:W2:Y:S02]  /*ba80*/  SYNCS.PHASECHK.TRANS64.TRYWAIT P0, [R0+URZ], R3 ;  /* 0x00000003000075a7 */ /* 0x0022a400080011ff */
[----:B--2---:R-:W-:Y:S05]  /*ba90*/  @!P0 NANOSLEEP.SYNCS 0x989680 ;  /* 0x009896800000895d */ /* 0x004fea0003900000 */
[----:B------:R-:W2:Y:S02]  /*baa0*/  @!P0 SYNCS.PHASECHK.TRANS64 P0, [R0+URZ], R3 ;  /* 0x00000003000085a7 */ /* 0x000ea400080010ff */
[----:B--2---:R-:W-:Y:S05]  /*bab0*/  @!P0 BRA `(.L_x_153) ;  /* 0xfffffffc00f08947 */ /* 0x004fea000383ffff */
[----:B------:R-:W-:Y:S05]  /*bac0*/  BRA `(.L_x_154) ;  /* 0xffffff6c00ac7947 */ /* 0x000fea000383ffff */
.L_x_45:
[----:B------:R-:W-:-:S07]  /*bad0*/  MOV R0, UR5 ;  /* 0x0000000500007c02 */ /* 0x000fce0008000f00 */
.L_x_155:
[----:B-1----:R1:W2:Y:S02]  /*bae0*/  SYNCS.PHASECHK.TRANS64.TRYWAIT P0, [R0+URZ], R3 ;  /* 0x00000003000075a7 */ /* 0x0022a400080011ff */
[----:B--2---:R-:W-:Y:S05]  /*baf0*/  @!P0 NANOSLEEP.SYNCS 0x989680 ;  /* 0x009896800000895d */ /* 0x004fea0003900000 */
[----:B------:R-:W2:Y:S02]  /*bb00*/  @!P0 SYNCS.PHASECHK.TRANS64 P0, [R0+URZ], R3 ;  /* 0x00000003000085a7 */ /* 0x000ea400080010ff */
[----:B--2---:R-:W-:Y:S05]  /*bb10*/  @!P0 BRA `(.L_x_155) ;  /* 0xfffffffc00f08947 */ /* 0x004fea000383ffff */
[----:B------:R-:W-:Y:S05]  /*bb20*/  BRA `(.L_x_156) ;  /* 0xffffff6c00b87947 */ /* 0x000fea000383ffff */
.L_x_48:
[----:B-1----:R1:W2:Y:S02]  /*bb30*/  SYNCS.PHASECHK.TRANS64.TRYWAIT P0, [R2+URZ+0xd0], R5 ;  /* 0x0000d005020075a7 */ /* 0x0022a400080011ff */
[----:B--2---:R-:W-:Y:S05]  /*bb40*/  @!P0 NANOSLEEP.SYNCS 0x989680 ;  /* 0x009896800000895d */ /* 0x004fea0003900000 */
[----:B------:R-:W2:Y:S02]  /*bb50*/  @!P0 SYNCS.PHASECHK.TRANS64 P0, [R2+URZ+0xd0], R5 ;  /* 0x0000d005020085a7 */ /* 0x000ea400080010ff */
[----:B--2---:R-:W-:Y:S05]  /*bb60*/  @!P0 BRA `(.L_x_48) ;  /* 0xfffffffc00f08947 */ /* 0x004fea000383ffff */
[----:B------:R-:W-:Y:S05]  /*bb70*/  BRA `(.L_x_157) ;  /* 0xffffff7000147947 */ /* 0x000fea000383ffff */
.L_x_49:
[----:B------:R-:W-:-:S07]  /*bb80*/  MOV R2, UR4 ;  /* 0x0000000400027c02 */ /* 0x000fce0008000f00 */
.L_x_158:
[----:B-1----:R1:W2:Y:S02]  /*bb90*/  SYNCS.PHASECHK.TRANS64.TRYWAIT P0, [R2+URZ+0xa0], R5 ;  /* 0x0000a005020075a7 */ /* 0x0022a400080011ff */
[----:B--2---:R-:W-:Y:S05]  /*bba0*/  @!P0 NANOSLEEP.SYNCS 0x989680 ;  /* 0x009896800000895d */ /* 0x004fea0003900000 */
[----:B------:R-:W2:Y:S02]  /*bbb0*/  @!P0 SYNCS.PHASECHK.TRANS64 P0, [R2+URZ+0xa0], R5 ;  /* 0x0000a005020085a7 */ /* 0x000ea400080010ff */
[----:B--2---:R-:W-:Y:S05]  /*bbc0*/  @!P0 BRA `(.L_x_158) ;  /* 0xfffffffc00f08947 */ /* 0x004fea000383ffff */
[----:B------:R-:W-:Y:S05]  /*bbd0*/  BRA `(.L_x_159) ;  /* 0xffffff7000247947 */ /* 0x000fea000383ffff */
.L_x_50:
[----:B-1----:R1:W2:Y:S02]  /*bbe0*/  SYNCS.PHASECHK.TRANS64.TRYWAIT P1, [R2+URZ+0x90], R5 ;  /* 0x00009005020075a7 */ /* 0x0022a400080211ff */
[----:B--2---:R-:W-:Y:S05]  /*bbf0*/  @!P1 NANOSLEEP.SYNCS 0x989680 ;  /* 0x009896800000995d */ /* 0x004fea0003900000 */
[----:B------:R-:W2:Y:S02]  /*bc00*/  @!P1 SYNCS.PHASECHK.TRANS64 P1, [R2+URZ+0x90], R5 ;  /* 0x00009005020095a7 */ /* 0x000ea400080210ff */
[----:B--2---:R-:W-:Y:S05]  /*bc10*/  @!P1 BRA `(.L_x_50) ;  /* 0xfffffffc00f09947 */ /* 0x004fea000383ffff */
[----:B------:R-:W-:Y:S05]  /*bc20*/  BRA `(.L_x_160) ;  /* 0xffffff7000547947 */ /* 0x000fea000383ffff */
.L_x_53:
[----:B------:R-:W-:-:S07]  /*bc30*/  MOV R0, UR4 ;  /* 0x0000000400007c02 */ /* 0x000fce0008000f00 */
.L_x_161:
[----:B-1----:R1:W2:Y:S02]  /*bc40*/  SYNCS.PHASECHK.TRANS64.TRYWAIT P0, [R0+URZ+0xa0], R3 ;  /* 0x0000a003000075a7 */ /* 0x0022a400080011ff */
[----:B--2---:R-:W-:Y:S05]  /*bc50*/  @!P0 NANOSLEEP.SYNCS 0x989680 ;  /* 0x009896800000895d */ /* 0x004fea0003900000 */
[----:B------:R-:W2:Y:S02]  /*bc60*/  @!P0 SYNCS.PHASECHK.TRANS64 P0, [R0+URZ+0xa0], R3 ;  /* 0x0000a003000085a7 */ /* 0x000ea400080010ff */
[----:B--2---:R-:W-:Y:S05]  /*bc70*/  @!P0 BRA `(.L_x_161) ;  /* 0xfffffffc00f08947 */ /* 0x004fea000383ffff */
[----:B------:R-:W-:Y:S05]  /*bc80*/  BRA `(.L_x_52) ;  /* 0xffffff7000a87947 */ /* 0x000fea000383ffff */
.L_x_62:
[----:B-1----:R-:W-:-:S04]  /*bc90*/  MOV R0, UR5 ;  /* 0x0000000500007c02 */ /* 0x002fc80008000f00 */
[----:B------:R1:W2:Y:S03]  /*bca0*/  SYNCS.PHASECHK.TRANS64.TRYWAIT P0, [R0+URZ+0x8], R7 ;  /* 0x00000807000075a7 */ /* 0x0002a600080011ff */
[----:B--2---:R-:W-:Y:S05]  /*bcb0*/  @!P0 NANOSLEEP.SYNCS 0x989680 ;  /* 0x009896800000895d */ /* 0x004fea0003900000 */
[----:B------:R-:W2:Y:S02]  /*bcc0*/  @!P0 SYNCS.PHASECHK.TRANS64 P0, [R0+URZ+0x8], R7 ;  /* 0x00000807000085a7 */ /* 0x000ea400080010ff */
[----:B--2---:R-:W-:Y:S05]  /*bcd0*/  @!P0 BRA `(.L_x_62) ;  /* 0xfffffffc00ec8947 */ /* 0x004fea000383ffff */
[----:B------:R-:W-:Y:S05]  /*bce0*/  BRA `(.L_x_61) ;  /* 0xffffff74005c7947 */ /* 0x000fea000383ffff */
.L_x_64:
[----:B------:R-:W-:Y:S01]  /*bcf0*/  BSSY B0, `(.L_x_162) ;  /* 0x0000006000007945 */ /* 0x000fe20003800000 */
[----:B------:R-:W-:-:S07]  /*bd00*/  MOV R15, 0xffffffff ;  /* 0xffffffff000f7802 */ /* 0x000fce0000000f00 */
[----:B-1---5:R-:W-:Y:S05]  /*bd10*/  WARPSYNC.COLLECTIVE R15, `(.L_x_163) ;  /* 0x000000000f0c7348 */ /* 0x022fea0003c00000 */
[----:B------:R-:W-:Y:S02]  /*bd20*/  ELECT P6, UR79, PT ;  /* 0x00000000004f782f */ /* 0x000fe400038c0000 */
[----:B------:R-:W-:Y:S01]  /*bd30*/  MOV R14, UR79 ;  /* 0x0000004f000e7c02 */ /* 0x000fe20008000f00 */
[----:B-1---5:R-:W-:Y:S10]  /*bd40*/  ENDCOLLECTIVE ;  /* 0x000000000000791b */ /* 0x022ff40003800000 */
.L_x_163:
[----:B------:R-:W-:Y:S05]  /*bd50*/  BSYNC B0 ;  /* 0x0000000000007941 */ /* 0x000fea0003800000 */
.L_x_162:
[----:B------:R-:W-:Y:S05]  /*bd60*/  BRA `(.L_x_164) ;  /* 0xffffff74008c7947 */ /* 0x000fea000383ffff */
.L_x_66:
[----:B-1----:R-:W-:-:S04]  /*bd70*/  MOV R0, UR5 ;  /* 0x0000000500007c02 */ /* 0x002fc80008000f00 */
[----:B------:R1:W2:Y:S03]  /*bd80*/  SYNCS.PHASECHK.TRANS64.TRYWAIT P0, [R0+URZ+0x8], R5 ;  /* 0x00000805000075a7 */ /* 0x0002a600080011ff */
[----:B--2---:R-:W-:Y:S05]  /*bd90*/  @!P0 NANOSLEEP.SYNCS 0x989680 ;  /* 0x009896800000895d */ /* 0x004fea0003900000 */
[----:B------:R-:W2:Y:S02]  /*bda0*/  @!P0 SYNCS.PHASECHK.TRANS64 P0, [R0+URZ+0x8], R5 ;  /* 0x00000805000085a7 */ /* 0x000ea400080010ff */
[----:B--2---:R-:W-:Y:S05]  /*bdb0*/  @!P0 BRA `(.L_x_66) ;  /* 0xfffffffc00ec8947 */ /* 0x004fea000383ffff */
[----:B------:R-:W-:Y:S05]  /*bdc0*/  BRA `(.L_x_65) ;  /* 0xffffff7400907947 */ /* 0x000fea000383ffff */
.L_x_67:
[----:B-1----:R1:W2:Y:S02]  /*bdd0*/  SYNCS.PHASECHK.TRANS64.TRYWAIT P0, [R0+URZ+0x90], R5 ;  /* 0x00009005000075a7 */ /* 0x0022a400080011ff */
[----:B--2---:R-:W-:Y:S05]  /*bde0*/  @!P0 NANOSLEEP.SYNCS 0x989680 ;  /* 0x009896800000895d */ /* 0x004fea0003900000 */
[----:B------:R-:W2:Y:S02]  /*bdf0*/  @!P0 SYNCS.PHASECHK.TRANS64 P0, [R0+URZ+0x90], R5 ;  /* 0x00009005000085a7 */ /* 0x000ea400080010ff */
[----:B--2---:R-:W-:Y:S05]  /*be00*/  @!P0 BRA `(.L_x_67) ;  /* 0xfffffffc00f08947 */ /* 0x004fea000383ffff */
[----:B------:R-:W-:Y:S05]  /*be10*/  BRA `(.L_x_165) ;  /* 0xffffff78006c7947 */ /* 0x000fea000383ffff */
.L_x_69:
[----:B------:R-:W-:-:S07]  /*be20*/  MOV R0, UR23 ;  /* 0x0000001700007c02 */ /* 0x000fce0008000f00 */
.L_x_166:
[----:B-1----:R1:W2:Y:S02]  /*be30*/  SYNCS.PHASECHK.TRANS64.TRYWAIT P0, [R0+URZ+0xc0], R5 ;  /* 0x0000c005000075a7 */ /* 0x0022a400080011ff */
[----:B--2---:R-:W-:Y:S05]  /*be40*/  @!P0 NANOSLEEP.SYNCS 0x989680 ;  /* 0x009896800000895d */ /* 0x004fea0003900000 */
[----:B------:R-:W2:Y:S02]  /*be50*/  @!P0 SYNCS.PHASECHK.TRANS64 P0, [R0+URZ+0xc0], R5 ;  /* 0x0000c005000085a7 */ /* 0x000ea400080010ff */
[----:B--2---:R-:W-:Y:S05]  /*be60*/  @!P0 BRA `(.L_x_166) ;  /* 0xfffffffc00f08947 */ /* 0x004fea000383ffff */
[----:B------:R-:W-:Y:S05]  /*be70*/  BRA `(.L_x_167) ;  /* 0xffffff7800b87947 */ /* 0x000fea000383ffff */
.L_x_72:
[----:B------:R-:W-:Y:S07]  /*be80*/  MOV R0, UR5 ;  /* 0x0000000500007c02 */ /* 0x000fee0008000f00 */
.L_x_168:
[----:B-1----:R1:W2:Y:S02]  /*be90*/  SYNCS.PHASECHK.TRANS64.TRYWAIT P0, [R0+URZ], R5 ;  /* 0x00000005000075a7 */ /* 0x0022a400080011ff */
[----:B--2---:R-:W-:Y:S05]  /*bea0*/  @!P0 NANOSLEEP.SYNCS 0x989680 ;  /* 0x009896800000895d */ /* 0x004fea0003900000 */
[----:B------:R-:W2:Y:S02]  /*beb0*/  @!P0 SYNCS.PHASECHK.TRANS64 P0, [R0+URZ], R5 ;  /* 0x00000005000085a7 */ /* 0x000ea400080010ff */
[----:B--2---:R-:W-:Y:S05]  /*bec0*/  @!P0 BRA `(.L_x_168) ;  /* 0xfffffffc00f08947 */ /* 0x004fea000383ffff */
[----:B------:R-:W-:Y:S05]  /*bed0*/  BRA `(.L_x_71) ;  /* 0xffffff7800cc7947 */ /* 0x000fea000383ffff */
.L_x_76:
[----:B-1----:R-:W-:-:S07]  /*bee0*/  MOV R0, UR4 ;  /* 0x0000000400007c02 */ /* 0x002fce0008000f00 */
.L_x_169:
[----:B-1----:R1:W2:Y:S02]  /*bef0*/  SYNCS.PHASECHK.TRANS64.TRYWAIT P0, [R0+URZ], R3 ;  /* 0x00000003000075a7 */ /* 0x0022a400080011ff */
[----:B--2---:R-:W-:Y:S05]  /*bf00*/  @!P0 NANOSLEEP.SYNCS 0x989680 ;  /* 0x009896800000895d */ /* 0x004fea0003900000 */
[----:B------:R-:W2:Y:S02]  /*bf10*/  @!P0 SYNCS.PHASECHK.TRANS64 P0, [R0+URZ], R3 ;  /* 0x00000003000085a7 */ /* 0x000ea400080010ff */
[----:B--2---:R-:W-:Y:S05]  /*bf20*/  @!P0 BRA `(.L_x_169) ;  /* 0xfffffffc00f08947 */ /* 0x004fea000383ffff */
[----:B------:R-:W-:Y:S05]  /*bf30*/  BRA `(.L_x_170) ;  /* 0xffffff7c00987947 */ /* 0x000fea000383ffff */
.L_x_79:
[----:B------:R-:W-:-:S07]  /*bf40*/  MOV R0, UR17 ;  /* 0x0000001100007c02 */ /* 0x000fce0008000f00 */
.L_x_171:
[----:B-1----:R1:W2:Y:S02]  /*bf50*/  SYNCS.PHASECHK.TRANS64.TRYWAIT P1, [R0+URZ+0xf0], R3 ;  /* 0x0000f003000075a7 */ /* 0x0022a400080211ff */
[----:B--2---:R-:W-:Y:S05]  /*bf60*/  @!P1 NANOSLEEP.SYNCS 0x989680 ;  /* 0x009896800000995d */ /* 0x004fea0003900000 */
[----:B------:R-:W2:Y:S02]  /*bf70*/  @!P1 SYNCS.PHASECHK.TRANS64 P1, [R0+URZ+0xf0], R3 ;  /* 0x0000f003000095a7 */ /* 0x000ea400080210ff */
[----:B--2---:R-:W-:Y:S05]  /*bf80*/  @!P1 BRA `(.L_x_171) ;  /* 0xfffffffc00f09947 */ /* 0x004fea000383ffff */
[----:B------:R-:W-:Y:S05]  /*bf90*/  BRA `(.L_x_172) ;  /* 0xffffff7c00e47947 */ /* 0x000fea000383ffff */
.L_x_84:
[----:B--2---:R2:W3:Y:S02]  /*bfa0*/  SYNCS.PHASECHK.TRANS64.TRYWAIT P0, [R12+URZ+0x90], R9 ;  /* 0x000090090c0075a7 */ /* 0x0044e400080011ff */
[----:B---3--:R-:W-:Y:S05]  /*bfb0*/  @!P0 NANOSLEEP.SYNCS 0x989680 ;  /* 0x009896800000895d */ /* 0x008fea0003900000 */
[----:B------:R-:W3:Y:S02]  /*bfc0*/  @!P0 SYNCS.PHASECHK.TRANS64 P0, [R12+URZ+0x90], R9 ;  /* 0x000090090c0085a7 */ /* 0x000ee400080010ff */
[----:B---3--:R-:W-:Y:S05]  /*bfd0*/  @!P0 BRA `(.L_x_84) ;  /* 0xfffffffc00f08947 */ /* 0x008fea000383ffff */
[----:B------:R-:W-:Y:S05]  /*bfe0*/  BRA `(.L_x_173) ;  /* 0xffffff84000c7947 */ /* 0x000fea000383ffff */
.L_x_87:
[----:B------:R-:W-:Y:S07]  /*bff0*/  MOV R0, UR21 ;  /* 0x0000001500007c02 */ /* 0x000fee0008000f00 */
.L_x_174:
[----:B--2---:R2:W3:Y:S02]  /*c000*/  SYNCS.PHASECHK.TRANS64.TRYWAIT P2, [R0+URZ+0x88], R11 ;  /* 0x0000880b000075a7 */ /* 0x0044e400080411ff */
[----:B---3--:R-:W-:Y:S05]  /*c010*/  @!P2 NANOSLEEP.SYNCS 0x989680 ;  /* 0x009896800000a95d */ /* 0x008fea0003900000 */
[----:B------:R-:W3:Y:S02]  /*c020*/  @!P2 SYNCS.PHASECHK.TRANS64 P2, [R0+URZ+0x88], R11 ;  /* 0x0000880b0000a5a7 */ /* 0x000ee400080410ff */
[----:B---3--:R-:W-:Y:S05]  /*c030*/  @!P2 BRA `(.L_x_174) ;  /* 0xfffffffc00f0a947 */ /* 0x008fea000383ffff */
[----:B------:R-:W-:Y:S05]  /*c040*/  BRA `(.L_x_86) ;  /* 0xffffff8800747947 */ /* 0x000fea000383ffff */
.L_x_90:
[----:B--2---:R-:W-:Y:S07]  /*c050*/  MOV R0, UR21 ;  /* 0x0000001500007c02 */ /* 0x004fee0008000f00 */
.L_x_175:
[----:B--2---:R2:W3:Y:S02]  /*c060*/  SYNCS.PHASECHK.TRANS64.TRYWAIT P0, [R0+URZ+0x60], R9 ;  /* 0x00006009000075a7 */ /* 0x0044e400080011ff */
[----:B---3--:R-:W-:Y:S05]  /*c070*/  @!P0 NANOSLEEP.SYNCS 0x989680 ;  /* 0x009896800000895d */ /* 0x008fea0003900000 */
[----:B------:R-:W3:Y:S02]  /*c080*/  @!P0 SYNCS.PHASECHK.TRANS64 P0, [R0+URZ+0x60], R9 ;  /* 0x00006009000085a7 */ /* 0x000ee400080010ff */
[----:B---3--:R-:W-:Y:S05]  /*c090*/  @!P0 BRA `(.L_x_175) ;  /* 0xfffffffc00f08947 */ /* 0x008fea000383ffff */
[----:B------:R-:W-:Y:S05]  /*c0a0*/  BRA `(.L_x_176) ;  /* 0xffffff8800d07947 */ /* 0x000fea000383ffff */
.L_x_91:
[----:B------:R-:W-:Y:S07]  /*c0b0*/  MOV R0, UR21 ;  /* 0x0000001500007c02 */ /* 0x000fee0008000f00 */
.L_x_177:
[----:B--2---:R2:W3:Y:S02]  /*c0c0*/  SYNCS.PHASECHK.TRANS64.TRYWAIT P0, [R0+URZ+0x68], R9 ;  /* 0x00006809000075a7 */ /* 0x0044e400080011ff */
[----:B---3--:R-:W-:Y:S05]  /*c0d0*/  @!P0 NANOSLEEP.SYNCS 0x989680 ;  /* 0x009896800000895d */ /* 0x008fea0003900000 */
[----:B------:R-:W3:Y:S02]  /*c0e0*/  @!P0 SYNCS.PHASECHK.TRANS64 P0, [R0+URZ+0x68], R9 ;  /* 0x00006809000085a7 */ /* 0x000ee400080010ff */
[----:B---3--:R-:W-:Y:S05]  /*c0f0*/  @!P0 BRA `(.L_x_177) ;  /* 0xfffffffc00f08947 */ /* 0x008fea000383ffff */
[----:B------:R-:W-:Y:S05]  /*c100*/  BRA `(.L_x_178) ;  /* 0xffffff8c000c7947 */ /* 0x000fea000383ffff */
.L_x_92:
[----:B------:R-:W-:Y:S07]  /*c110*/  MOV R0, UR21 ;  /* 0x0000001500007c02 */ /* 0x000fee0008000f00 */
.L_x_179:
[----:B--2---:R2:W3:Y:S02]  /*c120*/  SYNCS.PHASECHK.TRANS64.TRYWAIT P0, [R0+URZ+0x70], R9 ;  /* 0x00007009000075a7 */ /* 0x0044e400080011ff */
[----:B---3--:R-:W-:Y:S05]  /*c130*/  @!P0 NANOSLEEP.SYNCS 0x989680 ;  /* 0x009896800000895d */ /* 0x008fea0003900000 */
[----:B------:R-:W3:Y:S02]  /*c140*/  @!P0 SYNCS.PHASECHK.TRANS64 P0, [R0+URZ+0x70], R9 ;  /* 0x00007009000085a7 */ /* 0x000ee400080010ff */
[----:B---3--:R-:W-:Y:S05]  /*c150*/  @!P0 BRA `(.L_x_179) ;  /* 0xfffffffc00f08947 */ /* 0x008fea000383ffff */
[----:B------:R-:W-:Y:S05]  /*c160*/  BRA `(.L_x_180) ;  /* 0xffffff8c00547947 */ /* 0x000fea000383ffff */
.L_x_93:
[----:B------:R-:W-:Y:S07]  /*c170*/  MOV R0, UR21 ;  /* 0x0000001500007c02 */ /* 0x000fee0008000f00 */
.L_x_181:
[----:B--2---:R2:W3:Y:S02]  /*c180*/  SYNCS.PHASECHK.TRANS64.TRYWAIT P0, [R0+URZ+0x78], R9 ;  /* 0x00007809000075a7 */ /* 0x0044e400080011ff */
[----:B---3--:R-:W-:Y:S05]  /*c190*/  @!P0 NANOSLEEP.SYNCS 0x989680 ;  /* 0x009896800000895d */ /* 0x008fea0003900000 */
[----:B------:R-:W3:Y:S02]  /*c1a0*/  @!P0 SYNCS.PHASECHK.TRANS64 P0, [R0+URZ+0x78], R9 ;  /* 0x00007809000085a7 */ /* 0x000ee400080010ff */
[----:B---3--:R-:W-:Y:S05]  /*c1b0*/  @!P0 BRA `(.L_x_181) ;  /* 0xfffffffc00f08947 */ /* 0x008fea000383ffff */
[----:B------:R-:W-:Y:S05]  /*c1c0*/  BRA `(.L_x_182) ;  /* 0xffffff8c00987947 */ /* 0x000fea000383ffff */
.L_x_95:
[----:B------:R-:W-:-:S07]  /*c1d0*/  MOV R0, UR21 ;  /* 0x0000001500007c02 */ /* 0x000fce0008000f00 */
.L_x_183:
[----:B---3--:R3:W4:Y:S02]  /*c1e0*/  SYNCS.PHASECHK.TRANS64.TRYWAIT P0, [R0+URZ+0x60], R3 ;  /* 0x00006003000075a7 */ /* 0x00872400080011ff */
[----:B----4-:R-:W-:Y:S05]  /*c1f0*/  @!P0 NANOSLEEP.SYNCS 0x989680 ;  /* 0x009896800000895d */ /* 0x010fea0003900000 */
[----:B------:R-:W4:Y:S02]  /*c200*/  @!P0 SYNCS.PHASECHK.TRANS64 P0, [R0+URZ+0x60], R3 ;  /* 0x00006003000085a7 */ /* 0x000f2400080010ff */
[----:B----4-:R-:W-:Y:S05]  /*c210*/  @!P0 BRA `(.L_x_183) ;  /* 0xfffffffc00f08947 */ /* 0x010fea000383ffff */
[----:B------:R-:W-:Y:S05]  /*c220*/  BRA `(.L_x_184) ;  /* 0xffffff90000c7947 */ /* 0x000fea000383ffff */
.L_x_96:
[----:B---3--:R-:W-:-:S07]  /*c230*/  MOV R0, UR21 ;  /* 0x0000001500007c02 */ /* 0x008fce0008000f00 */
.L_x_185:
[----:B---3--:R3:W4:Y:S02]  /*c240*/  SYNCS.PHASECHK.TRANS64.TRYWAIT P0, [R0+URZ+0x68], R3 ;  /* 0x00006803000075a7 */ /* 0x00872400080011ff */
[----:B----4-:R-:W-:Y:S05]  /*c250*/  @!P0 NANOSLEEP.SYNCS 0x989680 ;  /* 0x009896800000895d */ /* 0x010fea0003900000 */
[----:B------:R-:W4:Y:S02]  /*c260*/  @!P0 SYNCS.PHASECHK.TRANS64 P0, [R0+URZ+0x68], R3 ;  /* 0x00006803000085a7 */ /* 0x000f2400080010ff */
[----:B----4-:R-:W-:Y:S05]  /*c270*/  @!P0 BRA `(.L_x_185) ;  /* 0xfffffffc00f08947 */ /* 0x010fea000383ffff */
[----:B------:R-:W-:Y:S05]  /*c280*/  BRA `(.L_x_186) ;  /* 0xffffff8c00fc7947 */ /* 0x000fea000383ffff */
.L_x_97:
[----:B---3--:R-:W-:-:S07]  /*c290*/  MOV R0, UR21 ;  /* 0x0000001500007c02 */ /* 0x008fce0008000f00 */
.L_x_187:
[----:B---3--:R3:W4:Y:S02]  /*c2a0*/  SYNCS.PHASECHK.TRANS64.TRYWAIT P0, [R0+URZ+0x70], R3 ;  /* 0x00007003000075a7 */ /* 0x00872400080011ff */
[----:B----4-:R-:W-:Y:S05]  /*c2b0*/  @!P0 NANOSLEEP.SYNCS 0x989680 ;  /* 0x009896800000895d */ /* 0x010fea0003900000 */
[----:B------:R-:W4:Y:S02]  /*c2c0*/  @!P0 SYNCS.PHASECHK.TRANS64 P0, [R0+URZ+0x70], R3 ;  /* 0x00007003000085a7 */ /* 0x000f2400080010ff */
[----:B----4-:R-:W-:Y:S05]  /*c2d0*/  @!P0 BRA `(.L_x_187) ;  /* 0xfffffffc00f08947 */ /* 0x010fea000383ffff */
[----:B------:R-:W-:Y:S05]  /*c2e0*/  BRA `(.L_x_188) ;  /* 0xffffff8c00ec7947 */ /* 0x000fea000383ffff */
.L_x_99:
[----:B-1----:R1:W2:Y:S02]  /*c2f0*/  SYNCS.PHASECHK.TRANS64.TRYWAIT P0, [R3+URZ+0x90], R0 ;  /* 0x00009000030075a7 */ /* 0x0022a400080011ff */
[----:B--2---:R-:W-:Y:S05]  /*c300*/  @!P0 NANOSLEEP.SYNCS 0x989680 ;  /* 0x009896800000895d */ /* 0x004fea0003900000 */
[----:B------:R-:W2:Y:S02]  /*c310*/  @!P0 SYNCS.PHASECHK.TRANS64 P0, [R3+URZ+0x90], R0 ;  /* 0x00009000030085a7 */ /* 0x000ea400080010ff */
[----:B--2---:R-:W-:Y:S05]  /*c320*/  @!P0 BRA `(.L_x_99) ;  /* 0xfffffffc00f08947 */ /* 0x004fea000383ffff */
[----:B------:R-:W-:Y:S05]  /*c330*/  BRA `(.L_x_189) ;  /* 0xffffff9000b87947 */ /* 0x000fea000383ffff */
.L_x_110:
[----:B-1----:R-:W-:Y:S04]  /*c340*/  MOV R0, UR44 ;  /* 0x0000002c00007c02 */ /* 0x002fe80008000f00 */
[----:B------:R1:W2:Y:S03]  /*c350*/  SYNCS.PHASECHK.TRANS64.TRYWAIT P1, [R0+URZ+0x40], R5 ;  /* 0x00004005000075a7 */ /* 0x0002a600080211ff */
[----:B--2---:R-:W-:Y:S05]  /*c360*/  @!P1 NANOSLEEP.SYNCS 0x989680 ;  /* 0x009896800000995d */ /* 0x004fea0003900000 */
[----:B------:R-:W2:Y:S02]  /*c370*/  @!P1 SYNCS.PHASECHK.TRANS64 P1, [R0+URZ+0x40], R5 ;  /* 0x00004005000095a7 */ /* 0x000ea400080210ff */
[----:B--2---:R-:W-:Y:S05]  /*c380*/  @!P1 BRA `(.L_x_110) ;  /* 0xfffffffc00ec9947 */ /* 0x004fea000383ffff */
[----:B------:R-:W-:Y:S05]  /*c390*/  BRA `(.L_x_109) ;  /* 0xffffffa0009c7947 */ /* 0x000fea000383ffff */
.L_x_112:
[----:B-1----:R1:W4:Y:S02]  /*c3a0*/  SYNCS.PHASECHK.TRANS64.TRYWAIT P0, [R170+URZ+0xb0], R3 ;  /* 0x0000b003aa0075a7 */ /* 0x00232400080011ff */
[----:B----4-:R-:W-:Y:S05]  /*c3b0*/  @!P0 NANOSLEEP.SYNCS 0x989680 ;  /* 0x009896800000895d */ /* 0x010fea0003900000 */
[----:B------:R-:W4:Y:S02]  /*c3c0*/  @!P0 SYNCS.PHASECHK.TRANS64 P0, [R170+URZ+0xb0], R3 ;  /* 0x0000b003aa0085a7 */ /* 0x000f2400080010ff */
[----:B----4-:R-:W-:Y:S05]  /*c3d0*/  @!P0 BRA `(.L_x_112) ;  /* 0xfffffffc00f08947 */ /* 0x010fea000383ffff */
[----:B------:R-:W-:Y:S05]  /*c3e0*/  BRA `(.L_x_111) ;  /* 0xffffffa000d47947 */ /* 0x000fea000383ffff */
.L_x_121:
[----:B---3--:R3:W4:Y:S02]  /*c3f0*/  SYNCS.PHASECHK.TRANS64.TRYWAIT P0, [R3+URZ+0x40], R0 ;  /* 0x00004000030075a7 */ /* 0x00872400080011ff */
[----:B----4-:R-:W-:Y:S05]  /*c400*/  @!P0 NANOSLEEP.SYNCS 0x989680 ;  /* 0x009896800000895d */ /* 0x010fea0003900000 */
[----:B------:R-:W4:Y:S02]  /*c410*/  @!P0 SYNCS.PHASECHK.TRANS64 P0, [R3+URZ+0x40], R0 ;  /* 0x00004000030085a7 */ /* 0x000f2400080010ff */
[----:B----4-:R-:W-:Y:S05]  /*c420*/  @!P0 BRA `(.L_x_121) ;  /* 0xfffffffc00f08947 */ /* 0x010fea000383ffff */
[----:B------:R-:W-:Y:S05]  /*c430*/  BRA `(.L_x_120) ;  /* 0xffffffb400807947 */ /* 0x000fea000383ffff */
.L_x_129:
[----:B-1----:R1:W4:Y:S02]  /*c440*/  SYNCS.PHASECHK.TRANS64.TRYWAIT P0, [R0+URZ+0x40], R7 ;  /* 0x00004007000075a7 */ /* 0x00232400080011ff */
[----:B----4-:R-:W-:Y:S05]  /*c450*/  @!P0 NANOSLEEP.SYNCS 0x989680 ;  /* 0x009896800000895d */ /* 0x010fea0003900000 */
[----:B------:R-:W4:Y:S02]  /*c460*/  @!P0 SYNCS.PHASECHK.TRANS64 P0, [R0+URZ+0x40], R7 ;  /* 0x00004007000085a7 */ /* 0x000f2400080010ff */
[----:B----4-:R-:W-:Y:S05]  /*c470*/  @!P0 BRA `(.L_x_129) ;  /* 0xfffffffc00f08947 */ /* 0x010fea000383ffff */
[----:B------:R-:W-:Y:S05]  /*c480*/  BRA `(.L_x_128) ;  /* 0xffffffc800787947 */ /* 0x000fea000383ffff */
.L_x_137:
[----:B--2---:R2:W3:Y:S02]  /*c490*/  SYNCS.PHASECHK.TRANS64.TRYWAIT P0, [R3+URZ+0x40], R0 ;  /* 0x00004000030075a7 */ /* 0x0044e400080011ff */
[----:B---3--:R-:W-:Y:S05]  /*c4a0*/  @!P0 NANOSLEEP.SYNCS 0x989680 ;  /* 0x009896800000895d */ /* 0x008fea0003900000 */
[----:B------:R-:W3:Y:S02]  /*c4b0*/  @!P0 SYNCS.PHASECHK.TRANS64 P0, [R3+URZ+0x40], R0 ;  /* 0x00004000030085a7 */ /* 0x000ee400080010ff */
[----:B---3--:R-:W-:Y:S05]  /*c4c0*/  @!P0 BRA `(.L_x_137) ;  /* 0xfffffffc00f08947 */ /* 0x008fea000383ffff */
[----:B------:R-:W-:Y:S05]  /*c4d0*/  BRA `(.L_x_136) ;  /* 0xffffffdc00707947 */ /* 0x000fea000383ffff */
        .weak           $__internal_0_$__cuda_sm10x_tcgen05_guardrail_trap_col_being_dealloced_not_returned_by_alloc
        .type           $__internal_0_$__cuda_sm10x_tcgen05_guardrail_trap_col_being_dealloced_not_returned_by_alloc,@function
        .size           $__internal_0_$__cuda_sm10x_tcgen05_guardrail_trap_col_being_dealloced_not_returned_by_alloc,($__internal_1_$__cuda_sm10x_tcgen05_guardrail_trap_phase_invalid_during_alloc - $__internal_0_$__cuda_sm10x_tcgen05_guardrail_trap_col_being_dealloced_not_returned_by_alloc)
$__internal_0_$__cuda_sm10x_tcgen05_guardrail_trap_col_being_dealloced_not_returned_by_alloc:
[----:B------:R-:W-:Y:S05]  /*c4e0*/  BPT.TRAP 0x1 ;  /* 0x000000040000795c */ /* 0x000fea0000300000 */
[----:B------:R-:W-:-:S04]  /*c4f0*/  HFMA2 R3, -RZ, RZ, 0, 0 ;  /* 0x00000000ff037431 */ /* 0x000fc800000001ff */
[----:B------:R-:W-:Y:S05]  /*c500*/  RET.REL.NODEC R2 `(_ZN7cutlass13device_kernelINS_4gemm6kernel13GemmUniversalIN4cute5tupleIJiiiiEEENS1_10collective13CollectiveMmaINS1_35MainloopSm100TmaUmmaWarpSpecializedILi4ELi2ELi2ENS5_IJNS4_1CILi2EEESB_NSA_ILi1EEEEEEEENS5_IJNSA_ILi256EEESF_NSA_ILi32EEEEEENS_10bfloat16_tENS5_IJlSC_lEEESI_SJ_NS4_8TiledMMAINS4_8MMA_AtomIJNS4_26SM100_MMA_F16BF16_2x1SM_SSISI_SI_fLi256ELi256ELNS4_4UMMA5MajorE0ELSO_0ELNSN_7ScaleInE0ELSP_0EEEEEENS4_6LayoutINS5_IJSC_SC_SC_EEENS5_IJNSA_ILi0EEESU_SU_EEEEENS5_IJNS4_10UnderscoreESX_SX_EEEEENS4_28SM100_TMA_2SM_LOAD_MULTICASTENS4_14ComposedLayoutINS4_7SwizzleILi2ELi4ELi3EEENS4_18smem_ptr_flag_bitsILi16EEENSS_INS5_IJNSA_ILi8EEESG_EEENS5_IJSG_SC_EEEEEEEvNS4_8identityENS4_18SM100_TMA_2SM_LOADES1A_vS1B_EENS_8epilogue10collective18CollectiveEpilogueINS1E_23Sm100TmaWarpSpecializedILi4ELi2ELi64ELb1ELb0EEEJNS5_IJNSA_ILi128EEESF_SG_EEENS5_IJNSS_IS1J_SC_EENSS_INSA_ILi64EEESC_EEEEESI_SJ_SI_SJ_NS1E_6fusion15FusionCallbacksIS1I_NS1P_17LinearCombinationISI_fSI_fLNS_15FloatRoundStyleE2EEES1K_S1O_JEEENS4_5SM1004TMEM4LOAD26SM100_TMEM_LOAD_32dp32b64xENS4_13SM90_TMA_LOADENS11_INS12_ILi3ELi4ELi3EEES15_NSS_INS5_IJS16_S1M_EEENS5_IJS1M_SC_EEEEEEENS4_39AutoVectorizingCopyWithAssumedAlignmentILi128EEENS4_14SM90_TMA_STOREES24_S26_S26_EEEvvEEEEvNT_6ParamsE) ;  /* 0xffffff3802bc7950 */ /* 0x000fea0003c3ffff */
        .weak           $__internal_1_$__cuda_sm10x_tcgen05_guardrail_trap_phase_invalid_during_alloc
        .type           $__internal_1_$__cuda_sm10x_tcgen05_guardrail_trap_phase_invalid_during_alloc,@function
        .size           $__internal_1_$__cuda_sm10x_tcgen05_guardrail_trap_phase_invalid_during_alloc,($__internal_2_$__cuda_sm10x_tcgen05_guardrail_trap_unallocated_columns_being_dealloced - $__internal_1_$__cuda_sm10x_tcgen05_guardrail_trap_phase_invalid_during_alloc)
$__internal_1_$__cuda_sm10x_tcgen05_guardrail_trap_phase_invalid_during_alloc:
[----:B------:R-:W-:Y:S05]  /*c510*/  BPT.TRAP 0x1 ;  /* 0x000000040000795c */ /* 0x000fea0000300000 */
[----:B------:R-:W-:-:S04]  /*c520*/  MOV R5, 0x0 ;  /* 0x0000000000057802 */ /* 0x000fc80000000f00 */
[----:B------:R-:W-:Y:S05]  /*c530*/  RET.REL.NODEC R4 `(_ZN7cutlass13device_kernelINS_4gemm6kernel13GemmUniversalIN4cute5tupleIJiiiiEEENS1_10collective13CollectiveMmaINS1_35MainloopSm100TmaUmmaWarpSpecializedILi4ELi2ELi2ENS5_IJNS4_1CILi2EEESB_NSA_ILi1EEEEEEEENS5_IJNSA_ILi256EEESF_NSA_ILi32EEEEEENS_10bfloat16_tENS5_IJlSC_lEEESI_SJ_NS4_8TiledMMAINS4_8MMA_AtomIJNS4_26SM100_MMA_F16BF16_2x1SM_SSISI_SI_fLi256ELi256ELNS4_4UMMA5MajorE0ELSO_0ELNSN_7ScaleInE0ELSP_0EEEEEENS4_6LayoutINS5_IJSC_SC_SC_EEENS5_IJNSA_ILi0EEESU_SU_EEEEENS5_IJNS4_10UnderscoreESX_SX_EEEEENS4_28SM100_TMA_2SM_LOAD_MULTICASTENS4_14ComposedLayoutINS4_7SwizzleILi2ELi4ELi3EEENS4_18smem_ptr_flag_bitsILi16EEENSS_INS5_IJNSA_ILi8EEESG_EEENS5_IJSG_SC_EEEEEEEvNS4_8identityENS4_18SM100_TMA_2SM_LOADES1A_vS1B_EENS_8epilogue10collective18CollectiveEpilogueINS1E_23Sm100TmaWarpSpecializedILi4ELi2ELi64ELb1ELb0EEEJNS5_IJNSA_ILi128EEESF_SG_EEENS5_IJNSS_IS1J_SC_EENSS_INSA_ILi64EEESC_EEEEESI_SJ_SI_SJ_NS1E_6fusion15FusionCallbacksIS1I_NS1P_17LinearCombinationISI_fSI_fLNS_15FloatRoundStyleE2EEES1K_S1O_JEEENS4_5SM1004TMEM4LOAD26SM100_TMEM_LOAD_32dp32b64xENS4_13SM90_TMA_LOADENS11_INS12_ILi3ELi4ELi3EEES15_NSS_INS5_IJS16_S1M_EEENS5_IJS1M_SC_EEEEEEENS4_39AutoVectorizingCopyWithAssumedAlignmentILi128EEENS4_14SM90_TMA_STOREES24_S26_S26_EEEvvEEEEvNT_6ParamsE) ;  /* 0xffffff3804b07950 */ /* 0x000fea0003c3ffff */
        .weak           $__internal_2_$__cuda_sm10x_tcgen05_guardrail_trap_unallocated_columns_being_dealloced
        .type           $__internal_2_$__cuda_sm10x_tcgen05_guardrail_trap_unallocated_columns_being_dealloced,@function
        .size           $__internal_2_$__cuda_sm10x_tcgen05_guardrail_trap_unallocated_columns_being_dealloced,(.L_x_191 - $__internal_2_$__cuda_sm10x_tcgen05_guardrail_trap_unallocated_columns_being_dealloced)
$__internal_2_$__cuda_sm10x_tcgen05_guardrail_trap_unallocated_columns_being_dealloced:
[----:B------:R-:W-:Y:S05]  /*c540*/  BPT.TRAP 0x1 ;  /* 0x000000040000795c */ /* 0x000fea0000300000 */
[----:B------:R-:W-:-:S04]  /*c550*/  HFMA2 R3, -RZ, RZ, 0, 0 ;  /* 0x00000000ff037431 */ /* 0x000fc800000001ff */
[----:B------:R-:W-:Y:S05]  /*c560*/  RET.REL.NODEC R2 `(_ZN7cutlass13device_kernelINS_4gemm6kernel13GemmUniversalIN4cute5tupleIJiiiiEEENS1_10collective13CollectiveMmaINS1_35MainloopSm100TmaUmmaWarpSpecializedILi4ELi2ELi2ENS5_IJNS4_1CILi2EEESB_NSA_ILi1EEEEEEEENS5_IJNSA_ILi256EEESF_NSA_ILi32EEEEEENS_10bfloat16_tENS5_IJlSC_lEEESI_SJ_NS4_8TiledMMAINS4_8MMA_AtomIJNS4_26SM100_MMA_F16BF16_2x1SM_SSISI_SI_fLi256ELi256ELNS4_4UMMA5MajorE0ELSO_0ELNSN_7ScaleInE0ELSP_0EEEEEENS4_6LayoutINS5_IJSC_SC_SC_EEENS5_IJNSA_ILi0EEESU_SU_EEEEENS5_IJNS4_10UnderscoreESX_SX_EEEEENS4_28SM100_TMA_2SM_LOAD_MULTICASTENS4_14ComposedLayoutINS4_7SwizzleILi2ELi4ELi3EEENS4_18smem_ptr_flag_bitsILi16EEENSS_INS5_IJNSA_ILi8EEESG_EEENS5_IJSG_SC_EEEEEEEvNS4_8identityENS4_18SM100_TMA_2SM_LOADES1A_vS1B_EENS_8epilogue10collective18CollectiveEpilogueINS1E_23Sm100TmaWarpSpecializedILi4ELi2ELi64ELb1ELb0EEEJNS5_IJNSA_ILi128EEESF_SG_EEENS5_IJNSS_IS1J_SC_EENSS_INSA_ILi64EEESC_EEEEESI_SJ_SI_SJ_NS1E_6fusion15FusionCallbacksIS1I_NS1P_17LinearCombinationISI_fSI_fLNS_15FloatRoundStyleE2EEES1K_S1O_JEEENS4_5SM1004TMEM4LOAD26SM100_TMEM_LOAD_32dp32b64xENS4_13SM90_TMA_LOADENS11_INS12_ILi3ELi4ELi3EEES15_NSS_INS5_IJS16_S1M_EEENS5_IJS1M_SC_EEEEEEENS4_39AutoVectorizingCopyWithAssumedAlignmentILi128EEENS4_14SM90_TMA_STOREES24_S26_S26_EEEvvEEEEvNT_6ParamsE) ;  /* 0xffffff3802a47950 */ /* 0x000fea0003c3ffff */
.L_x_190:
[----:B------:R-:W-:-:S00]  /*c570*/  BRA `(.L_x_190) ;  /* 0xfffffffc00fc7947 */ /* 0x000fc0000383ffff */
[----:B------:R-:W-:-:S00]  /*c580*/  NOP ;  /* 0x0000000000007918 */ /* 0x000fc00000000000 */
[----:B------:R-:W-:-:S00]  /*c590*/  NOP ;  /* 0x0000000000007918 */ /* 0x000fc00000000000 */
[----:B------:R-:W-:-:S00]  /*c5a0*/  NOP ;  /* 0x0000000000007918 */ /* 0x000fc00000000000 */
[----:B------:R-:W-:-:S00]  /*c5b0*/  NOP ;  /* 0x0000000000007918 */ /* 0x000fc00000000000 */
[----:B------:R-:W-:-:S00]  /*c5c0*/  NOP ;  /* 0x0000000000007918 */ /* 0x000fc00000000000 */
[----:B------:R-:W-:-:S00]  /*c5d0*/  NOP ;  /* 0x0000000000007918 */ /* 0x000fc00000000000 */
[----:B------:R-:W-:-:S00]  /*c5e0*/  NOP ;  /* 0x0000000000007918 */ /* 0x000fc00000000000 */
[----:B------:R-:W-:-:S00]  /*c5f0*/  NOP ;  /* 0x0000000000007918 */ /* 0x000fc00000000000 */
.L_x_191:


//--------------------- .nv.global.init           --------------------------
	.section	.nv.global.init,"aw",@progbits
.nv.global.init:
	.type		$str$27,@object
	.size		$str$27,($str$28 - $str$27)
$str$27:
        /*0000*/ 	.byte	0x28, 0x61, 0x64, 0x64, 0x72, 0x65, 0x73, 0x73, 0x20, 0x26, 0x20, 0x6d, 0x61, 0x73, 0x6b, 0x29
        /*0010*/ 	.byte	0x20, 0x3d, 0x3d, 0x20, 0x30, 0x00
	.type		$str$28,@object
	.size		$str$28,($str$26 - $str$28)
$str$28:
        /*0016*/ 	.byte	0x2f, 0x74, 0x6d, 0x70, 0x2f, 0x63, 0x75, 0x74, 0x6c, 0x61, 0x73, 0x73, 0x5f, 0x73, 0x77, 0x65
        /*0026*/ 	.byte	0x65, 0x70, 0x5f, 0x73, 0x72, 0x63, 0x2f, 0x69, 0x6e, 0x63, 0x6c, 0x75, 0x64, 0x65, 0x2f, 0x63
        /*0036*/ 	.byte	0x75, 0x74, 0x65, 0x2f, 0x70, 0x6f, 0x69, 0x6e, 0x74, 0x65, 0x72, 0x5f, 0x66, 0x6c, 0x61, 0x67
        /*0046*/ 	.byte	0x67, 0x65, 0x64, 0x2e, 0x68, 0x70, 0x70, 0x00
	.type		$str$26,@object
	.size		$str$26,($str$25 - $str$26)
$str$26:
        /*004e*/ 	.byte	0x2f, 0x74, 0x6d, 0x70, 0x2f, 0x63, 0x75, 0x74, 0x6c, 0x61, 0x73, 0x73, 0x5f, 0x73, 0x77, 0x65
        /*005e*/ 	.byte	0x65, 0x70, 0x5f, 0x73, 0x72, 0x63, 0x2f, 0x69, 0x6e, 0x63, 0x6c, 0x75, 0x64, 0x65, 0x2f, 0x63
        /*006e*/ 	.byte	0x75, 0x74, 0x65, 0x2f, 0x61, 0x74, 0x6f, 0x6d, 0x2f, 0x63, 0x6f, 0x70, 0x79, 0x5f, 0x74, 0x72
        /*007e*/ 	.byte	0x61, 0x69, 0x74, 0x73, 0x5f, 0x73, 0x6d, 0x31, 0x30, 0x30, 0x2e, 0x68, 0x70, 0x70, 0x00
	.type		$str$25,@object
	.size		$str$25,(__unnamed_1 - $str$25)
$str$25:
        /*008d*/ 	.byte	0x28, 0x28, 0x75, 0x69, 0x6e, 0x74, 0x33, 0x32, 0x5f, 0x74, 0x28, 0x74, 0x68, 0x72, 0x65, 0x61
        /*009d*/ 	.byte	0x64, 0x49, 0x64, 0x78, 0x2e, 0x78, 0x29, 0x20, 0x2f, 0x20, 0x33, 0x32, 0x29, 0x20, 0x25, 0x20
        /*00ad*/ 	.byte	0x34, 0x29, 0x20, 0x3d, 0x3d, 0x20, 0x28, 0x28, 0x28, 0x74, 0x6d, 0x65, 0x6d, 0x5f, 0x61, 0x64
        /*00bd*/ 	.byte	0x64, 0x72, 0x20, 0x3e, 0x3e, 0x20, 0x31, 0x36, 0x29, 0x20, 0x2f, 0x20, 0x33, 0x32, 0x29, 0x20
        /*00cd*/ 	.byte	0x25, 0x20, 0x34, 0x29, 0x00
	.type		__unnamed_1,@object
	.size		__unnamed_1,(__unnamed_2 - __unnamed_1)
__unnamed_1:
        /*00d2*/ 	.byte	0x61, 0x75, 0x74, 0x6f, 0x20, 0x63, 0x75, 0x74, 0x65, 0x3a, 0x3a, 0x61, 0x73, 0x5f, 0x70, 0x6f
        /* <DEDUP_REMOVED lines=24> */
        /*0262*/ 	.byte	0x38, 0x31, 0x39, 0x32, 0x3e, 0x3e, 0x3e, 0x3e, 0x5d, 0x00
	.type		__unnamed_2,@object
	.size		__unnamed_2,(.L_2 - __unnamed_2)
__unnamed_2:
        /* <DEDUP_REMOVED lines=43> */
        /*051c*/ 	.byte	0x74, 0x65, 0x3a, 0x3a, 0x43, 0x3c, 0x30, 0x3e, 0x3e, 0x3e, 0x3e, 0x5d, 0x00
.L_2:


//--------------------- .nv.shared._ZN7cutlass13device_kernelINS_4gemm6kernel13GemmUniversalIN4cute5tupleIJiiiiEEENS1_10collective13CollectiveMmaINS1_35MainloopSm100TmaUmmaWarpSpecializedILi4ELi2ELi2ENS5_IJNS4_1CILi2EEESB_NSA_ILi1EEEEEEEENS5_IJNSA_ILi256EEESF_NSA_ILi32EEEEEENS_10bfloat16_tENS5_IJlSC_lEEESI_SJ_NS4_8TiledMMAINS4_8MMA_AtomIJNS4_26SM100_MMA_F16BF16_2x1SM_SSISI_SI_fLi256ELi256ELNS4_4UMMA5MajorE0ELSO_0ELNSN_7ScaleInE0ELSP_0EEEEEENS4_6LayoutINS5_IJSC_SC_SC_EEENS5_IJNSA_ILi0EEESU_SU_EEEEENS5_IJNS4_10UnderscoreESX_SX_EEEEENS4_28SM100_TMA_2SM_LOAD_MULTICASTENS4_14ComposedLayoutINS4_7SwizzleILi2ELi4ELi3EEENS4_18smem_ptr_flag_bitsILi16EEENSS_INS5_IJNSA_ILi8EEESG_EEENS5_IJSG_SC_EEEEEEEvNS4_8identityENS4_18SM100_TMA_2SM_LOADES1A_vS1B_EENS_8epilogue10collective18CollectiveEpilogueINS1E_23Sm100TmaWarpSpecializedILi4ELi2ELi64ELb1ELb0EEEJNS5_IJNSA_ILi128EEESF_SG_EEENS5_IJNSS_IS1J_SC_EENSS_INSA_ILi64EEESC_EEEEESI_SJ_SI_SJ_NS1E_6fusion15FusionCallbacksIS1I_NS1P_17LinearCombinationISI_fSI_fLNS_15FloatRoundStyleE2EEES1K_S1O_JEEENS4_5SM1004TMEM4LOAD26SM100_TMEM_LOAD_32dp32b64xENS4_13SM90_TMA_LOADENS11_INS12_ILi3ELi4ELi3EEES15_NSS_INS5_IJS16_S1M_EEENS5_IJS1M_SC_EEEEEEENS4_39AutoVectorizingCopyWithAssumedAlignmentILi128EEENS4_14SM90_TMA_STOREES24_S26_S26_EEEvvEEEEvNT_6ParamsE --------------------------
	.section	.nv.shared._ZN7cutlass13device_kernelINS_4gemm6kernel13GemmUniversalIN4cute5tupleIJiiiiEEENS1_10collective13CollectiveMmaINS1_35MainloopSm100TmaUmmaWarpSpecializedILi4ELi2ELi2ENS5_IJNS4_1CILi2EEESB_NSA_ILi1EEEEEEEENS5_IJNSA_ILi256EEESF_NSA_ILi32EEEEEENS_10bfloat16_tENS5_IJlSC_lEEESI_SJ_NS4_8TiledMMAINS4_8MMA_AtomIJNS4_26SM100_MMA_F16BF16_2x1SM_SSISI_SI_fLi256ELi256ELNS4_4UMMA5MajorE0ELSO_0ELNSN_7ScaleInE0ELSP_0EEEEEENS4_6LayoutINS5_IJSC_SC_SC_EEENS5_IJNSA_ILi0EEESU_SU_EEEEENS5_IJNS4_10UnderscoreESX_SX_EEEEENS4_28SM100_TMA_2SM_LOAD_MULTICASTENS4_14ComposedLayoutINS4_7SwizzleILi2ELi4ELi3EEENS4_18smem_ptr_flag_bitsILi16EEENSS_INS5_IJNSA_ILi8EEESG_EEENS5_IJSG_SC_EEEEEEEvNS4_8identityENS4_18SM100_TMA_2SM_LOADES1A_vS1B_EENS_8epilogue10collective18CollectiveEpilogueINS1E_23Sm100TmaWarpSpecializedILi4ELi2ELi64ELb1ELb0EEEJNS5_IJNSA_ILi128EEESF_SG_EEENS5_IJNSS_IS1J_SC_EENSS_INSA_ILi64EEESC_EEEEESI_SJ_SI_SJ_NS1E_6fusion15FusionCallbacksIS1I_NS1P_17LinearCombinationISI_fSI_fLNS_15FloatRoundStyleE2EEES1K_S1O_JEEENS4_5SM1004TMEM4LOAD26SM100_TMEM_LOAD_32dp32b64xENS4_13SM90_TMA_LOADENS11_INS12_ILi3ELi4ELi3EEES15_NSS_INS5_IJS16_S1M_EEENS5_IJS1M_SC_EEEEEEENS4_39AutoVectorizingCopyWithAssumedAlignmentILi128EEENS4_14SM90_TMA_STOREES24_S26_S26_EEEvvEEEEvNT_6ParamsE,"aw",@nobits
	.sectionflags	@""
	.align	16
	.zero		1024


//--------------------- .nv.shared.reserved.0     --------------------------
	.section	.nv.shared.reserved.0,"aw",@nobits
	.weak		__nv_reservedSMEM_offset_0_alias
	.size		__nv_reservedSMEM_offset_0_alias, 0, 64
	.other		__nv_reservedSMEM_offset_0_alias,@"STO_CUDA_RESERVED_SHARED STV_DEFAULT"
__nv_reservedSMEM_offset_0_alias:
	.zero		0
.nv.shared.reserved.0:
	.zero		64
	.weak		__nv_reservedSMEM_tcgen05_partition
	.type		__nv_reservedSMEM_tcgen05_partition,@object
	.size		__nv_reservedSMEM_tcgen05_partition,(.L_0 - __nv_reservedSMEM_tcgen05_partition)
__nv_reservedSMEM_tcgen05_partition:
	.zero		32
.L_0:


//--------------------- .nv.global                --------------------------
	.section	.nv.global,"aw",@nobits
.nv.global:
	.type		_ZN39_INTERNAL_2ff86f81_4_k_cu_9a501d94_83994cute1_E,@object
	.size		_ZN39_INTERNAL_2ff86f81_4_k_cu_9a501d94_83994cute1_E,(_ZN39_INTERNAL_2ff86f81_4_k_cu_9a501d94_83994cuda3std3__45__cpo6cbeginE - _ZN39_INTERNAL_2ff86f81_4_k_cu_9a501d94_83994cute1_E)
_ZN39_INTERNAL_2ff86f81_4_k_cu_9a501d94_83994cute1_E:
	.zero		1
	.type		_ZN39_INTERNAL_2ff86f81_4_k_cu_9a501d94_83994cuda3std3__45__cpo6cbeginE,@object
	.size		_ZN39_INTERNAL_2ff86f81_4_k_cu_9a501d94_83994cuda3std3__45__cpo6cbeginE,(_ZN39_INTERNAL_2ff86f81_4_k_cu_9a501d94_83994cuda3std3__48in_placeE - _ZN39_INTERNAL_2ff86f81_4_k_cu_9a501d94_83994cuda3std3__45__cpo6cbeginE)
_ZN39_INTERNAL_2ff86f81_4_k_cu_9a501d94_83994cuda3std3__45__cpo6cbeginE:
	.zero		1
	.type		_ZN39_INTERNAL_2ff86f81_4_k_cu_9a501d94_83994cuda3std3__48in_placeE,@object
	.size		_ZN39_INTERNAL_2ff86f81_4_k_cu_9a501d94_83994cuda3std3__48in_placeE,(_ZN39_INTERNAL_2ff86f81_4_k_cu_9a501d94_83994cuda3std6ranges3__45__cpo9iter_moveE - _ZN39_INTERNAL_2ff86f81_4_k_cu_9a501d94_83994cuda3std3__48in_placeE)
_ZN39_INTERNAL_2ff86f81_4_k_cu_9a501d94_83994cuda3std3__48in_placeE:
	.zero		1
	.type		_ZN39_INTERNAL_2ff86f81_4_k_cu_9a501d94_83994cuda3std6ranges3__45__cpo9iter_moveE,@object
	.size		_ZN39_INTERNAL_2ff86f81_4_k_cu_9a501d94_83994cuda3std6ranges3__45__cpo9iter_moveE,(_ZN39_INTERNAL_2ff86f81_4_k_cu_9a501d94_83994cuda3std3__45__cpo5beginE - _ZN39_INTERNAL_2ff86f81_4_k_cu_9a501d94_83994cuda3std6ranges3__45__cpo9iter_moveE)
_ZN39_INTERNAL_2ff86f81_4_k_cu_9a501d94_83994cuda3std6ranges3__45__cpo9iter_moveE:
	.zero		1
	.type		_ZN39_INTERNAL_2ff86f81_4_k_cu_9a501d94_83994cuda3std3__45__cpo5beginE,@object
	.size		_ZN39_INTERNAL_2ff86f81_4_k_cu_9a501d94_83994cuda3std3__45__cpo5beginE,(_ZN39_INTERNAL_2ff86f81_4_k_cu_9a501d94_83994cuda3std3__441_GLOBAL__N__2ff86f81_4_k_cu_9a501d94_83996ignoreE - _ZN39_INTERNAL_2ff86f81_4_k_cu_9a501d94_83994cuda3std3__45__cpo5beginE)
_ZN39_INTERNAL_2ff86f81_4_k_cu_9a501d94_83994cuda3std3__45__cpo5beginE:
	.zero		1
	.type		_ZN39_INTERNAL_2ff86f81_4_k_cu_9a501d94_83994cuda3std3__441_GLOBAL__N__2ff86f81_4_k_cu_9a501d94_83996ignoreE,@object
	.size		_ZN39_INTERNAL_2ff86f81_4_k_cu_9a501d94_83994cuda3std3__441_GLOBAL__N__2ff86f81_4_k_cu_9a501d94_83996ignoreE,(_ZN39_INTERNAL_2ff86f81_4_k_cu_9a501d94_83994cute7productE - _ZN39_INTERNAL_2ff86f81_4_k_cu_9a501d94_83994cuda3std3__441_GLOBAL__N__2ff86f81_4_k_cu_9a501d94_83996ignoreE)
_ZN39_INTERNAL_2ff86f81_4_k_cu_9a501d94_83994cuda3std3__441_GLOBAL__N__2ff86f81_4_k_cu_9a501d94_83996ignoreE:
	.zero		1
	.type		_ZN39_INTERNAL_2ff86f81_4_k_cu_9a501d94_83994cute7productE,@object
	.size		_ZN39_INTERNAL_2ff86f81_4_k_cu_9a501d94_83994cute7productE,(_ZN39_INTERNAL_2ff86f81_4_k_cu_9a501d94_83994cuda3std3__45__cpo3endE - _ZN39_INTERNAL_2ff86f81_4_k_cu_9a501d94_83994cute7productE)
_ZN39_INTERNAL_2ff86f81_4_k_cu_9a501d94_83994cute7productE:
	.zero		1
	.type		_ZN39_INTERNAL_2ff86f81_4_k_cu_9a501d94_83994cuda3std3__45__cpo3endE,@object
	.size		_ZN39_INTERNAL_2ff86f81_4_k_cu_9a501d94_83994cuda3std3__45__cpo3endE,(_ZN39_INTERNAL_2ff86f81_4_k_cu_9a501d94_83994cuda3std3__419piecewise_constructE - _ZN39_INTERNAL_2ff86f81_4_k_cu_9a501d94_83994cuda3std3__45__cpo3endE)
_ZN39_INTERNAL_2ff86f81_4_k_cu_9a501d94_83994cuda3std3__45__cpo3endE:
	.zero		1
	.type		_ZN39_INTERNAL_2ff86f81_4_k_cu_9a501d94_83994cuda3std3__419piecewise_constructE,@object
	.size		_ZN39_INTERNAL_2ff86f81_4_k_cu_9a501d94_83994cuda3std3__419piecewise_constructE,(_ZN39_INTERNAL_2ff86f81_4_k_cu_9a501d94_83994cuda3std3__45__cpo4cendE - _ZN39_INTERNAL_2ff86f81_4_k_cu_9a501d94_83994cuda3std3__419piecewise_constructE)
_ZN39_INTERNAL_2ff86f81_4_k_cu_9a501d94_83994cuda3std3__419piecewise_constructE:
	.zero		1
	.type		_ZN39_INTERNAL_2ff86f81_4_k_cu_9a501d94_83994cuda3std3__45__cpo4cendE,@object
	.size		_ZN39_INTERNAL_2ff86f81_4_k_cu_9a501d94_83994cuda3std3__45__cpo4cendE,(_ZN39_INTERNAL_2ff86f81_4_k_cu_9a501d94_83994cuda3std6ranges3__45__cpo4swapE - _ZN39_INTERNAL_2ff86f81_4_k_cu_9a501d94_83994cuda3std3__45__cpo4cendE)
_ZN39_INTERNAL_2ff86f81_4_k_cu_9a501d94_83994cuda3std3__45__cpo4cendE:
	.zero		1
	.type		_ZN39_INTERNAL_2ff86f81_4_k_cu_9a501d94_83994cuda3std6ranges3__45__cpo4swapE,@object
	.size		_ZN39_INTERNAL_2ff86f81_4_k_cu_9a501d94_83994cuda3std6ranges3__45__cpo4swapE,(.L_10 - _ZN39_INTERNAL_2ff86f81_4_k_cu_9a501d94_83994cuda3std6ranges3__45__cpo4swapE)
_ZN39_INTERNAL_2ff86f81_4_k_cu_9a501d94_83994cuda3std6ranges3__45__cpo4swapE:
	.zero		1
.L_10:


//--------------------- .nv.constant0._ZN7cutlass13device_kernelINS_4gemm6kernel13GemmUniversalIN4cute5tupleIJiiiiEEENS1_10collective13CollectiveMmaINS1_35MainloopSm100TmaUmmaWarpSpecializedILi4ELi2ELi2ENS5_IJNS4_1CILi2EEESB_NSA_ILi1EEEEEEEENS5_IJNSA_ILi256EEESF_NSA_ILi32EEEEEENS_10bfloat16_tENS5_IJlSC_lEEESI_SJ_NS4_8TiledMMAINS4_8MMA_AtomIJNS4_26SM100_MMA_F16BF16_2x1SM_SSISI_SI_fLi256ELi256ELNS4_4UMMA5MajorE0ELSO_0ELNSN_7ScaleInE0ELSP_0EEEEEENS4_6LayoutINS5_IJSC_SC_SC_EEENS5_IJNSA_ILi0EEESU_SU_EEEEENS5_IJNS4_10UnderscoreESX_SX_EEEEENS4_28SM100_TMA_2SM_LOAD_MULTICASTENS4_14ComposedLayoutINS4_7SwizzleILi2ELi4ELi3EEENS4_18smem_ptr_flag_bitsILi16EEENSS_INS5_IJNSA_ILi8EEESG_EEENS5_IJSG_SC_EEEEEEEvNS4_8identityENS4_18SM100_TMA_2SM_LOADES1A_vS1B_EENS_8epilogue10collective18CollectiveEpilogueINS1E_23Sm100TmaWarpSpecializedILi4ELi2ELi64ELb1ELb0EEEJNS5_IJNSA_ILi128EEESF_SG_EEENS5_IJNSS_IS1J_SC_EENSS_INSA_ILi64EEESC_EEEEESI_SJ_SI_SJ_NS1E_6fusion15FusionCallbacksIS1I_NS1P_17LinearCombinationISI_fSI_fLNS_15FloatRoundStyleE2EEES1K_S1O_JEEENS4_5SM1004TMEM4LOAD26SM100_TMEM_LOAD_32dp32b64xENS4_13SM90_TMA_LOADENS11_INS12_ILi3ELi4ELi3EEES15_NSS_INS5_IJS16_S1M_EEENS5_IJS1M_SC_EEEEEEENS4_39AutoVectorizingCopyWithAssumedAlignmentILi128EEENS4_14SM90_TMA_STOREES24_S26_S26_EEEvvEEEEvNT_6ParamsE --------------------------
	.section	.nv.constant0._ZN7cutlass13device_kernelINS_4gemm6kernel13GemmUniversalIN4cute5tupleIJiiiiEEENS1_10collective13CollectiveMmaINS1_35MainloopSm100TmaUmmaWarpSpecializedILi4ELi2ELi2ENS5_IJNS4_1CILi2EEESB_NSA_ILi1EEEEEEEENS5_IJNSA_ILi256EEESF_NSA_ILi32EEEEEENS_10bfloat16_tENS5_IJlSC_lEEESI_SJ_NS4_8TiledMMAINS4_8MMA_AtomIJNS4_26SM100_MMA_F16BF16_2x1SM_SSISI_SI_fLi256ELi256ELNS4_4UMMA5MajorE0ELSO_0ELNSN_7ScaleInE0ELSP_0EEEEEENS4_6LayoutINS5_IJSC_SC_SC_EEENS5_IJNSA_ILi0EEESU_SU_EEEEENS5_IJNS4_10UnderscoreESX_SX_EEEEENS4_28SM100_TMA_2SM_LOAD_MULTICASTENS4_14ComposedLayoutINS4_7SwizzleILi2ELi4ELi3EEENS4_18smem_ptr_flag_bitsILi16EEENSS_INS5_IJNSA_ILi8EEESG_EEENS5_IJSG_SC_EEEEEEEvNS4_8identityENS4_18SM100_TMA_2SM_LOADES1A_vS1B_EENS_8epilogue10collective18CollectiveEpilogueINS1E_23Sm100TmaWarpSpecializedILi4ELi2ELi64ELb1ELb0EEEJNS5_IJNSA_ILi128EEESF_SG_EEENS5_IJNSS_IS1J_SC_EENSS_INSA_ILi64EEESC_EEEEESI_SJ_SI_SJ_NS1E_6fusion15FusionCallbacksIS1I_NS1P_17LinearCombinationISI_fSI_fLNS_15FloatRoundStyleE2EEES1K_S1O_JEEENS4_5SM1004TMEM4LOAD26SM100_TMEM_LOAD_32dp32b64xENS4_13SM90_TMA_LOADENS11_INS12_ILi3ELi4ELi3EEES15_NSS_INS5_IJS16_S1M_EEENS5_IJS1M_SC_EEEEEEENS4_39AutoVectorizingCopyWithAssumedAlignmentILi128EEENS4_14SM90_TMA_STOREES24_S26_S26_EEEvvEEEEvNT_6ParamsE,"a",@progbits
	.sectionflags	@""
	.align	4
.nv.constant0._ZN7cutlass13device_kernelINS_4gemm6kernel13GemmUniversalIN4cute5tupleIJiiiiEEENS1_10collective13CollectiveMmaINS1_35MainloopSm100TmaUmmaWarpSpecializedILi4ELi2ELi2ENS5_IJNS4_1CILi2EEESB_NSA_ILi1EEEEEEEENS5_IJNSA_ILi256EEESF_NSA_ILi32EEEEEENS_10bfloat16_tENS5_IJlSC_lEEESI_SJ_NS4_8TiledMMAINS4_8MMA_AtomIJNS4_26SM100_MMA_F16BF16_2x1SM_SSISI_SI_fLi256ELi256ELNS4_4UMMA5MajorE0ELSO_0ELNSN_7ScaleInE0ELSP_0EEEEEENS4_6LayoutINS5_IJSC_SC_SC_EEENS5_IJNSA_ILi0EEESU_SU_EEEEENS5_IJNS4_10UnderscoreESX_SX_EEEEENS4_28SM100_TMA_2SM_LOAD_MULTICASTENS4_14ComposedLayoutINS4_7SwizzleILi2ELi4ELi3EEENS4_18smem_ptr_flag_bitsILi16EEENSS_INS5_IJNSA_ILi8EEESG_EEENS5_IJSG_SC_EEEEEEEvNS4_8identityENS4_18SM100_TMA_2SM_LOADES1A_vS1B_EENS_8epilogue10collective18CollectiveEpilogueINS1E_23Sm100TmaWarpSpecializedILi4ELi2ELi64ELb1ELb0EEEJNS5_IJNSA_ILi128EEESF_SG_EEENS5_IJNSS_IS1J_SC_EENSS_INSA_ILi64EEESC_EEEEESI_SJ_SI_SJ_NS1E_6fusion15FusionCallbacksIS1I_NS1P_17LinearCombinationISI_fSI_fLNS_15FloatRoundStyleE2EEES1K_S1O_JEEENS4_5SM1004TMEM4LOAD26SM100_TMEM_LOAD_32dp32b64xENS4_13SM90_TMA_LOADENS11_INS12_ILi3ELi4ELi3EEES15_NSS_INS5_IJS16_S1M_EEENS5_IJS1M_SC_EEEEEEENS4_39AutoVectorizingCopyWithAssumedAlignmentILi128EEENS4_14SM90_TMA_STOREES24_S26_S26_EEEvvEEEEvNT_6ParamsE:
	.zero		2944


//--------------------- SYMBOLS --------------------------

	.type		.nv.reservedSmem.offset0,@object
	.size		.nv.reservedSmem.offset0,0x4
	.type		.nv.reservedSmem.cap,@object
	.size		.nv.reservedSmem.cap,0x4
	.type		__assertfail,@function
